	.target	sm_90a

	.elftype	@"ET_EXEC"


//--------------------- .note.nv.tkinfo           --------------------------
	.section	.note.nv.tkinfo,"",@"SHT_NOTE"
	.sectionflags	@"SHF_NOTE_NV_TKINFO"
	.tkinfo
        /*0018*/ 	.word	0x00000002
        /*0030*/ 	.string	""
        /*0030*/ 	.string	"ptxas"
        /*0030*/ 	.string	"Cuda compilation tools, release 13.0, V13.0.88"
        /*0030*/ 	.string	"Build cuda_13.0.r13.0/compiler.36424714_0"
        /*0030*/ 	.string	"-arch sm_90a -m 64 "



//--------------------- .note.nv.cuinfo           --------------------------
	.section	.note.nv.cuinfo,"",@"SHT_NOTE"
	.sectionflags	@"SHF_NOTE_NV_CUINFO"
        /*0018*/ 	.short	0x0002
        /*001a*/ 	.short	0x005a
        /*001c*/ 	.short	0x0082
	.zero		2


//--------------------- .nv.info                  --------------------------
	.section	.nv.info,"",@"SHT_CUDA_INFO"
	.align	4


	//----- nvinfo : EIATTR_REGCOUNT
	.align		4
        /*0000*/ 	.byte	0x04, 0x2f
        /*0002*/ 	.short	(.L_15 - .L_14)
	.align		4
.L_14:
        /*0004*/ 	.word	index@(_ZN7cutlass13device_kernelINS_4gemm6kernel13GemmUniversalIN4cute5tupleIJiiiiEEENS1_10collective13CollectiveMmaINS1_34MainloopSm90TmaGmmaWarpSpecializedILi13ENS5_IJNS4_1CILi1EEESB_SB_EEENS1_35KernelTmaWarpSpecializedCooperativeEEENS5_IJNSA_ILi384EEENSA_ILi160EEENSA_ILi32EEEEEEaNS5_IJlSB_lEEEaSJ_NS4_8TiledMMAINS4_8MMA_AtomIJNS4_4SM904GMMA26MMA_64x32x32_S32S8S8_SS_TNEEEENS4_6LayoutINS5_IJNSA_ILi2EEESB_SB_EEENS5_IJSB_NSA_ILi0EEEST_EEEEENS5_IJNS4_10UnderscoreESW_SW_EEEEENS4_13SM90_TMA_LOADENS4_14ComposedLayoutINS4_7SwizzleILi1ELi4ELi3EEENS4_18smem_ptr_flag_bitsILi8EEENSQ_INS5_IJNSA_ILi8EEESH_EEENS5_IJSH_SB_EEEEEEEvNS4_8identityESZ_S19_vS1A_EENS_8epilogue10collective6detail29Sm90TmaWarpSpecializedAdapterINS1D_15DefaultEpilogueIaSJ_SJ_NS1C_6thread17LinearCombinationIaLi1EiiLNS1H_9ScaleType4KindE0ELNS_15FloatRoundStyleE2EaEENS1_15EpilogueDefaultEEEEEvvEEEEvNT_6ParamsE)
        /*0008*/ 	.word	0x000000a8


	//----- nvinfo : EIATTR_FRAME_SIZE
	.align		4
.L_15:
        /*000c*/ 	.byte	0x04, 0x11
        /*000e*/ 	.short	(.L_17 - .L_16)
	.align		4
.L_16:
        /*0010*/ 	.word	index@(_ZN7cutlass13device_kernelINS_4gemm6kernel13GemmUniversalIN4cute5tupleIJiiiiEEENS1_10collective13CollectiveMmaINS1_34MainloopSm90TmaGmmaWarpSpecializedILi13ENS5_IJNS4_1CILi1EEESB_SB_EEENS1_35KernelTmaWarpSpecializedCooperativeEEENS5_IJNSA_ILi384EEENSA_ILi160EEENSA_ILi32EEEEEEaNS5_IJlSB_lEEEaSJ_NS4_8TiledMMAINS4_8MMA_AtomIJNS4_4SM904GMMA26MMA_64x32x32_S32S8S8_SS_TNEEEENS4_6LayoutINS5_IJNSA_ILi2EEESB_SB_EEENS5_IJSB_NSA_ILi0EEEST_EEEEENS5_IJNS4_10UnderscoreESW_SW_EEEEENS4_13SM90_TMA_LOADENS4_14ComposedLayoutINS4_7SwizzleILi1ELi4ELi3EEENS4_18smem_ptr_flag_bitsILi8EEENSQ_INS5_IJNSA_ILi8EEESH_EEENS5_IJSH_SB_EEEEEEEvNS4_8identityESZ_S19_vS1A_EENS_8epilogue10collective6detail29Sm90TmaWarpSpecializedAdapterINS1D_15DefaultEpilogueIaSJ_SJ_NS1C_6thread17LinearCombinationIaLi1EiiLNS1H_9ScaleType4KindE0ELNS_15FloatRoundStyleE2EaEENS1_15EpilogueDefaultEEEEEvvEEEEvNT_6ParamsE)
        /*0014*/ 	.word	0x00000190


	//----- nvinfo : EIATTR_MIN_STACK_SIZE
	.align		4
.L_17:
        /*0018*/ 	.byte	0x04, 0x12
        /*001a*/ 	.short	(.L_19 - .L_18)
	.align		4
.L_18:
        /*001c*/ 	.word	index@(_ZN7cutlass13device_kernelINS_4gemm6kernel13GemmUniversalIN4cute5tupleIJiiiiEEENS1_10collective13CollectiveMmaINS1_34MainloopSm90TmaGmmaWarpSpecializedILi13ENS5_IJNS4_1CILi1EEESB_SB_EEENS1_35KernelTmaWarpSpecializedCooperativeEEENS5_IJNSA_ILi384EEENSA_ILi160EEENSA_ILi32EEEEEEaNS5_IJlSB_lEEEaSJ_NS4_8TiledMMAINS4_8MMA_AtomIJNS4_4SM904GMMA26MMA_64x32x32_S32S8S8_SS_TNEEEENS4_6LayoutINS5_IJNSA_ILi2EEESB_SB_EEENS5_IJSB_NSA_ILi0EEEST_EEEEENS5_IJNS4_10UnderscoreESW_SW_EEEEENS4_13SM90_TMA_LOADENS4_14ComposedLayoutINS4_7SwizzleILi1ELi4ELi3EEENS4_18smem_ptr_flag_bitsILi8EEENSQ_INS5_IJNSA_ILi8EEESH_EEENS5_IJSH_SB_EEEEEEEvNS4_8identityESZ_S19_vS1A_EENS_8epilogue10collective6detail29Sm90TmaWarpSpecializedAdapterINS1D_15DefaultEpilogueIaSJ_SJ_NS1C_6thread17LinearCombinationIaLi1EiiLNS1H_9ScaleType4KindE0ELNS_15FloatRoundStyleE2EaEENS1_15EpilogueDefaultEEEEEvvEEEEvNT_6ParamsE)
        /*0020*/ 	.word	0x00000190
.L_19:


//--------------------- .nv.compat                --------------------------
	.section	.nv.compat,"",@"SHT_CUDA_COMPAT_INFO"
	.align	4
        /*0000*/ 	.byte	0x02, 0x09, 0x01, 0x00, 0x02, 0x02, 0x04, 0x00, 0x02, 0x05, 0x05, 0x00, 0x03, 0x07, 0x01, 0x01
        /*0010*/ 	.byte	0x02, 0x03, 0x01, 0x00, 0x02, 0x06, 0x01, 0x00, 0x04, 0x0b, 0x08, 0x00, 0x00, 0x00, 0x00, 0x00
        /*0020*/ 	.byte	0x00, 0x00, 0x00, 0x00


//--------------------- .nv.info._ZN7cutlass13device_kernelINS_4gemm6kernel13GemmUniversalIN4cute5tupleIJiiiiEEENS1_10collective13CollectiveMmaINS1_34MainloopSm90TmaGmmaWarpSpecializedILi13ENS5_IJNS4_1CILi1EEESB_SB_EEENS1_35KernelTmaWarpSpecializedCooperativeEEENS5_IJNSA_ILi384EEENSA_ILi160EEENSA_ILi32EEEEEEaNS5_IJlSB_lEEEaSJ_NS4_8TiledMMAINS4_8MMA_AtomIJNS4_4SM904GMMA26MMA_64x32x32_S32S8S8_SS_TNEEEENS4_6LayoutINS5_IJNSA_ILi2EEESB_SB_EEENS5_IJSB_NSA_ILi0EEEST_EEEEENS5_IJNS4_10UnderscoreESW_SW_EEEEENS4_13SM90_TMA_LOADENS4_14ComposedLayoutINS4_7SwizzleILi1ELi4ELi3EEENS4_18smem_ptr_flag_bitsILi8EEENSQ_INS5_IJNSA_ILi8EEESH_EEENS5_IJSH_SB_EEEEEEEvNS4_8identityESZ_S19_vS1A_EENS_8epilogue10collective6detail29Sm90TmaWarpSpecializedAdapterINS1D_15DefaultEpilogueIaSJ_SJ_NS1C_6thread17LinearCombinationIaLi1EiiLNS1H_9ScaleType4KindE0ELNS_15FloatRoundStyleE2EaEENS1_15EpilogueDefaultEEEEEvvEEEEvNT_6ParamsE --------------------------
	.section	.nv.info._ZN7cutlass13device_kernelINS_4gemm6kernel13GemmUniversalIN4cute5tupleIJiiiiEEENS1_10collective13CollectiveMmaINS1_34MainloopSm90TmaGmmaWarpSpecializedILi13ENS5_IJNS4_1CILi1EEESB_SB_EEENS1_35KernelTmaWarpSpecializedCooperativeEEENS5_IJNSA_ILi384EEENSA_ILi160EEENSA_ILi32EEEEEEaNS5_IJlSB_lEEEaSJ_NS4_8TiledMMAINS4_8MMA_AtomIJNS4_4SM904GMMA26MMA_64x32x32_S32S8S8_SS_TNEEEENS4_6LayoutINS5_IJNSA_ILi2EEESB_SB_EEENS5_IJSB_NSA_ILi0EEEST_EEEEENS5_IJNS4_10UnderscoreESW_SW_EEEEENS4_13SM90_TMA_LOADENS4_14ComposedLayoutINS4_7SwizzleILi1ELi4ELi3EEENS4_18smem_ptr_flag_bitsILi8EEENSQ_INS5_IJNSA_ILi8EEESH_EEENS5_IJSH_SB_EEEEEEEvNS4_8identityESZ_S19_vS1A_EENS_8epilogue10collective6detail29Sm90TmaWarpSpecializedAdapterINS1D_15DefaultEpilogueIaSJ_SJ_NS1C_6thread17LinearCombinationIaLi1EiiLNS1H_9ScaleType4KindE0ELNS_15FloatRoundStyleE2EaEENS1_15EpilogueDefaultEEEEEvvEEEEvNT_6ParamsE,"",@"SHT_CUDA_INFO"
	.sectionflags	@""
	.align	4


	//----- nvinfo : EIATTR_CUDA_API_VERSION
	.align		4
        /*0000*/ 	.byte	0x04, 0x37
        /*0002*/ 	.short	(.L_21 - .L_20)
.L_20:
        /*0004*/ 	.word	0x00000082


	//----- nvinfo : EIATTR_KPARAM_INFO
	.align		4
.L_21:
        /*0008*/ 	.byte	0x04, 0x17
        /*000a*/ 	.short	(.L_23 - .L_22)
.L_22:
        /*000c*/ 	.word	0x00000000
        /*0010*/ 	.short	0x0000
        /*0012*/ 	.short	0x0070
        /*0014*/ 	.byte	0x00, 0xf0, 0x01, 0x10


	//----- nvinfo : EIATTR_SPARSE_MMA_MASK
	.align		4
.L_23:
        /*0018*/ 	.byte	0x03, 0x50
        /*001a*/ 	.short	0x0000


	//----- nvinfo : EIATTR_MAXREG_COUNT
	.align		4
        /*001c*/ 	.byte	0x03, 0x1b
        /*001e*/ 	.short	0x00a8


	//----- nvinfo : EIATTR_NUM_BARRIERS
	.align		4
        /*0020*/ 	.byte	0x02, 0x4c
        /*0022*/ 	.byte	0x01
	.zero		1


	//----- nvinfo : EIATTR_EXTERNS
	.align		4
        /*0024*/ 	.byte	0x04, 0x0f
        /*0026*/ 	.short	(.L_25 - .L_24)


	//   ....[0]....
	.align		4
.L_24:
        /*0028*/ 	.word	index@(__assertfail)


	//----- nvinfo : EIATTR_ANNOTATIONS
	.align		4
.L_25:
        /*002c*/ 	.byte	0x04, 0x55
        /*002e*/ 	.short	(.L_27 - .L_26)


	//   ....[0]....
.L_26:
        /*0030*/ 	.word	0x00000001
        /*0034*/ 	.byte	0xe0, 0x07, 0x00, 0x00, 0x01, 0x00, 0x00, 0x00, 0x00, 0x08, 0x00, 0x00, 0x01, 0x00, 0x00, 0x00
        /* <DEDUP_REMOVED lines=158> */
        /*0a24*/ 	.byte	0xc0, 0x1c, 0x01, 0x00


	//----- nvinfo : EIATTR_MERCURY_ISA_VERSION
	.align		4
.L_27:
        /*0a28*/ 	.byte	0x03, 0x5f
        /*0a2a*/ 	.short	0x0101


	//----- nvinfo : EIATTR_INT_WARP_WIDE_INSTR_OFFSETS
	.align		4
        /*0a2c*/ 	.byte	0x04, 0x31
        /*0a2e*/ 	.short	(.L_29 - .L_28)


	//   ....[0]....
.L_28:
        /*0a30*/ 	.word	0x00000650


	//   ....[1]....
        /*0a34*/ 	.word	0x00000660


	//   ....[2]....
        /*0a38*/ 	.word	0x000006f0


	//----- nvinfo : EIATTR_COOP_GROUP_MASK_REGIDS
	.align		4
.L_29:
        /*0a3c*/ 	.byte	0x04, 0x29
        /*0a3e*/ 	.short	(.L_31 - .L_30)


	//   ....[0]....
.L_30:
        /*0a40*/ 	.word	0xffffffff


	//   ....[1]....
        /*0a44*/ 	.word	0xffffffff


	//   ....[2]....
        /*0a48*/ 	.word	0xffffffff


	//   ....[3]....
        /*0a4c*/ 	.word	0xffffffff


	//   ....[4]....
        /*0a50*/ 	.word	0xffffffff


	//----- nvinfo : EIATTR_COOP_GROUP_INSTR_OFFSETS
	.align		4
.L_31:
        /*0a54*/ 	.byte	0x04, 0x28
        /*0a56*/ 	.short	(.L_33 - .L_32)


	//   ....[0]....
.L_32:
        /*0a58*/ 	.word	0x00000070


	//   ....[1]....
        /*0a5c*/ 	.word	0x00000080


	//   ....[2]....
        /*0a60*/ 	.word	0x000001a0


	//   ....[3]....
        /*0a64*/ 	.word	0x00000500


	//   ....[4]....
        /*0a68*/ 	.word	0x00001340


	//----- nvinfo : EIATTR_REG_RECONFIG
	.align		4
.L_33:
        /*0a6c*/ 	.byte	0x01, 0x54
	.zero		2


	//----- nvinfo : EIATTR_SYSCALL_OFFSETS
	.align		4
        /*0a70*/ 	.byte	0x04, 0x46
        /*0a72*/ 	.short	(.L_35 - .L_34)


	//   ....[0]....
.L_34:
        /*0a74*/ 	.word	0x000014f0


	//----- nvinfo : EIATTR_MBARRIER_INSTR_OFFSETS
	.align		4
.L_35:
        /*0a78*/ 	.byte	0x04, 0x39
        /*0a7a*/ 	.short	(.L_37 - .L_36)


	//   ....[0]....
.L_36:
        /*0a7c*/ 	.word	0x00000340
        /*0a80*/ 	.word	0x000000ff
        /*0a84*/ 	.word	0x00000000
        /*0a88*/ 	.short	0x0100
        /*0a8a*/ 	.byte	0x08
	.zero		1


	//   ....[1]....
        /*0a8c*/ 	.word	0x00000350
        /*0a90*/ 	.word	0x000000ff
        /*0a94*/ 	.word	0x00000068
        /*0a98*/ 	.short	0x0100
        /*0a9a*/ 	.byte	0x08
	.zero		1


	//   ....[2]....
        /*0a9c*/ 	.word	0x00000360
        /*0aa0*/ 	.word	0x000000ff
        /*0aa4*/ 	.word	0x00000008
        /*0aa8*/ 	.short	0x0100
        /*0aaa*/ 	.byte	0x08
	.zero		1


	//   ....[3]....
        /*0aac*/ 	.word	0x00000370
        /*0ab0*/ 	.word	0x000000ff
        /*0ab4*/ 	.word	0x00000070
        /*0ab8*/ 	.short	0x0100
        /*0aba*/ 	.byte	0x08
	.zero		1


	//   ....[4]....
        /*0abc*/ 	.word	0x00000380
        /*0ac0*/ 	.word	0x000000ff
        /*0ac4*/ 	.word	0x00000010
        /*0ac8*/ 	.short	0x0100
        /*0aca*/ 	.byte	0x08
	.zero		1


	//   ....[5]....
        /*0acc*/ 	.word	0x00000390
        /*0ad0*/ 	.word	0x000000ff
        /*0ad4*/ 	.word	0x00000078
        /*0ad8*/ 	.short	0x0100
        /*0ada*/ 	.byte	0x08
	.zero		1


	//   ....[6]....
        /*0adc*/ 	.word	0x000003a0
        /*0ae0*/ 	.word	0x000000ff
        /*0ae4*/ 	.word	0x00000018
        /*0ae8*/ 	.short	0x0100
        /*0aea*/ 	.byte	0x08
	.zero		1


	//   ....[7]....
        /*0aec*/ 	.word	0x000003b0
        /*0af0*/ 	.word	0x000000ff
        /*0af4*/ 	.word	0x00000080
        /*0af8*/ 	.short	0x0100
        /*0afa*/ 	.byte	0x08
	.zero		1


	//   ....[8]....
        /*0afc*/ 	.word	0x000003c0
        /*0b00*/ 	.word	0x000000ff
        /*0b04*/ 	.word	0x00000020
        /*0b08*/ 	.short	0x0100
        /*0b0a*/ 	.byte	0x08
	.zero		1


	//   ....[9]....
        /*0b0c*/ 	.word	0x000003d0
        /*0b10*/ 	.word	0x000000ff
        /*0b14*/ 	.word	0x00000088
        /*0b18*/ 	.short	0x0100
        /*0b1a*/ 	.byte	0x08
	.zero		1


	//   ....[10]....
        /*0b1c*/ 	.word	0x000003e0
        /*0b20*/ 	.word	0x000000ff
        /*0b24*/ 	.word	0x00000028
        /*0b28*/ 	.short	0x0100
        /*0b2a*/ 	.byte	0x08
	.zero		1


	//   ....[11]....
        /*0b2c*/ 	.word	0x000003f0
        /*0b30*/ 	.word	0x000000ff
        /*0b34*/ 	.word	0x00000090
        /*0b38*/ 	.short	0x0100
        /*0b3a*/ 	.byte	0x08
	.zero		1


	//   ....[12]....
        /*0b3c*/ 	.word	0x00000400
        /*0b40*/ 	.word	0x000000ff
        /*0b44*/ 	.word	0x00000030
        /*0b48*/ 	.short	0x0100
        /*0b4a*/ 	.byte	0x08
	.zero		1


	//   ....[13]....
        /*0b4c*/ 	.word	0x00000410
        /*0b50*/ 	.word	0x000000ff
        /*0b54*/ 	.word	0x00000098
        /*0b58*/ 	.short	0x0100
        /*0b5a*/ 	.byte	0x08
	.zero		1


	//   ....[14]....
        /*0b5c*/ 	.word	0x00000420
        /*0b60*/ 	.word	0x000000ff
        /*0b64*/ 	.word	0x00000038
        /*0b68*/ 	.short	0x0100
        /*0b6a*/ 	.byte	0x08
	.zero		1


	//   ....[15]....
        /*0b6c*/ 	.word	0x00000430
        /*0b70*/ 	.word	0x000000ff
        /*0b74*/ 	.word	0x000000a0
        /*0b78*/ 	.short	0x0100
        /*0b7a*/ 	.byte	0x08
	.zero		1


	//   ....[16]....
        /*0b7c*/ 	.word	0x00000440
        /*0b80*/ 	.word	0x000000ff
        /*0b84*/ 	.word	0x00000040
        /*0b88*/ 	.short	0x0100
        /*0b8a*/ 	.byte	0x08
	.zero		1


	//   ....[17]....
        /*0b8c*/ 	.word	0x00000450
        /*0b90*/ 	.word	0x000000ff
        /*0b94*/ 	.word	0x000000a8
        /*0b98*/ 	.short	0x0100
        /*0b9a*/ 	.byte	0x08
	.zero		1


	//   ....[18]....
        /*0b9c*/ 	.word	0x00000460
        /*0ba0*/ 	.word	0x000000ff
        /*0ba4*/ 	.word	0x00000048
        /*0ba8*/ 	.short	0x0100
        /*0baa*/ 	.byte	0x08
	.zero		1


	//   ....[19]....
        /*0bac*/ 	.word	0x00000470
        /*0bb0*/ 	.word	0x000000ff
        /*0bb4*/ 	.word	0x000000b0
        /*0bb8*/ 	.short	0x0100
        /*0bba*/ 	.byte	0x08
	.zero		1


	//   ....[20]....
        /*0bbc*/ 	.word	0x00000480
        /*0bc0*/ 	.word	0x000000ff
        /*0bc4*/ 	.word	0x00000050
        /*0bc8*/ 	.short	0x0100
        /*0bca*/ 	.byte	0x08
	.zero		1


	//   ....[21]....
        /*0bcc*/ 	.word	0x00000490
        /*0bd0*/ 	.word	0x000000ff
        /*0bd4*/ 	.word	0x000000b8
        /*0bd8*/ 	.short	0x0100
        /*0bda*/ 	.byte	0x08
	.zero		1


	//   ....[22]....
        /*0bdc*/ 	.word	0x000004a0
        /*0be0*/ 	.word	0x000000ff
        /*0be4*/ 	.word	0x00000058
        /*0be8*/ 	.short	0x0100
        /*0bea*/ 	.byte	0x08
	.zero		1


	//   ....[23]....
        /*0bec*/ 	.word	0x000004b0
        /*0bf0*/ 	.word	0x000000ff
        /*0bf4*/ 	.word	0x000000c0
        /*0bf8*/ 	.short	0x0100
        /*0bfa*/ 	.byte	0x08
	.zero		1


	//   ....[24]....
        /*0bfc*/ 	.word	0x000004c0
        /*0c00*/ 	.word	0x000000ff
        /*0c04*/ 	.word	0x00000060
        /*0c08*/ 	.short	0x0100
        /*0c0a*/ 	.byte	0x08
	.zero		1


	//   ....[25]....
        /*0c0c*/ 	.word	0x000004d0
        /*0c10*/ 	.word	0x000000ff
        /*0c14*/ 	.word	0x000000c8
        /*0c18*/ 	.short	0x0100
        /*0c1a*/ 	.byte	0x08
	.zero		1


	//   ....[26]....
        /*0c1c*/ 	.word	0x00000770
        /*0c20*/ 	.word	0x000000ff
        /*0c24*/ 	.word	0x000000e0
        /*0c28*/ 	.short	0x0100
        /*0c2a*/ 	.byte	0x10
	.zero		1


	//   ....[27]....
        /*0c2c*/ 	.word	0x00000810
        /*0c30*/ 	.word	0x000000ff
        /*0c34*/ 	.word	0x000000e8
        /*0c38*/ 	.short	0x0100
        /*0c3a*/ 	.byte	0x10
	.zero		1


	//   ....[28]....
        /*0c3c*/ 	.word	0x00001590
        /*0c40*/ 	.word	0x00000003
        /*0c44*/ 	.word	0x00000000
        /*0c48*/ 	.short	0x010a
        /*0c4a*/ 	.byte	0x3f
	.zero		1


	//   ....[29]....
        /*0c4c*/ 	.word	0x000015d0
        /*0c50*/ 	.word	0x00000003
        /*0c54*/ 	.word	0x00000000
        /*0c58*/ 	.short	0x010a
        /*0c5a*/ 	.byte	0x3f
	.zero		1


	//   ....[30]....
        /*0c5c*/ 	.word	0x00001e00
        /*0c60*/ 	.word	0x000000ff
        /*0c64*/ 	.word	0x00000000
        /*0c68*/ 	.short	0x010a
        /*0c6a*/ 	.byte	0x08
	.zero		1


	//   ....[31]....
        /*0c6c*/ 	.word	0x00001e40
        /*0c70*/ 	.word	0x000000ff
        /*0c74*/ 	.word	0x00000000
        /*0c78*/ 	.short	0x010a
        /*0c7a*/ 	.byte	0x08
	.zero		1


	//   ....[32]....
        /*0c7c*/ 	.word	0x00002740
        /*0c80*/ 	.word	0x000000ff
        /*0c84*/ 	.word	0x00000000
        /*0c88*/ 	.short	0x0101
        /*0c8a*/ 	.byte	0x06
	.zero		1


	//   ....[33]....
        /*0c8c*/ 	.word	0x00002950
        /*0c90*/ 	.word	0x000000ff
        /*0c94*/ 	.word	0x00000000
        /*0c98*/ 	.short	0x0101
        /*0c9a*/ 	.byte	0x06
	.zero		1


	//   ....[34]....
        /*0c9c*/ 	.word	0x00011840
        /*0ca0*/ 	.word	0x0000000c
        /*0ca4*/ 	.word	0x00000068
        /*0ca8*/ 	.short	0x010a
        /*0caa*/ 	.byte	0x3f
	.zero		1


	//   ....[35]....
        /*0cac*/ 	.word	0x00011bc0
        /*0cb0*/ 	.word	0x00000002
        /*0cb4*/ 	.word	0x000000e8
        /*0cb8*/ 	.short	0x0101
        /*0cba*/ 	.byte	0x3f
	.zero		1


	//   ....[36]....
        /*0cbc*/ 	.word	0x000123c0
        /*0cc0*/ 	.word	0x00000005
        /*0cc4*/ 	.word	0x00000000
        /*0cc8*/ 	.short	0x010a
        /*0cca*/ 	.byte	0x3f
	.zero		1


	//   ....[37]....
        /*0ccc*/ 	.word	0x00012450
        /*0cd0*/ 	.word	0x00000007
        /*0cd4*/ 	.word	0x00000000
        /*0cd8*/ 	.short	0x010a
        /*0cda*/ 	.byte	0x3f
	.zero		1


	//   ....[38]....
        /*0cdc*/ 	.word	0x000124e0
        /*0ce0*/ 	.word	0x00000007
        /*0ce4*/ 	.word	0x00000000
        /*0ce8*/ 	.short	0x010a
        /*0cea*/ 	.byte	0x3f
	.zero		1


	//   ....[39]....
        /*0cec*/ 	.word	0x00012570
        /*0cf0*/ 	.word	0x00000007
        /*0cf4*/ 	.word	0x00000000
        /*0cf8*/ 	.short	0x010a
        /*0cfa*/ 	.byte	0x3f
	.zero		1


	//   ....[40]....
        /*0cfc*/ 	.word	0x00012600
        /*0d00*/ 	.word	0x00000007
        /*0d04*/ 	.word	0x00000000
        /*0d08*/ 	.short	0x010a
        /*0d0a*/ 	.byte	0x3f
	.zero		1


	//   ....[41]....
        /*0d0c*/ 	.word	0x00012690
        /*0d10*/ 	.word	0x00000007
        /*0d14*/ 	.word	0x00000000
        /*0d18*/ 	.short	0x010a
        /*0d1a*/ 	.byte	0x3f
	.zero		1


	//   ....[42]....
        /*0d1c*/ 	.word	0x00012720
        /*0d20*/ 	.word	0x00000007
        /*0d24*/ 	.word	0x00000000
        /*0d28*/ 	.short	0x010a
        /*0d2a*/ 	.byte	0x3f
	.zero		1


	//   ....[43]....
        /*0d2c*/ 	.word	0x000127b0
        /*0d30*/ 	.word	0x00000007
        /*0d34*/ 	.word	0x00000000
        /*0d38*/ 	.short	0x010a
        /*0d3a*/ 	.byte	0x3f
	.zero		1


	//   ....[44]....
        /*0d3c*/ 	.word	0x00012840
        /*0d40*/ 	.word	0x00000007
        /*0d44*/ 	.word	0x00000000
        /*0d48*/ 	.short	0x010a
        /*0d4a*/ 	.byte	0x3f
	.zero		1


	//   ....[45]....
        /*0d4c*/ 	.word	0x000128d0
        /*0d50*/ 	.word	0x00000007
        /*0d54*/ 	.word	0x00000000
        /*0d58*/ 	.short	0x010a
        /*0d5a*/ 	.byte	0x3f
	.zero		1


	//   ....[46]....
        /*0d5c*/ 	.word	0x00012960
        /*0d60*/ 	.word	0x00000007
        /*0d64*/ 	.word	0x00000000
        /*0d68*/ 	.short	0x010a
        /*0d6a*/ 	.byte	0x3f
	.zero		1


	//   ....[47]....
        /*0d6c*/ 	.word	0x000129f0
        /*0d70*/ 	.word	0x00000007
        /*0d74*/ 	.word	0x00000000
        /*0d78*/ 	.short	0x010a
        /*0d7a*/ 	.byte	0x3f
	.zero		1


	//   ....[48]....
        /*0d7c*/ 	.word	0x00012a80
        /*0d80*/ 	.word	0x00000003
        /*0d84*/ 	.word	0x00000000
        /*0d88*/ 	.short	0x010a
        /*0d8a*/ 	.byte	0x3f
	.zero		1


	//   ....[49]....
        /*0d8c*/ 	.word	0x00012ae0
        /*0d90*/ 	.word	0x00000003
        /*0d94*/ 	.word	0x00000000
        /*0d98*/ 	.short	0x010a
        /*0d9a*/ 	.byte	0x3f
	.zero		1


	//   ....[50]....
        /*0d9c*/ 	.word	0x00012b40
        /*0da0*/ 	.word	0x00000004
        /*0da4*/ 	.word	0x00000000
        /*0da8*/ 	.short	0x010a
        /*0daa*/ 	.byte	0x3f
	.zero		1


	//   ....[51]....
        /*0dac*/ 	.word	0x00012c10
        /*0db0*/ 	.word	0x0000000c
        /*0db4*/ 	.word	0x00000068
        /*0db8*/ 	.short	0x010a
        /*0dba*/ 	.byte	0x3f
	.zero		1


	//   ....[52]....
        /*0dbc*/ 	.word	0x00012ce0
        /*0dc0*/ 	.word	0x00000005
        /*0dc4*/ 	.word	0x00000000
        /*0dc8*/ 	.short	0x010a
        /*0dca*/ 	.byte	0x3f
	.zero		1


	//   ....[53]....
        /*0dcc*/ 	.word	0x00012d30
        /*0dd0*/ 	.word	0x00000007
        /*0dd4*/ 	.word	0x00000000
        /*0dd8*/ 	.short	0x010a
        /*0dda*/ 	.byte	0x3f
	.zero		1


	//   ....[54]....
        /*0ddc*/ 	.word	0x00012d80
        /*0de0*/ 	.word	0x00000007
        /*0de4*/ 	.word	0x00000000
        /*0de8*/ 	.short	0x010a
        /*0dea*/ 	.byte	0x3f
	.zero		1


	//   ....[55]....
        /*0dec*/ 	.word	0x00012dd0
        /*0df0*/ 	.word	0x00000007
        /*0df4*/ 	.word	0x00000000
        /*0df8*/ 	.short	0x010a
        /*0dfa*/ 	.byte	0x3f
	.zero		1


	//   ....[56]....
        /*0dfc*/ 	.word	0x00012e20
        /*0e00*/ 	.word	0x00000007
        /*0e04*/ 	.word	0x00000000
        /*0e08*/ 	.short	0x010a
        /*0e0a*/ 	.byte	0x3f
	.zero		1


	//   ....[57]....
        /*0e0c*/ 	.word	0x00012e70
        /*0e10*/ 	.word	0x00000007
        /*0e14*/ 	.word	0x00000000
        /*0e18*/ 	.short	0x010a
        /*0e1a*/ 	.byte	0x3f
	.zero		1


	//   ....[58]....
        /*0e1c*/ 	.word	0x00012ec0
        /*0e20*/ 	.word	0x00000007
        /*0e24*/ 	.word	0x00000000
        /*0e28*/ 	.short	0x010a
        /*0e2a*/ 	.byte	0x3f
	.zero		1


	//   ....[59]....
        /*0e2c*/ 	.word	0x00012f10
        /*0e30*/ 	.word	0x00000007
        /*0e34*/ 	.word	0x00000000
        /*0e38*/ 	.short	0x010a
        /*0e3a*/ 	.byte	0x3f
	.zero		1


	//   ....[60]....
        /*0e3c*/ 	.word	0x00012f60
        /*0e40*/ 	.word	0x00000007
        /*0e44*/ 	.word	0x00000000
        /*0e48*/ 	.short	0x010a
        /*0e4a*/ 	.byte	0x3f
	.zero		1


	//   ....[61]....
        /*0e4c*/ 	.word	0x00012fb0
        /*0e50*/ 	.word	0x00000007
        /*0e54*/ 	.word	0x00000000
        /*0e58*/ 	.short	0x010a
        /*0e5a*/ 	.byte	0x3f
	.zero		1


	//   ....[62]....
        /*0e5c*/ 	.word	0x00013000
        /*0e60*/ 	.word	0x00000007
        /*0e64*/ 	.word	0x00000000
        /*0e68*/ 	.short	0x010a
        /*0e6a*/ 	.byte	0x3f
	.zero		1


	//   ....[63]....
        /*0e6c*/ 	.word	0x00013050
        /*0e70*/ 	.word	0x00000007
        /*0e74*/ 	.word	0x00000000
        /*0e78*/ 	.short	0x010a
        /*0e7a*/ 	.byte	0x3f
	.zero		1


	//----- nvinfo : EIATTR_NUM_MBARRIERS
	.align		4
.L_37:
        /*0e7c*/ 	.byte	0x03, 0x38
        /*0e7e*/ 	.short	0x001c


	//----- nvinfo : EIATTR_EXIT_INSTR_OFFSETS
	.align		4
        /*0e80*/ 	.byte	0x04, 0x1c
        /*0e82*/ 	.short	(.L_39 - .L_38)


	//   ....[0]....
.L_38:
        /*0e84*/ 	.word	0x00000870


	//   ....[1]....
        /*0e88*/ 	.word	0x000011e0


	//   ....[2]....
        /*0e8c*/ 	.word	0x00010dc0


	//   ....[3]....
        /*0e90*/ 	.word	0x000114d0


	//   ....[4]....
        /*0e94*/ 	.word	0x00012ad0


	//----- nvinfo : EIATTR_MAX_THREADS
	.align		4
.L_39:
        /*0e98*/ 	.byte	0x04, 0x05
        /*0e9a*/ 	.short	(.L_41 - .L_40)
.L_40:
        /*0e9c*/ 	.word	0x00000180
        /*0ea0*/ 	.word	0x00000001
        /*0ea4*/ 	.word	0x00000001


	//----- nvinfo : EIATTR_CRS_STACK_SIZE
	.align		4
.L_41:
        /*0ea8*/ 	.byte	0x04, 0x1e
        /*0eaa*/ 	.short	(.L_43 - .L_42)
.L_42:
        /*0eac*/ 	.word	0x00000000


	//----- nvinfo : EIATTR_CBANK_PARAM_SIZE
	.align		4
.L_43:
        /*0eb0*/ 	.byte	0x03, 0x19
        /*0eb2*/ 	.short	0x0470


	//----- nvinfo : EIATTR_PARAM_CBANK
	.align		4
        /*0eb4*/ 	.byte	0x04, 0x0a
        /*0eb6*/ 	.short	(.L_45 - .L_44)
	.align		4
.L_44:
        /*0eb8*/ 	.word	index@(.nv.constant0._ZN7cutlass13device_kernelINS_4gemm6kernel13GemmUniversalIN4cute5tupleIJiiiiEEENS1_10collective13CollectiveMmaINS1_34MainloopSm90TmaGmmaWarpSpecializedILi13ENS5_IJNS4_1CILi1EEESB_SB_EEENS1_35KernelTmaWarpSpecializedCooperativeEEENS5_IJNSA_ILi384EEENSA_ILi160EEENSA_ILi32EEEEEEaNS5_IJlSB_lEEEaSJ_NS4_8TiledMMAINS4_8MMA_AtomIJNS4_4SM904GMMA26MMA_64x32x32_S32S8S8_SS_TNEEEENS4_6LayoutINS5_IJNSA_ILi2EEESB_SB_EEENS5_IJSB_NSA_ILi0EEEST_EEEEENS5_IJNS4_10UnderscoreESW_SW_EEEEENS4_13SM90_TMA_LOADENS4_14ComposedLayoutINS4_7SwizzleILi1ELi4ELi3EEENS4_18smem_ptr_flag_bitsILi8EEENSQ_INS5_IJNSA_ILi8EEESH_EEENS5_IJSH_SB_EEEEEEEvNS4_8identityESZ_S19_vS1A_EENS_8epilogue10collective6detail29Sm90TmaWarpSpecializedAdapterINS1D_15DefaultEpilogueIaSJ_SJ_NS1C_6thread17LinearCombinationIaLi1EiiLNS1H_9ScaleType4KindE0ELNS_15FloatRoundStyleE2EaEENS1_15EpilogueDefaultEEEEEvvEEEEvNT_6ParamsE)
        /*0ebc*/ 	.short	0x0210
        /*0ebe*/ 	.short	0x0470


	//----- nvinfo : EIATTR_SW_WAR
	.align		4
.L_45:
        /*0ec0*/ 	.byte	0x04, 0x36
        /*0ec2*/ 	.short	(.L_47 - .L_46)
.L_46:
        /*0ec4*/ 	.word	0x00000008
.L_47:


//--------------------- .nv.callgraph             --------------------------
	.section	.nv.callgraph,"",@"SHT_CUDA_CALLGRAPH"
	.align	4
	.sectionentsize	8
	.align		4
        /*0000*/ 	.word	0x00000000
	.align		4
        /*0004*/ 	.word	0xffffffff
	.align		4
        /*0008*/ 	.word	index@(_ZN7cutlass13device_kernelINS_4gemm6kernel13GemmUniversalIN4cute5tupleIJiiiiEEENS1_10collective13CollectiveMmaINS1_34MainloopSm90TmaGmmaWarpSpecializedILi13ENS5_IJNS4_1CILi1EEESB_SB_EEENS1_35KernelTmaWarpSpecializedCooperativeEEENS5_IJNSA_ILi384EEENSA_ILi160EEENSA_ILi32EEEEEEaNS5_IJlSB_lEEEaSJ_NS4_8TiledMMAINS4_8MMA_AtomIJNS4_4SM904GMMA26MMA_64x32x32_S32S8S8_SS_TNEEEENS4_6LayoutINS5_IJNSA_ILi2EEESB_SB_EEENS5_IJSB_NSA_ILi0EEEST_EEEEENS5_IJNS4_10UnderscoreESW_SW_EEEEENS4_13SM90_TMA_LOADENS4_14ComposedLayoutINS4_7SwizzleILi1ELi4ELi3EEENS4_18smem_ptr_flag_bitsILi8EEENSQ_INS5_IJNSA_ILi8EEESH_EEENS5_IJSH_SB_EEEEEEEvNS4_8identityESZ_S19_vS1A_EENS_8epilogue10collective6detail29Sm90TmaWarpSpecializedAdapterINS1D_15DefaultEpilogueIaSJ_SJ_NS1C_6thread17LinearCombinationIaLi1EiiLNS1H_9ScaleType4KindE0ELNS_15FloatRoundStyleE2EaEENS1_15EpilogueDefaultEEEEEvvEEEEvNT_6ParamsE)
	.align		4
        /*000c*/ 	.word	index@(__assertfail)
	.align		4
        /*0010*/ 	.word	0x00000000
	.align		4
        /*0014*/ 	.word	0xfffffffe
	.align		4
        /*0018*/ 	.word	0x00000000
	.align		4
        /*001c*/ 	.word	0xfffffffd
	.align		4
        /*0020*/ 	.word	0x00000000
	.align		4
        /*0024*/ 	.word	0xfffffffc


//--------------------- .nv.constant4             --------------------------
	.section	.nv.constant4,"a",@progbits
	.align	8
	.align		8
.nv.constant4:
        /*0000*/ 	.dword	__assertfail
	.align		8
        /*0008*/ 	.dword	__unnamed_1
	.align		8
        /*0010*/ 	.dword	_ZN39_INTERNAL_685bcd47_4_k_cu_b577ac4c_42274cuda3std3__45__cpo5beginE
	.align		8
        /*0018*/ 	.dword	_ZN39_INTERNAL_685bcd47_4_k_cu_b577ac4c_42274cuda3std3__45__cpo3endE
	.align		8
        /*0020*/ 	.dword	_ZN39_INTERNAL_685bcd47_4_k_cu_b577ac4c_42274cuda3std3__45__cpo6cbeginE
	.align		8
        /*0028*/ 	.dword	_ZN39_INTERNAL_685bcd47_4_k_cu_b577ac4c_42274cuda3std3__45__cpo4cendE
	.align		8
        /*0030*/ 	.dword	_ZN39_INTERNAL_685bcd47_4_k_cu_b577ac4c_42274cuda3std3__441_GLOBAL__N__685bcd47_4_k_cu_b577ac4c_42276ignoreE
	.align		8
        /*0038*/ 	.dword	_ZN39_INTERNAL_685bcd47_4_k_cu_b577ac4c_42274cuda3std3__419piecewise_constructE
	.align		8
        /*0040*/ 	.dword	_ZN39_INTERNAL_685bcd47_4_k_cu_b577ac4c_42274cuda3std3__48in_placeE
	.align		8
        /*0048*/ 	.dword	_ZN39_INTERNAL_685bcd47_4_k_cu_b577ac4c_42274cuda3std6ranges3__45__cpo4swapE
	.align		8
        /*0050*/ 	.dword	_ZN39_INTERNAL_685bcd47_4_k_cu_b577ac4c_42274cuda3std6ranges3__45__cpo9iter_moveE
	.align		8
        /*0058*/ 	.dword	_ZN39_INTERNAL_685bcd47_4_k_cu_b577ac4c_42274cute7productE
	.align		8
        /*0060*/ 	.dword	_ZN39_INTERNAL_685bcd47_4_k_cu_b577ac4c_42274cute1_E
	.align		8
        /*0068*/ 	.dword	$str$22
	.align		8
        /*0070*/ 	.dword	$str$23


//--------------------- .text._ZN7cutlass13device_kernelINS_4gemm6kernel13GemmUniversalIN4cute5tupleIJiiiiEEENS1_10collective13CollectiveMmaINS1_34MainloopSm90TmaGmmaWarpSpecializedILi13ENS5_IJNS4_1CILi1EEESB_SB_EEENS1_35KernelTmaWarpSpecializedCooperativeEEENS5_IJNSA_ILi384EEENSA_ILi160EEENSA_ILi32EEEEEEaNS5_IJlSB_lEEEaSJ_NS4_8TiledMMAINS4_8MMA_AtomIJNS4_4SM904GMMA26MMA_64x32x32_S32S8S8_SS_TNEEEENS4_6LayoutINS5_IJNSA_ILi2EEESB_SB_EEENS5_IJSB_NSA_ILi0EEEST_EEEEENS5_IJNS4_10UnderscoreESW_SW_EEEEENS4_13SM90_TMA_LOADENS4_14ComposedLayoutINS4_7SwizzleILi1ELi4ELi3EEENS4_18smem_ptr_flag_bitsILi8EEENSQ_INS5_IJNSA_ILi8EEESH_EEENS5_IJSH_SB_EEEEEEEvNS4_8identityESZ_S19_vS1A_EENS_8epilogue10collective6detail29Sm90TmaWarpSpecializedAdapterINS1D_15DefaultEpilogueIaSJ_SJ_NS1C_6thread17LinearCombinationIaLi1EiiLNS1H_9ScaleType4KindE0ELNS_15FloatRoundStyleE2EaEENS1_15EpilogueDefaultEEEEEvvEEEEvNT_6ParamsE --------------------------
	.section	.text._ZN7cutlass13device_kernelINS_4gemm6kernel13GemmUniversalIN4cute5tupleIJiiiiEEENS1_10collective13CollectiveMmaINS1_34MainloopSm90TmaGmmaWarpSpecializedILi13ENS5_IJNS4_1CILi1EEESB_SB_EEENS1_35KernelTmaWarpSpecializedCooperativeEEENS5_IJNSA_ILi384EEENSA_ILi160EEENSA_ILi32EEEEEEaNS5_IJlSB_lEEEaSJ_NS4_8TiledMMAINS4_8MMA_AtomIJNS4_4SM904GMMA26MMA_64x32x32_S32S8S8_SS_TNEEEENS4_6LayoutINS5_IJNSA_ILi2EEESB_SB_EEENS5_IJSB_NSA_ILi0EEEST_EEEEENS5_IJNS4_10UnderscoreESW_SW_EEEEENS4_13SM90_TMA_LOADENS4_14ComposedLayoutINS4_7SwizzleILi1ELi4ELi3EEENS4_18smem_ptr_flag_bitsILi8EEENSQ_INS5_IJNSA_ILi8EEESH_EEENS5_IJSH_SB_EEEEEEEvNS4_8identityESZ_S19_vS1A_EENS_8epilogue10collective6detail29Sm90TmaWarpSpecializedAdapterINS1D_15DefaultEpilogueIaSJ_SJ_NS1C_6thread17LinearCombinationIaLi1EiiLNS1H_9ScaleType4KindE0ELNS_15FloatRoundStyleE2EaEENS1_15EpilogueDefaultEEEEEvvEEEEvNT_6ParamsE,"ax",@progbits
	.align	128
.text._ZN7cutlass13device_kernelINS_4gemm6kernel13GemmUniversalIN4cute5tupleIJiiiiEEENS1_10collective13CollectiveMmaINS1_34MainloopSm90TmaGmmaWarpSpecializedILi13ENS5_IJNS4_1CILi1EEESB_SB_EEENS1_35KernelTmaWarpSpecializedCooperativeEEENS5_IJNSA_ILi384EEENSA_ILi160EEENSA_ILi32EEEEEEaNS5_IJlSB_lEEEaSJ_NS4_8TiledMMAINS4_8MMA_AtomIJNS4_4SM904GMMA26MMA_64x32x32_S32S8S8_SS_TNEEEENS4_6LayoutINS5_IJNSA_ILi2EEESB_SB_EEENS5_IJSB_NSA_ILi0EEEST_EEEEENS5_IJNS4_10UnderscoreESW_SW_EEEEENS4_13SM90_TMA_LOADENS4_14ComposedLayoutINS4_7SwizzleILi1ELi4ELi3EEENS4_18smem_ptr_flag_bitsILi8EEENSQ_INS5_IJNSA_ILi8EEESH_EEENS5_IJSH_SB_EEEEEEEvNS4_8identityESZ_S19_vS1A_EENS_8epilogue10collective6detail29Sm90TmaWarpSpecializedAdapterINS1D_15DefaultEpilogueIaSJ_SJ_NS1C_6thread17LinearCombinationIaLi1EiiLNS1H_9ScaleType4KindE0ELNS_15FloatRoundStyleE2EaEENS1_15EpilogueDefaultEEEEEvvEEEEvNT_6ParamsE:
        .type           _ZN7cutlass13device_kernelINS_4gemm6kernel13GemmUniversalIN4cute5tupleIJiiiiEEENS1_10collective13CollectiveMmaINS1_34MainloopSm90TmaGmmaWarpSpecializedILi13ENS5_IJNS4_1CILi1EEESB_SB_EEENS1_35KernelTmaWarpSpecializedCooperativeEEENS5_IJNSA_ILi384EEENSA_ILi160EEENSA_ILi32EEEEEEaNS5_IJlSB_lEEEaSJ_NS4_8TiledMMAINS4_8MMA_AtomIJNS4_4SM904GMMA26MMA_64x32x32_S32S8S8_SS_TNEEEENS4_6LayoutINS5_IJNSA_ILi2EEESB_SB_EEENS5_IJSB_NSA_ILi0EEEST_EEEEENS5_IJNS4_10UnderscoreESW_SW_EEEEENS4_13SM90_TMA_LOADENS4_14ComposedLayoutINS4_7SwizzleILi1ELi4ELi3EEENS4_18smem_ptr_flag_bitsILi8EEENSQ_INS5_IJNSA_ILi8EEESH_EEENS5_IJSH_SB_EEEEEEEvNS4_8identityESZ_S19_vS1A_EENS_8epilogue10collective6detail29Sm90TmaWarpSpecializedAdapterINS1D_15DefaultEpilogueIaSJ_SJ_NS1C_6thread17LinearCombinationIaLi1EiiLNS1H_9ScaleType4KindE0ELNS_15FloatRoundStyleE2EaEENS1_15EpilogueDefaultEEEEEvvEEEEvNT_6ParamsE,@function
        .size           _ZN7cutlass13device_kernelINS_4gemm6kernel13GemmUniversalIN4cute5tupleIJiiiiEEENS1_10collective13CollectiveMmaINS1_34MainloopSm90TmaGmmaWarpSpecializedILi13ENS5_IJNS4_1CILi1EEESB_SB_EEENS1_35KernelTmaWarpSpecializedCooperativeEEENS5_IJNSA_ILi384EEENSA_ILi160EEENSA_ILi32EEEEEEaNS5_IJlSB_lEEEaSJ_NS4_8TiledMMAINS4_8MMA_AtomIJNS4_4SM904GMMA26MMA_64x32x32_S32S8S8_SS_TNEEEENS4_6LayoutINS5_IJNSA_ILi2EEESB_SB_EEENS5_IJSB_NSA_ILi0EEEST_EEEEENS5_IJNS4_10UnderscoreESW_SW_EEEEENS4_13SM90_TMA_LOADENS4_14ComposedLayoutINS4_7SwizzleILi1ELi4ELi3EEENS4_18smem_ptr_flag_bitsILi8EEENSQ_INS5_IJNSA_ILi8EEESH_EEENS5_IJSH_SB_EEEEEEEvNS4_8identityESZ_S19_vS1A_EENS_8epilogue10collective6detail29Sm90TmaWarpSpecializedAdapterINS1D_15DefaultEpilogueIaSJ_SJ_NS1C_6thread17LinearCombinationIaLi1EiiLNS1H_9ScaleType4KindE0ELNS_15FloatRoundStyleE2EaEENS1_15EpilogueDefaultEEEEEvvEEEEvNT_6ParamsE,(.L_x_133 - _ZN7cutlass13device_kernelINS_4gemm6kernel13GemmUniversalIN4cute5tupleIJiiiiEEENS1_10collective13CollectiveMmaINS1_34MainloopSm90TmaGmmaWarpSpecializedILi13ENS5_IJNS4_1CILi1EEESB_SB_EEENS1_35KernelTmaWarpSpecializedCooperativeEEENS5_IJNSA_ILi384EEENSA_ILi160EEENSA_ILi32EEEEEEaNS5_IJlSB_lEEEaSJ_NS4_8TiledMMAINS4_8MMA_AtomIJNS4_4SM904GMMA26MMA_64x32x32_S32S8S8_SS_TNEEEENS4_6LayoutINS5_IJNSA_ILi2EEESB_SB_EEENS5_IJSB_NSA_ILi0EEEST_EEEEENS5_IJNS4_10UnderscoreESW_SW_EEEEENS4_13SM90_TMA_LOADENS4_14ComposedLayoutINS4_7SwizzleILi1ELi4ELi3EEENS4_18smem_ptr_flag_bitsILi8EEENSQ_INS5_IJNSA_ILi8EEESH_EEENS5_IJSH_SB_EEEEEEEvNS4_8identityESZ_S19_vS1A_EENS_8epilogue10collective6detail29Sm90TmaWarpSpecializedAdapterINS1D_15DefaultEpilogueIaSJ_SJ_NS1C_6thread17LinearCombinationIaLi1EiiLNS1H_9ScaleType4KindE0ELNS_15FloatRoundStyleE2EaEENS1_15EpilogueDefaultEEEEEvvEEEEvNT_6ParamsE)
        .other          _ZN7cutlass13device_kernelINS_4gemm6kernel13GemmUniversalIN4cute5tupleIJiiiiEEENS1_10collective13CollectiveMmaINS1_34MainloopSm90TmaGmmaWarpSpecializedILi13ENS5_IJNS4_1CILi1EEESB_SB_EEENS1_35KernelTmaWarpSpecializedCooperativeEEENS5_IJNSA_ILi384EEENSA_ILi160EEENSA_ILi32EEEEEEaNS5_IJlSB_lEEEaSJ_NS4_8TiledMMAINS4_8MMA_AtomIJNS4_4SM904GMMA26MMA_64x32x32_S32S8S8_SS_TNEEEENS4_6LayoutINS5_IJNSA_ILi2EEESB_SB_EEENS5_IJSB_NSA_ILi0EEEST_EEEEENS5_IJNS4_10UnderscoreESW_SW_EEEEENS4_13SM90_TMA_LOADENS4_14ComposedLayoutINS4_7SwizzleILi1ELi4ELi3EEENS4_18smem_ptr_flag_bitsILi8EEENSQ_INS5_IJNSA_ILi8EEESH_EEENS5_IJSH_SB_EEEEEEEvNS4_8identityESZ_S19_vS1A_EENS_8epilogue10collective6detail29Sm90TmaWarpSpecializedAdapterINS1D_15DefaultEpilogueIaSJ_SJ_NS1C_6thread17LinearCombinationIaLi1EiiLNS1H_9ScaleType4KindE0ELNS_15FloatRoundStyleE2EaEENS1_15EpilogueDefaultEEEEEvvEEEEvNT_6ParamsE,@"STO_CUDA_ENTRY STV_DEFAULT"
_ZN7cutlass13device_kernelINS_4gemm6kernel13GemmUniversalIN4cute5tupleIJiiiiEEENS1_10collective13CollectiveMmaINS1_34MainloopSm90TmaGmmaWarpSpecializedILi13ENS5_IJNS4_1CILi1EEESB_SB_EEENS1_35KernelTmaWarpSpecializedCooperativeEEENS5_IJNSA_ILi384EEENSA_ILi160EEENSA_ILi32EEEEEEaNS5_IJlSB_lEEEaSJ_NS4_8TiledMMAINS4_8MMA_AtomIJNS4_4SM904GMMA26MMA_64x32x32_S32S8S8_SS_TNEEEENS4_6LayoutINS5_IJNSA_ILi2EEESB_SB_EEENS5_IJSB_NSA_ILi0EEEST_EEEEENS5_IJNS4_10UnderscoreESW_SW_EEEEENS4_13SM90_TMA_LOADENS4_14ComposedLayoutINS4_7SwizzleILi1ELi4ELi3EEENS4_18smem_ptr_flag_bitsILi8EEENSQ_INS5_IJNSA_ILi8EEESH_EEENS5_IJSH_SB_EEEEEEEvNS4_8identityESZ_S19_vS1A_EENS_8epilogue10collective6detail29Sm90TmaWarpSpecializedAdapterINS1D_15DefaultEpilogueIaSJ_SJ_NS1C_6thread17LinearCombinationIaLi1EiiLNS1H_9ScaleType4KindE0ELNS_15FloatRoundStyleE2EaEENS1_15EpilogueDefaultEEEEEvvEEEEvNT_6ParamsE:
[----:B------:R-:W0:Y:S02]  /*0000*/  LDC R1, c[0x0][0x28] ;  /* 0x00000a00ff017b82 */ /* 0x000e240000000800 */
[----:B0-----:R-:W-:Y:S01]  /*0010*/  VIADD R1, R1, 0xfffffe70 ;  /* 0xfffffe7001017836 */ /* 0x001fe20000000000 */
[----:B------:R-:W0:Y:S01]  /*0020*/  S2R R2, SR_TID.X ;  /* 0x0000000000027919 */ /* 0x000e220000002100 */
[----:B------:R-:W-:Y:S01]  /*0030*/  ELECT P0, URZ, PT ;  /* 0x00000000003f782f */ /* 0x000fe20003800000 */
[----:B------:R-:W-:Y:S01]  /*0040*/  BSSY B0, `(.L_x_0) ;  /* 0x0000015000007945 */ /* 0x000fe20003800000 */
[--C-:B0-----:R-:W-:Y:S02]  /*0050*/  SHF.R.U32.HI R0, RZ, 0x5, R2.reuse ;  /* 0x00000005ff007819 */ /* 0x101fe40000011602 */
[----:B------:R-:W-:-:S03]  /*0060*/  SHF.R.U32.HI R2, RZ, 0x7, R2 ;  /* 0x00000007ff027819 */ /* 0x000fc60000011602 */
[----:B------:R-:W0:Y:S04]  /*0070*/  SHFL.IDX PT, R3, R0, RZ, 0x1f ;  /* 0x00001fff00037589 */ /* 0x000e2800000e0000 */
[----:B------:R-:W1:Y:S01]  /*0080*/  SHFL.IDX PT, R2, R2, RZ, 0x1f ;  /* 0x00001fff02027589 */ /* 0x000e6200000e0000 */
[----:B0-----:R-:W-:Y:S02]  /*0090*/  R2UR UR10, R3 ;  /* 0x00000000030a72ca */ /* 0x001fe400000e0000 */
[----:B-1----:R-:W-:-:S11]  /*00a0*/  R2UR UR5, R2 ;  /* 0x00000000020572ca */ /* 0x002fd600000e0000 */
[----:B------:R-:W-:Y:S02]  /*00b0*/  USHF.R.S32.HI UR4, URZ, 0x1f, UR10 ;  /* 0x0000001f3f047899 */ /* 0x000fe4000801140a */
[----:B------:R-:W-:Y:S02]  /*00c0*/  ISETP.NE.OR P0, PT, RZ, UR10, !P0 ;  /* 0x0000000aff007c0c */ /* 0x000fe4000c705670 */
[----:B------:R-:W-:-:S04]  /*00d0*/  ULEA.HI UR4, UR4, UR10, URZ, 0x2 ;  /* 0x0000000a04047291 */ /* 0x000fc8000f8f103f */
[----:B------:R-:W-:-:S04]  /*00e0*/  ULOP3.LUT UR4, UR4, 0xfffffffc, URZ, 0xc0, !UPT ;  /* 0xfffffffc04047892 */ /* 0x000fc8000f8ec03f */
[----:B------:R-:W-:-:S03]  /*00f0*/  UIADD3 UR10, UR10, -UR4, URZ ;  /* 0x800000040a0a7290 */ /* 0x000fc6000fffe03f */
[----:B------:R-:W-:Y:S09]  /*0100*/  @P0 BRA `(.L_x_1) ;  /* 0x0000000000200947 */ /* 0x000ff20003800000 */
[----:B------:R-:W-:Y:S02]  /*0110*/  ULDC.64 UR6, c[0x0][0x198] ;  /* 0x0000660000067ab9 */ /* 0x000fe40000000a00 */
[----:B------:R-:W-:Y:S02]  /*0120*/  UIADD3 UR8, UP0, UR6, 0xf0, URZ ;  /* 0x000000f006087890 */ /* 0x000fe4000ff1e03f */
[----:B------:R-:W-:Y:S02]  /*0130*/  UIADD3 UR6, UP1, UR6, 0x1f0, URZ ;  /* 0x000001f006067890 */ /* 0x000fe4000ff3e03f */
[----:B------:R-:W-:Y:S02]  /*0140*/  UIADD3.X UR9, URZ, UR7, URZ, UP0, !UPT ;  /* 0x000000073f097290 */ /* 0x000fe400087fe43f */
[----:B------:R-:W-:-:S07]  /*0150*/  UIADD3.X UR7, URZ, UR7, URZ, UP1, !UPT ;  /* 0x000000073f077290 */ /* 0x000fce0008ffe43f */
[----:B------:R0:W-:Y:S02]  /*0160*/  UTMACCTL.PF [UR8] ;  /* 0x00000000080079b9 */ /* 0x0001e40008040000 */
[----:B------:R0:W-:Y:S02]  /*0170*/  UTMACCTL.PF [UR6] ;  /* 0x00000000060079b9 */ /* 0x0001e40008040000 */
[----:B0-----:R-:W-:Y:S01]  /*0180*/  NOP ;  /* 0x0000000000007918 */ /* 0x001fe20000000000 */
.L_x_1:
[----:B------:R-:W-:Y:S05]  /*0190*/  BSYNC B0 ;  /* 0x0000000000007941 */ /* 0x000fea0003800000 */
.L_x_0:
[----:B------:R-:W0:Y:S01]  /*01a0*/  SHFL.IDX PT, R2, R0, RZ, 0x1f ;  /* 0x00001fff00027589 */ /* 0x000e2200000e0000 */
[----:B------:R-:W-:Y:S01]  /*01b0*/  UISETP.NE.AND UP0, UPT, UR10, 0x3, UPT ;  /* 0x000000030a00788c */ /* 0x000fe2000bf05270 */
[----:B------:R-:W-:Y:S01]  /*01c0*/  ISETP.NE.AND P1, PT, RZ, UR5, PT ;  /* 0x00000005ff007c0c */ /* 0x000fe2000bf25270 */
[----:B------:R-:W-:Y:S02]  /*01d0*/  UIADD3 UR18, UR5, -0x1, URZ ;  /* 0xffffffff05127890 */ /* 0x000fe4000fffe03f */
[----:B------:R-:W-:Y:S02]  /*01e0*/  UISETP.EQ.OR UP0, UPT, UR10, URZ, !UP0 ;  /* 0x0000003f0a00728c */ /* 0x000fe4000c702670 */
[----:B------:R-:W-:Y:S02]  /*01f0*/  UISETP.GE.U32.AND UP1, UPT, UR18, 0x2, UPT ;  /* 0x000000021200788c */ /* 0x000fe4000bf26070 */
[----:B------:R-:W-:-:S04]  /*0200*/  UISETP.EQ.AND UP0, UPT, UR5, URZ, UP0 ;  /* 0x0000003f0500728c */ /* 0x000fc80008702270 */
[----:B------:R-:W-:-:S04]  /*0210*/  USEL UR38, URZ, 0x1, !UP0 ;  /* 0x000000013f267887 */ /* 0x000fc8000c000000 */
[----:B------:R-:W-:Y:S01]  /*0220*/  USEL UR38, UR38, 0x2, UP1 ;  /* 0x0000000226267887 */ /* 0x000fe20008800000 */
[----:B0-----:R-:W-:-:S13]  /*0230*/  ISETP.NE.AND P0, PT, R2, RZ, PT ;  /* 0x000000ff0200720c */ /* 0x001fda0003f05270 */
[----:B------:R-:W-:Y:S05]  /*0240*/  @P0 BRA `(.L_x_2) ;  /* 0x0000000000ac0947 */ /* 0x000fea0003800000 */
[----:B------:R-:W-:Y:S01]  /*0250*/  ELECT P0, URZ, PT ;  /* 0x00000000003f782f */ /* 0x000fe20003800000 */
[----:B------:R-:W-:-:S12]  /*0260*/  BSSY B0, `(.L_x_2) ;  /* 0x0000029000007945 */ /* 0x000fd80003800000 */
[----:B------:R-:W-:Y:S05]  /*0270*/  @!P0 BRA `(.L_x_3) ;  /* 0x00000000009c8947 */ /* 0x000fea0003800000 */
[----:B------:R-:W0:Y:S01]  /*0280*/  S2UR UR8, SR_CgaCtaId ;  /* 0x00000000000879c3 */ /* 0x000e220000008800 */
[----:B------:R-:W-:Y:S01]  /*0290*/  UMOV UR4, 0x400 ;  /* 0x0000040000047882 */ /* 0x000fe20000000000 */
[----:B------:R-:W-:Y:S01]  /*02a0*/  UMOV UR5, 0x1 ;  /* 0x0000000100057882 */ /* 0x000fe20000000000 */
[----:B------:R-:W-:Y:S02]  /*02b0*/  UMOV UR6, 0x100 ;  /* 0x0000010000067882 */ /* 0x000fe40000000000 */
[----:B------:R-:W-:-:S04]  /*02c0*/  UIADD3 UR6, -UR6, 0x100000, URZ ;  /* 0x0010000006067890 */ /* 0x000fc8000fffe13f */
[----:B------:R-:W-:Y:S02]  /*02d0*/  USHF.L.U32 UR7, UR6, 0xb, URZ ;  /* 0x0000000b06077899 */ /* 0x000fe4000800063f */
[----:B------:R-:W-:Y:S02]  /*02e0*/  USHF.L.U32 UR6, UR6, 0x1, URZ ;  /* 0x0000000106067899 */ /* 0x000fe4000800063f */
[----:B0-----:R-:W-:Y:S02]  /*02f0*/  ULEA UR8, UR8, UR4, 0x18 ;  /* 0x0000000408087291 */ /* 0x001fe4000f8ec03f */
[----:B------:R-:W-:-:S04]  /*0300*/  UIADD3 UR4, -UR5, 0x100000, URZ ;  /* 0x0010000005047890 */ /* 0x000fc8000fffe13f */
[----:B------:R-:W-:Y:S02]  /*0310*/  USHF.L.U32 UR5, UR4, 0xb, URZ ;  /* 0x0000000b04057899 */ /* 0x000fe4000800063f */
[----:B------:R-:W-:Y:S01]  /*0320*/  USHF.L.U32 UR4, UR4, 0x1, URZ ;  /* 0x0000000104047899 */ /* 0x000fe2000800063f */
[----:B------:R-:W0:Y:S11]  /*0330*/  FENCE.VIEW.ASYNC.S ;  /* 0x00000000000073c6 */ /* 0x000e360000000000 */
[----:B0-----:R0:W1:Y:S01]  /*0340*/  SYNCS.EXCH.64 URZ, [UR8], UR4 ;  /* 0x00000004083f75b2 */ /* 0x0010620008000100 */
[----:B------:R0:W2:Y:S01]  /*0350*/  SYNCS.EXCH.64 URZ, [UR8+0x68], UR6 ;  /* 0x00006806083f75b2 */ /* 0x0000a20008000100 */
[----:B------:R0:W3:Y:S01]  /*0360*/  SYNCS.EXCH.64 URZ, [UR8+0x8], UR4 ;  /* 0x00000804083f75b2 */ /* 0x0000e20008000100 */
[----:B------:R0:W4:Y:S01]  /*0370*/  SYNCS.EXCH.64 URZ, [UR8+0x70], UR6 ;  /* 0x00007006083f75b2 */ /* 0x0001220008000100 */
[----:B------:R0:W0:Y:S01]  /*0380*/  SYNCS.EXCH.64 URZ, [UR8+0x10], UR4 ;  /* 0x00001004083f75b2 */ /* 0x0000220008000100 */
        /* <DEDUP_REMOVED lines=21> */
[----:B-123--:R-:W-:Y:S01]  /*04e0*/  NOP ;  /* 0x0000000000007918 */ /* 0x00efe20000000000 */
.L_x_3:
[----:B0-----:R-:W-:Y:S05]  /*04f0*/  BSYNC B0 ;  /* 0x0000000000007941 */ /* 0x001fea0003800000 */
.L_x_2:
[----:B------:R-:W0:Y:S01]  /*0500*/  SHFL.IDX PT, R0, R0, RZ, 0x1f ;  /* 0x00001fff00007589 */ /* 0x000e2200000e0000 */
[----:B------:R-:W-:Y:S01]  /*0510*/  ELECT P0, URZ, PT ;  /* 0x00000000003f782f */ /* 0x000fe20003800000 */
[----:B------:R-:W1:Y:S01]  /*0520*/  S2UR UR17, SR_CTAID.Y ;  /* 0x00000000001179c3 */ /* 0x000e620000002600 */
[----:B------:R-:W-:Y:S01]  /*0530*/  ULDC UR5, c[0x0][0x65c] ;  /* 0x0001970000057ab9 */ /* 0x000fe20000000800 */
[----:B------:R-:W-:Y:S01]  /*0540*/  UMOV UR12, 0x20 ;  /* 0x00000020000c7882 */ /* 0x000fe20000000000 */
[----:B------:R-:W-:Y:S01]  /*0550*/  UISETP.NE.AND UP2, UPT, UR5, 0x1, UPT ;  /* 0x000000010500788c */ /* 0x000fe2000bf45270 */
[----:B------:R-:W-:Y:S01]  /*0560*/  NOP ;  /* 0x0000000000007918 */ /* 0x000fe20000000000 */
[----:B------:R-:W-:Y:S02]  /*0570*/  NOP ;  /* 0x0000000000007918 */ /* 0x000fe40000000000 */
[----:B------:R-:W-:Y:S01]  /*0580*/  UP2UR UR39, UPR, URZ, 0x4 ;  /* 0x000000043f277883 */ /* 0x000fe20008000000 */
[----:B------:R-:W2:Y:S01]  /*0590*/  S2UR UR4, SR_CTAID.X ;  /* 0x00000000000479c3 */ /* 0x000ea20000002500 */
[----:B------:R-:W-:-:S02]  /*05a0*/  PLOP3.LUT P2, PT, PT, PT, UP2, 0x80, 0x0 ;  /* 0x000000000000781c */ /* 0x000fc40003f4f028 */
[----:B------:R-:W-:Y:S02]  /*05b0*/  PLOP3.LUT P4, PT, PT, PT, UP2, 0x80, 0x0 ;  /* 0x000000000000781c */ /* 0x000fe40003f8f028 */
[----:B------:R-:W-:Y:S01]  /*05c0*/  PLOP3.LUT P3, PT, PT, PT, UP2, 0x80, 0x0 ;  /* 0x000000000000781c */ /* 0x000fe20003f6f028 */
[----:B------:R-:W-:Y:S01]  /*05d0*/  @UP2 ULDC UR14, c[0x0][0x10] ;  /* 0x00000400000e2ab9 */ /* 0x000fe20000000800 */
[----:B------:R-:W-:Y:S01]  /*05e0*/  @UP2 UMOV UR9, URZ ;  /* 0x0000003f00092c82 */ /* 0x000fe20008000000 */
[----:B------:R-:W-:Y:S01]  /*05f0*/  @!UP2 ULDC UR11, c[0x0][0xc] ;  /* 0x00000300000baab9 */ /* 0x000fe20000000800 */
[----:B0-----:R-:W-:Y:S01]  /*0600*/  ISETP.NE.OR P0, PT, R0, RZ, !P0 ;  /* 0x000000ff0000720c */ /* 0x001fe20004705670 */
[----:B-1----:R-:W-:Y:S02]  /*0610*/  @UP2 UMOV UR7, UR17 ;  /* 0x0000001100072c82 */ /* 0x002fe40008000000 */
[----:B------:R-:W-:Y:S01]  /*0620*/  @UP2 UMOV UR8, UR7 ;  /* 0x0000000700082c82 */ /* 0x000fe20008000000 */
[----:B------:R-:W-:Y:S01]  /*0630*/  @!UP2 UMOV UR7, UR17 ;  /* 0x000000110007ac82 */ /* 0x000fe20008000000 */
[----:B--2---:R-:W-:-:S08]  /*0640*/  @UP2 UIMAD.WIDE.U32 UR14, UR4, UR14, UR8 ;  /* 0x0000000e040e22a5 */ /* 0x004fd0000f8e0008 */
[----:B------:R-:W-:Y:S01]  /*0650*/  VOTEU.ALL UP0, P0 ;  /* 0x00000000003f7886 */ /* 0x000fe20000000000 */
[----:B------:R-:W-:Y:S01]  /*0660*/  VOTEU.ALL UP1, P0 ;  /* 0x00000000003f7886 */ /* 0x000fe20000020000 */
[----:B------:R-:W-:-:S03]  /*0670*/  IMAD.U32 R2, RZ, RZ, UR14 ;  /* 0x0000000eff027e24 */ /* 0x000fc6000f8e00ff */
[----:B------:R-:W0:Y:S01]  /*0680*/  @!UP0 S2UR UR6, SR_CgaCtaId ;  /* 0x00000000000689c3 */ /* 0x000e220000008800 */
[----:B------:R-:W-:Y:S01]  /*0690*/  @!UP0 UMOV UR5, 0x400 ;  /* 0x0000040000058882 */ /* 0x000fe20000000000 */
[----:B------:R-:W-:-:S04]  /*06a0*/  @!UP0 UIADD3 UR12, -UR12, 0x100000, URZ ;  /* 0x001000000c0c8890 */ /* 0x000fc8000fffe13f */
[----:B------:R-:W-:Y:S02]  /*06b0*/  @!UP0 USHF.L.U32 UR13, UR12, 0xb, URZ ;  /* 0x0000000b0c0d8899 */ /* 0x000fe4000800063f */
[----:B------:R-:W-:Y:S01]  /*06c0*/  @!UP0 USHF.L.U32 UR12, UR12, 0x1, URZ ;  /* 0x000000010c0c8899 */ /* 0x000fe2000800063f */
[----:B------:R-:W-:Y:S01]  /*06d0*/  IMAD.U32 R3, RZ, RZ, UR15 ;  /* 0x0000000fff037e24 */ /* 0x000fe2000f8e00ff */
[----:B0-----:R-:W-:Y:S01]  /*06e0*/  @!UP0 ULEA UR16, UR6, UR5, 0x18 ;  /* 0x0000000506108291 */ /* 0x001fe2000f8ec03f */
[----:B------:R-:W-:Y:S01]  /*06f0*/  VOTEU.ALL UP0, P0 ;  /* 0x00000000003f7886 */ /* 0x000fe20000000000 */
[----:B------:R-:W-:Y:S01]  /*0700*/  PLOP3.LUT P0, PT, PT, PT, UP2, 0x80, 0x0 ;  /* 0x000000000000781c */ /* 0x000fe20003f0f028 */
[----:B------:R-:W-:Y:S01]  /*0710*/  UMOV UR5, URZ ;  /* 0x0000003f00057c82 */ /* 0x000fe20008000000 */
[----:B------:R-:W-:Y:S01]  /*0720*/  @UP2 UMOV UR6, URZ ;  /* 0x0000003f00062c82 */ /* 0x000fe20008000000 */
[----:B------:R-:W-:Y:S02]  /*0730*/  @!UP2 UIMAD.WIDE.U32 UR8, UR11, UR7, UR4 ;  /* 0x000000070b08a2a5 */ /* 0x000fe4000f8e0004 */
[----:B------:R-:W-:-:S04]  /*0740*/  @UP2 UIADD3 UR6, UR15, UR6, URZ ;  /* 0x000000060f062290 */ /* 0x000fc8000fffe03f */
[----:B------:R-:W-:Y:S01]  /*0750*/  IMAD.U32 R5, RZ, RZ, UR9 ;  /* 0x00000009ff057e24 */ /* 0x000fe2000f8e00ff */
[----:B------:R-:W0:Y:S02]  /*0760*/  FENCE.VIEW.ASYNC.S ;  /* 0x00000000000073c6 */ /* 0x000e240000000000 */
[----:B0-----:R0:W4:Y:S01]  /*0770*/  @!UP0 SYNCS.EXCH.64 URZ, [UR16+0xe0], UR12 ;  /* 0x0000e00c103f85b2 */ /* 0x0011220008000100 */
[----:B------:R-:W-:Y:S02]  /*0780*/  @P2 IMAD.U32 R6, RZ, RZ, UR6 ;  /* 0x00000006ff062e24 */ /* 0x000fe4000f8e00ff */
[----:B------:R-:W-:Y:S02]  /*0790*/  @P0 IMAD.MOV.U32 R7, RZ, RZ, R2 ;  /* 0x000000ffff070224 */ /* 0x000fe400078e0002 */
[----:B------:R-:W-:Y:S02]  /*07a0*/  IMAD.U32 R2, RZ, RZ, UR8 ;  /* 0x00000008ff027e24 */ /* 0x000fe4000f8e00ff */
[----:B------:R-:W-:-:S02]  /*07b0*/  @!P4 IMAD.MOV.U32 R6, RZ, RZ, R5 ;  /* 0x000000ffff06c224 */ /* 0x000fc400078e0005 */
[----:B------:R-:W-:Y:S02]  /*07c0*/  @!P3 IMAD.MOV.U32 R7, RZ, RZ, R2 ;  /* 0x000000ffff07b224 */ /* 0x000fe400078e0002 */
[----:B------:R-:W-:Y:S01]  /*07d0*/  IMAD.U32 R3, RZ, RZ, UR9 ;  /* 0x00000009ff037e24 */ /* 0x000fe2000f8e00ff */
[----:B------:R0:W-:Y:S01]  /*07e0*/  STL [R1+0x8c], R6 ;  /* 0x00008c0601007387 */ /* 0x0001e20000100800 */
[----:B------:R-:W-:-:S03]  /*07f0*/  IMAD.U32 R4, RZ, RZ, UR8 ;  /* 0x00000008ff047e24 */ /* 0x000fc6000f8e00ff */
[----:B------:R0:W-:Y:S01]  /*0800*/  STL [R1+0x98], R7 ;  /* 0x0000980701007387 */ /* 0x0001e20000100800 */
[----:B------:R0:W4:Y:S01]  /*0810*/  @!UP1 SYNCS.EXCH.64 URZ, [UR16+0xe8], UR12 ;  /* 0x0000e80c103f95b2 */ /* 0x0001220008000100 */
[----:B------:R-:W-:Y:S01]  /*0820*/  NOP ;  /* 0x0000000000007918 */ /* 0x000fe20000000000 */
[----:B----4-:R-:W-:Y:S06]  /*0830*/  BAR.SYNC.DEFER_BLOCKING 0x0 ;  /* 0x0000000000007b1d */ /* 0x010fec0000010000 */
[----:B------:R-:W-:Y:S05]  /*0840*/  @!P1 BRA `(.L_x_4) ;  /* 0x0000010400609947 */ /* 0x000fea0003800000 */
[----:B------:R-:W-:-:S06]  /*0850*/  UISETP.GT.U32.AND UP0, UPT, UR18, 0x1, UPT ;  /* 0x000000011200788c */ /* 0x000fcc000bf04070 */
[----:B------:R-:W-:-:S13]  /*0860*/  PLOP3.LUT P0, PT, PT, PT, UP0, 0x80, 0x0 ;  /* 0x000000000000781c */ /* 0x000fda0003f0f008 */
[----:B0-----:R-:W-:Y:S05]  /*0870*/  @P0 EXIT ;  /* 0x000000000000094d */ /* 0x001fea0003800000 */
[----:B------:R-:W-:Y:S01]  /*0880*/  ULDC.64 UR8, c[0x0][0x650] ;  /* 0x0001940000087ab9 */ /* 0x000fe20000000a00 */
[----:B------:R-:W-:Y:S01]  /*0890*/  UMOV UR40, 0xffffffff ;  /* 0xffffffff00287882 */ /* 0x000fe20000000000 */
[----:B------:R-:W-:Y:S01]  /*08a0*/  ISETP.GE.U32.AND P0, PT, R7, UR8, PT ;  /* 0x0000000807007c0c */ /* 0x000fe2000bf06070 */
[----:B------:R-:W-:Y:S01]  /*08b0*/  UMOV UR41, 0xffffffff ;  /* 0xffffffff00297882 */ /* 0x000fe20000000000 */
[----:B------:R-:W-:Y:S01]  /*08c0*/  UMOV UR42, 0xffffffff ;  /* 0xffffffff002a7882 */ /* 0x000fe20000000000 */
[----:B------:R-:W-:Y:S02]  /*08d0*/  PRMT R0, RZ, 0x7610, R0 ;  /* 0x00007610ff007816 */ /* 0x000fe40000000000 */
[----:B------:R-:W-:-:S13]  /*08e0*/  ISETP.GE.U32.AND.EX P0, PT, R6, UR9, PT, P0 ;  /* 0x0000000906007c0c */ /* 0x000fda000bf06100 */
[----:B------:R-:W-:Y:S05]  /*08f0*/  @P0 BRA `(.L_x_5) ;  /* 0x0000000400800947 */ /* 0x000fea0003800000 */
[----:B------:R-:W-:Y:S01]  /*0900*/  I2FP.F32.U32 R0, UR4 ;  /* 0x0000000400007c45 */ /* 0x000fe20008201000 */
[----:B------:R-:W-:Y:S01]  /*0910*/  ULDC.64 UR16, c[0x0][0x628] ;  /* 0x00018a0000107ab9 */ /* 0x000fe20000000a00 */
[----:B------:R-:W-:Y:S01]  /*0920*/  ULDC UR6, c[0x0][0x150] ;  /* 0x0000540000067ab9 */ /* 0x000fe20000000800 */
[----:B------:R-:W-:Y:S01]  /*0930*/  ISETP.NE.U32.AND P0, PT, RZ, UR16, PT ;  /* 0x00000010ff007c0c */ /* 0x000fe2000bf05070 */
[----:B------:R-:W-:Y:S01]  /*0940*/  ULDC UR15, c[0x0][0x630] ;  /* 0x00018c00000f7ab9 */ /* 0x000fe20000000800 */
[----:B------:R-:W-:Y:S01]  /*0950*/  FMUL R0, R0, UR6 ;  /* 0x0000000600007c20 */ /* 0x000fe20008400000 */
[----:B------:R-:W-:Y:S01]  /*0960*/  R2UR UR18, R7 ;  /* 0x00000000071272ca */ /* 0x000fe200000e0000 */
[----:B------:R-:W-:Y:S01]  /*0970*/  ULDC UR20, c[0x0][0x154] ;  /* 0x0000550000147ab9 */ /* 0x000fe20000000800 */
[----:B------:R-:W-:Y:S01]  /*0980*/  ISETP.NE.AND.EX P0, PT, RZ, UR17, PT, P0 ;  /* 0x00000011ff007c0c */ /* 0x000fe2000bf05300 */
[----:B------:R0:W1:Y:S01]  /*0990*/  F2I.U32.TRUNC.NTZ R2, R0 ;  /* 0x0000000000027305 */ /* 0x000062000020f000 */
[----:B------:R-:W-:-:S02]  /*09a0*/  R2UR UR19, R6 ;  /* 0x00000000061372ca */ /* 0x000fc400000e0000 */
[----:B------:R-:W-:Y:S02]  /*09b0*/  R2UR UR8, R7 ;  /* 0x00000000070872ca */ /* 0x000fe400000e0000 */
[----:B------:R-:W-:-:S07]  /*09c0*/  R2UR UR9, R6 ;  /* 0x00000000060972ca */ /* 0x000fce00000e0000 */
[----:B0-----:R-:W-:Y:S08]  /*09d0*/  @!P0 BRA `(.L_x_6) ;  /* 0x0000000000308947 */ /* 0x001ff00003800000 */
[----:B------:R-:W-:Y:S01]  /*09e0*/  R2UR UR8, R7 ;  /* 0x00000000070872ca */ /* 0x000fe200000e0000 */
[----:B------:R-:W-:Y:S01]  /*09f0*/  ULDC UR6, c[0x0][0x634] ;  /* 0x00018d0000067ab9 */ /* 0x000fe20000000800 */
[----:B------:R-:W-:-:S11]  /*0a00*/  R2UR UR14, R6 ;  /* 0x00000000060e72ca */ /* 0x000fd600000e0000 */
[----:B------:R-:W-:-:S04]  /*0a10*/  UIADD3 UR6, UP0, UR8, UR6, URZ ;  /* 0x0000000608067290 */ /* 0x000fc8000ff1e03f */
[----:B------:R-:W-:-:S04]  /*0a20*/  UIADD3.X UR14, URZ, UR14, URZ, UP0, !UPT ;  /* 0x0000000e3f0e7290 */ /* 0x000fc800087fe43f */
[----:B------:R-:W-:-:S04]  /*0a30*/  UIMAD.WIDE.U32 UR8, UR14, UR16, URZ ;  /* 0x000000100e0872a5 */ /* 0x000fc8000f8e003f */
[----:B------:R-:W-:Y:S02]  /*0a40*/  UIMAD.WIDE.U32 UR10, UP0, UR6, UR17, UR8 ;  /* 0x00000011060a72a5 */ /* 0x000fe4000f800008 */
[----:B------:R-:W-:Y:S02]  /*0a50*/  UIMAD.WIDE.U32 UR8, UR6, UR16, URZ ;  /* 0x00000010060872a5 */ /* 0x000fe4000f8e003f */
[----:B------:R-:W-:Y:S02]  /*0a60*/  UIADD3.X UR13, URZ, URZ, URZ, UP0, !UPT ;  /* 0x0000003f3f0d7290 */ /* 0x000fe400087fe43f */
[----:B------:R-:W-:Y:S01]  /*0a70*/  UIADD3 URZ, UP0, UR9, UR10, URZ ;  /* 0x0000000a093f7290 */ /* 0x000fe2000ff1e03f */
[----:B------:R-:W-:-:S03]  /*0a80*/  UMOV UR12, UR11 ;  /* 0x0000000b000c7c82 */ /* 0x000fc60008000000 */
[----:B------:R-:W-:-:S12]  /*0a90*/  UIMAD.WIDE.U32.X UR8, UR14, UR17, UR12, UP0 ;  /* 0x000000110e0872a5 */ /* 0x000fd800080e040c */
.L_x_6:
[----:B------:R-:W-:Y:S01]  /*0aa0*/  USHF.R.U64 UR42, UR8, UR15, UR9 ;  /* 0x0000000f082a7299 */ /* 0x000fe20008001209 */
[----:B------:R-:W-:Y:S01]  /*0ab0*/  I2FP.F32.U32 R0, UR7 ;  /* 0x0000000700007c45 */ /* 0x000fe20008201000 */
[----:B------:R-:W-:Y:S01]  /*0ac0*/  USHF.R.U32.HI UR5, URZ, UR15, UR9 ;  /* 0x0000000f3f057299 */ /* 0x000fe20008011609 */
[----:B-1----:R-:W-:Y:S01]  /*0ad0*/  R2UR UR12, R2 ;  /* 0x00000000020c72ca */ /* 0x002fe200000e0000 */
[----:B------:R-:W-:Y:S02]  /*0ae0*/  UIADD3 UR6, UP0, URZ, -UR42, URZ ;  /* 0x8000002a3f067290 */ /* 0x000fe4000ff1e03f */
[----:B------:R-:W-:Y:S01]  /*0af0*/  FMUL R0, R0, UR20 ;  /* 0x0000001400007c20 */ /* 0x000fe20008400000 */
[----:B------:R-:W-:Y:S01]  /*0b00*/  ULDC.64 UR8, c[0x0][0x620] ;  /* 0x0001880000087ab9 */ /* 0x000fe20000000a00 */
[----:B------:R-:W-:Y:S01]  /*0b10*/  UIADD3.X UR5, URZ, ~UR5, URZ, UP0, !UPT ;  /* 0x800000053f057290 */ /* 0x000fe200087fe43f */
[----:B------:R-:W-:Y:S01]  /*0b20*/  UMOV UR10, UR18 ;  /* 0x00000012000a7c82 */ /* 0x000fe20008000000 */
[----:B------:R-:W-:-:S02]  /*0b30*/  UMOV UR11, UR19 ;  /* 0x00000013000b7c82 */ /* 0x000fc40008000000 */
[----:B------:R-:W-:Y:S01]  /*0b40*/  UIMAD UR5, UR5, UR8, URZ ;  /* 0x00000008050572a4 */ /* 0x000fe2000f8e023f */
[----:B------:R-:W0:Y:S01]  /*0b50*/  F2I.U32.TRUNC.NTZ R0, R0 ;  /* 0x0000000000007305 */ /* 0x000e22000020f000 */
[----:B------:R-:W-:Y:S02]  /*0b60*/  UIMAD.WIDE.U32 UR10, UR6, UR8, UR10 ;  /* 0x00000008060a72a5 */ /* 0x000fe4000f8e000a */
[----:B------:R-:W-:Y:S01]  /*0b70*/  UIMAD UR6, UR6, UR9, UR5 ;  /* 0x00000009060672a4 */ /* 0x000fe2000f8e0205 */
[----:B------:R-:W-:Y:S01]  /*0b80*/  ULDC UR21, c[0x0][0x658] ;  /* 0x0001960000157ab9 */ /* 0x000fe20000000800 */
[----:B------:R-:W-:Y:S02]  /*0b90*/  UMOV UR19, 0xffffffff ;  /* 0xffffffff00137882 */ /* 0x000fe40000000000 */
[----:B------:R-:W-:Y:S01]  /*0ba0*/  UIADD3 UR6, UR11, UR6, URZ ;  /* 0x000000060b067290 */ /* 0x000fe2000fffe03f */
[----:B------:R-:W-:Y:S01]  /*0bb0*/  ULDC UR15, c[0x0][0x618] ;  /* 0x00018600000f7ab9 */ /* 0x000fe20000000800 */
[----:B------:R-:W-:Y:S01]  /*0bc0*/  ULDC.64 UR8, c[0x0][0x640] ;  /* 0x0001900000087ab9 */ /* 0x000fe20000000a00 */
[----:B------:R-:W-:Y:S01]  /*0bd0*/  USHF.L.U32 UR11, UR19, UR21, URZ ;  /* 0x00000015130b7299 */ /* 0x000fe2000800063f */
[----:B------:R-:W-:Y:S01]  /*0be0*/  ISETP.NE.U32.AND P0, PT, RZ, UR8, PT ;  /* 0x00000008ff007c0c */ /* 0x000fe2000bf05070 */
[----:B------:R-:W-:-:S02]  /*0bf0*/  USHF.R.U64 UR19, UR10, UR15, UR6 ;  /* 0x0000000f0a137299 */ /* 0x000fc40008001206 */
[----:B------:R-:W-:Y:S01]  /*0c00*/  USHF.R.U32.HI UR10, URZ, UR15, UR6 ;  /* 0x0000000f3f0a7299 */ /* 0x000fe20008011606 */
[----:B0-----:R-:W-:Y:S01]  /*0c10*/  R2UR UR14, R0 ;  /* 0x00000000000e72ca */ /* 0x001fe200000e0000 */
[----:B------:R-:W-:Y:S01]  /*0c20*/  ULDC UR17, c[0x0][0x608] ;  /* 0x0001820000117ab9 */ /* 0x000fe20000000800 */
[----:B------:R-:W-:Y:S01]  /*0c30*/  ISETP.NE.AND.EX P0, PT, RZ, UR9, PT, P0 ;  /* 0x00000009ff007c0c */ /* 0x000fe2000bf05300 */
[----:B------:R-:W-:Y:S02]  /*0c40*/  USHF.R.U64 UR23, UR19, UR17, UR10 ;  /* 0x0000001113177299 */ /* 0x000fe4000800120a */
[----:B------:R-:W-:Y:S01]  /*0c50*/  USHF.R.U32.HI UR10, URZ, UR17, UR10 ;  /* 0x000000113f0a7299 */ /* 0x000fe2000801160a */
[----:B------:R-:W-:Y:S01]  /*0c60*/  UMOV UR16, 0x1 ;  /* 0x0000000100107882 */ /* 0x000fe20000000000 */
[----:B------:R-:W-:Y:S02]  /*0c70*/  UIADD3 UR12, -UR12, URZ, URZ ;  /* 0x0000003f0c0c7290 */ /* 0x000fe4000fffe13f */
[----:B------:R-:W-:-:S02]  /*0c80*/  USHF.R.U64 UR24, UR23, UR21, UR10 ;  /* 0x0000001517187299 */ /* 0x000fc4000800120a */
[----:B------:R-:W-:Y:S01]  /*0c90*/  USHF.L.U32 UR6, UR16, UR21, URZ ;  /* 0x0000001510067299 */ /* 0x000fe2000800063f */
[----:B------:R-:W-:Y:S01]  /*0ca0*/  ULDC UR13, c[0x0][0x144] ;  /* 0x00005100000d7ab9 */ /* 0x000fe20000000800 */
[----:B------:R-:W-:Y:S01]  /*0cb0*/  ULDC UR5, c[0x0][0x600] ;  /* 0x0001800000057ab9 */ /* 0x000fe20000000800 */
[----:B------:R-:W-:Y:S02]  /*0cc0*/  ULOP3.LUT UR16, URZ, UR11, URZ, 0x33, !UPT ;  /* 0x0000000b3f107292 */ /* 0x000fe4000f8e333f */
[----:B------:R-:W-:Y:S02]  /*0cd0*/  USHF.R.U32.HI UR11, URZ, UR21, UR10 ;  /* 0x000000153f0b7299 */ /* 0x000fe4000801160a */
[----:B------:R-:W-:Y:S02]  /*0ce0*/  UIADD3 UR18, UR5, -0x1, URZ ;  /* 0xffffffff05127890 */ /* 0x000fe4000fffe03f */
[----:B------:R-:W-:Y:S02]  /*0cf0*/  UIADD3 UR20, -UR14, URZ, URZ ;  /* 0x0000003f0e147290 */ /* 0x000fe4000fffe13f */
[----:B------:R-:W-:Y:S01]  /*0d00*/  UIMAD UR4, UR13, UR12, UR4 ;  /* 0x0000000c0d0472a4 */ /* 0x000fe2000f8e0204 */
[----:B------:R-:W-:Y:S01]  /*0d10*/  ULDC UR25, c[0x0][0x148] ;  /* 0x0000520000197ab9 */ /* 0x000fe20000000800 */
[----:B------:R-:W-:Y:S01]  /*0d20*/  ULDC UR21, c[0x0][0x648] ;  /* 0x0001920000157ab9 */ /* 0x000fe20000000800 */
[----:B------:R-:W-:Y:S01]  /*0d30*/  ULDC UR22, c[0x0][0x638] ;  /* 0x00018e0000167ab9 */ /* 0x000fe20000000800 */
[----:B------:R-:W-:Y:S01]  /*0d40*/  UMOV UR10, UR24 ;  /* 0x00000018000a7c82 */ /* 0x000fe20008000000 */
[----:B------:R-:W-:Y:S07]  /*0d50*/  @!P0 BRA `(.L_x_7) ;  /* 0x0000000000308947 */ /* 0x000fee0003800000 */
[----:B------:R-:W-:Y:S02]  /*0d60*/  ULDC UR14, c[0x0][0x64c] ;  /* 0x00019300000e7ab9 */ /* 0x000fe40000000800 */
        /* <DEDUP_REMOVED lines=8> */
[----:B------:R-:W-:-:S07]  /*0df0*/  UIMAD.WIDE.U32.X UR8, UR17, UR9, UR14, UP0 ;  /* 0x00000009110872a5 */ /* 0x000fce00080e040e */
[----:B------:R-:W-:Y:S01]  /*0e00*/  UMOV UR10, UR8 ;  /* 0x00000008000a7c82 */ /* 0x000fe20008000000 */
[----:B------:R-:W-:-:S05]  /*0e10*/  UMOV UR11, UR9 ;  /* 0x00000009000b7c82 */ /* 0x000fca0008000000 */
.L_x_7:
[----:B------:R-:W-:Y:S01]  /*0e20*/  UISETP.NE.AND UP0, UPT, UR39, URZ, UPT ;  /* 0x0000003f2700728c */ /* 0x000fe2000bf05270 */
[----:B------:R-:W-:Y:S01]  /*0e30*/  IMAD.MOV.U32 R0, RZ, RZ, 0x1 ;  /* 0x00000001ff007424 */ /* 0x000fe200078e00ff */
[----:B------:R-:W-:Y:S02]  /*0e40*/  USHF.R.U64 UR8, UR10, UR21, UR11 ;  /* 0x000000150a087299 */ /* 0x000fe4000800120b */
[----:B------:R-:W-:Y:S02]  /*0e50*/  ULOP3.LUT UR16, UR23, UR16, URZ, 0xc0, !UPT ;  /* 0x0000001017107292 */ /* 0x000fe4000f8ec03f */
[----:B------:R-:W-:Y:S02]  /*0e60*/  ULOP3.LUT UR18, UR19, UR18, URZ, 0xc0, !UPT ;  /* 0x0000001213127292 */ /* 0x000fe4000f8ec03f */
[----:B------:R-:W-:-:S03]  /*0e70*/  UIMAD UR16, UR6, UR8, UR16 ;  /* 0x00000008061072a4 */ /* 0x000fc6000f8e0210 */
[----:B------:R-:W-:Y:S02]  /*0e80*/  @UP0 UIMAD UR4, UR25, UR20, UR7 ;  /* 0x00000014190402a4 */ /* 0x000fe4000f8e0207 */
[----:B------:R-:W-:-:S04]  /*0e90*/  UIADD3 UR7, -UR8, URZ, URZ ;  /* 0x0000003f08077290 */ /* 0x000fc8000fffe13f */
[----:B------:R-:W-:-:S03]  /*0ea0*/  UIMAD UR6, UR7, UR22, UR24 ;  /* 0x00000016070672a4 */ /* 0x000fc6000f8e0218 */
[----:B------:R-:W-:Y:S01]  /*0eb0*/  ULDC UR7, c[0x0][0x610] ;  /* 0x0001840000077ab9 */ /* 0x000fe20000000800 */
[----:B------:R-:W-:Y:S02]  /*0ec0*/  UIMAD UR6, UR6, UR5, UR18 ;  /* 0x00000005060672a4 */ /* 0x000fe4000f8e0212 */
[----:B------:R-:W-:-:S04]  /*0ed0*/  UIMAD UR4, UR16, UR7, UR4 ;  /* 0x00000007100472a4 */ /* 0x000fc8000f8e0204 */
[----:B------:R-:W-:Y:S02]  /*0ee0*/  USEL UR41, UR6, UR4, !UP0 ;  /* 0x0000000406297287 */ /* 0x000fe4000c000000 */
[----:B------:R-:W-:-:S12]  /*0ef0*/  USEL UR40, UR4, UR6, !UP0 ;  /* 0x0000000604287287 */ /* 0x000fd8000c000000 */
.L_x_5:
[----:B------:R-:W-:-:S08]  /*0f00*/  NOP ;  /* 0x0000000000007918 */ /* 0x000fd00000000000 */
[----:B------:R-:W0:Y:S02]  /*0f10*/  USETMAXREG.TRY_ALLOC.CTAPOOL UP0, 0xf0 ;  /* 0x000000f0000079c8 */ /* 0x000e240008000600 */
[----:B0-----:R-:W-:-:S13]  /*0f20*/  PLOP3.LUT P0, PT, PT, PT, UP0, 0x80, 0x0 ;  /* 0x000000000000781c */ /* 0x001fda0003f0f008 */
[----:B------:R-:W-:Y:S05]  /*0f30*/  @!P0 BRA `(.L_x_5) ;  /* 0xfffffffc00f08947 */ /* 0x000fea000383ffff */
[----:B------:R-:W-:Y:S01]  /*0f40*/  ULDC.64 UR4, c[0x0][0x598] ;  /* 0x0001660000047ab9 */ /* 0x000fe20000000a00 */
[----:B------:R-:W-:Y:S01]  /*0f50*/  ULDC.64 UR44, c[0x0][0x208] ;  /* 0x00008200002c7ab9 */ /* 0x000fe20000000a00 */
[----:B------:R-:W-:-:S04]  /*0f60*/  ISETP.NE.U32.AND P0, PT, RZ, UR4, PT ;  /* 0x00000004ff007c0c */ /* 0x000fc8000bf05070 */
[----:B------:R-:W-:-:S13]  /*0f70*/  ISETP.NE.AND.EX P0, PT, RZ, UR5, PT, P0 ;  /* 0x00000005ff007c0c */ /* 0x000fda000bf05300 */
[----:B------:R-:W-:Y:S05]  /*0f80*/  @!P0 BRA `(.L_x_8) ;  /* 0x00000000001c8947 */ /* 0x000fea0003800000 */
[----:B------:R-:W0:Y:S02]  /*0f90*/  LDC.64 R2, c[0x0][0x598] ;  /* 0x00016600ff027b82 */ /* 0x000e240000000a00 */
[----:B0-----:R-:W2:Y:S02]  /*0fa0*/  LDG.E.64 R2, desc[UR44][R2.64] ;  /* 0x0000002c02027981 */ /* 0x001ea4000c1e1b00 */
[----:B--2---:R-:W-:-:S04]  /*0fb0*/  ISETP.NE.U32.AND P0, PT, R2, RZ, PT ;  /* 0x000000ff0200720c */ /* 0x004fc80003f05070 */
[----:B------:R-:W-:-:S13]  /*0fc0*/  ISETP.NE.AND.EX P0, PT, R3, RZ, PT, P0 ;  /* 0x000000ff0300720c */ /* 0x000fda0003f05300 */
[----:B------:R-:W-:Y:S05]  /*0fd0*/  @!P0 BRA `(.L_x_8) ;  /* 0x0000000000088947 */ /* 0x000fea0003800000 */
[----:B------:R0:W5:Y:S01]  /*0fe0*/  LD.E R17, desc[UR44][R2.64] ;  /* 0x0000002c02117980 */ /* 0x000162000c101900 */
[----:B------:R-:W-:Y:S05]  /*0ff0*/  BRA `(.L_x_9) ;  /* 0x0000000000247947 */ /* 0x000fea0003800000 */
.L_x_8:
[----:B------:R-:W-:Y:S02]  /*1000*/  ULDC.64 UR4, c[0x0][0x588] ;  /* 0x0001620000047ab9 */ /* 0x000fe40000000a00 */
[----:B------:R-:W-:-:S04]  /*1010*/  ISETP.NE.U32.AND P0, PT, RZ, UR4, PT ;  /* 0x00000004ff007c0c */ /* 0x000fc8000bf05070 */
[----:B------:R-:W-:-:S13]  /*1020*/  ISETP.NE.AND.EX P0, PT, RZ, UR5, PT, P0 ;  /* 0x00000005ff007c0c */ /* 0x000fda000bf05300 */
[----:B------:R-:W-:Y:S05]  /*1030*/  @!P0 BRA `(.L_x_10) ;  /* 0x00000000000c8947 */ /* 0x000fea0003800000 */
[----:B------:R-:W0:Y:S02]  /*1040*/  LDC.64 R2, c[0x0][0x588] ;  /* 0x00016200ff027b82 */ /* 0x000e240000000a00 */
[----:B0-----:R1:W5:Y:S01]  /*1050*/  LDG.E R17, desc[UR44][R2.64] ;  /* 0x0000002c02117981 */ /* 0x001362000c1e1900 */
[----:B------:R-:W-:Y:S05]  /*1060*/  BRA `(.L_x_9) ;  /* 0x0000000000087947 */ /* 0x000fea0003800000 */
.L_x_10:
[----:B------:R-:W-:Y:S02]  /*1070*/  ULDC UR4, c[0x0][0x580] ;  /* 0x0001600000047ab9 */ /* 0x000fe40000000800 */
[----:B------:R-:W-:-:S07]  /*1080*/  IMAD.U32 R17, RZ, RZ, UR4 ;  /* 0x00000004ff117e24 */ /* 0x000fce000f8e00ff */
.L_x_9:
[----:B------:R-:W-:Y:S02]  /*1090*/  ULDC.64 UR4, c[0x0][0x5a0] ;  /* 0x0001680000047ab9 */ /* 0x000fe40000000a00 */
[----:B------:R-:W-:-:S04]  /*10a0*/  ISETP.NE.U32.AND P0, PT, RZ, UR4, PT ;  /* 0x00000004ff007c0c */ /* 0x000fc8000bf05070 */
[----:B------:R-:W-:-:S13]  /*10b0*/  ISETP.NE.AND.EX P0, PT, RZ, UR5, PT, P0 ;  /* 0x00000005ff007c0c */ /* 0x000fda000bf05300 */
[----:B------:R-:W-:Y:S05]  /*10c0*/  @!P0 BRA `(.L_x_11) ;  /* 0x00000000001c8947 */ /* 0x000fea0003800000 */
[----:B01----:R-:W0:Y:S02]  /*10d0*/  LDC.64 R2, c[0x0][0x5a0] ;  /* 0x00016800ff027b82 */ /* 0x003e240000000a00 */
[----:B0-----:R-:W2:Y:S02]  /*10e0*/  LDG.E.64 R2, desc[UR44][R2.64] ;  /* 0x0000002c02027981 */ /* 0x001ea4000c1e1b00 */
[----:B--2---:R-:W-:-:S04]  /*10f0*/  ISETP.NE.U32.AND P0, PT, R2, RZ, PT ;  /* 0x000000ff0200720c */ /* 0x004fc80003f05070 */
[----:B------:R-:W-:-:S13]  /*1100*/  ISETP.NE.AND.EX P0, PT, R3, RZ, PT, P0 ;  /* 0x000000ff0300720c */ /* 0x000fda0003f05300 */
[----:B------:R-:W-:Y:S05]  /*1110*/  @!P0 BRA `(.L_x_11) ;  /* 0x0000000000088947 */ /* 0x000fea0003800000 */
[----:B------:R0:W5:Y:S01]  /*1120*/  LD.E R22, desc[UR44][R2.64] ;  /* 0x0000002c02167980 */ /* 0x000162000c101900 */
[----:B------:R-:W-:Y:S05]  /*1130*/  BRA `(.L_x_12) ;  /* 0x0000000000247947 */ /* 0x000fea0003800000 */
.L_x_11:
[----:B------:R-:W-:Y:S02]  /*1140*/  ULDC.64 UR4, c[0x0][0x590] ;  /* 0x0001640000047ab9 */ /* 0x000fe40000000a00 */
[----:B------:R-:W-:-:S04]  /*1150*/  ISETP.NE.U32.AND P0, PT, RZ, UR4, PT ;  /* 0x00000004ff007c0c */ /* 0x000fc8000bf05070 */
[----:B------:R-:W-:-:S13]  /*1160*/  ISETP.NE.AND.EX P0, PT, RZ, UR5, PT, P0 ;  /* 0x00000005ff007c0c */ /* 0x000fda000bf05300 */
[----:B------:R-:W-:Y:S05]  /*1170*/  @!P0 BRA `(.L_x_13) ;  /* 0x00000000000c8947 */ /* 0x000fea0003800000 */
[----:B------:R-:W2:Y:S02]  /*1180*/  LDC.64 R22, c[0x0][0x590] ;  /* 0x00016400ff167b82 */ /* 0x000ea40000000a00 */
[----:B--2---:R2:W5:Y:S01]  /*1190*/  LDG.E R22, desc[UR44][R22.64] ;  /* 0x0000002c16167981 */ /* 0x004562000c1e1900 */
[----:B------:R-:W-:Y:S05]  /*11a0*/  BRA `(.L_x_12) ;  /* 0x0000000000087947 */ /* 0x000fea0003800000 */
.L_x_13:
[----:B------:R-:W-:Y:S02]  /*11b0*/  ULDC UR4, c[0x0][0x584] ;  /* 0x0001610000047ab9 */ /* 0x000fe40000000800 */
[----:B------:R-:W-:-:S07]  /*11c0*/  IMAD.U32 R22, RZ, RZ, UR4 ;  /* 0x00000004ff167e24 */ /* 0x000fce000f8e00ff */
.L_x_12:
[----:B------:R-:W-:-:S13]  /*11d0*/  LOP3.LUT P0, RZ, R0, 0xff, RZ, 0xc0, !PT ;  /* 0x000000ff00ff7812 */ /* 0x000fda000780c0ff */
[----:B------:R-:W-:Y:S05]  /*11e0*/  @!P0 EXIT ;  /* 0x000000000000894d */ /* 0x000fea0003800000 */
[----:B01----:R-:W0:Y:S01]  /*11f0*/  LDC.64 R2, c[0x0][0x5c8] ;  /* 0x00017200ff027b82 */ /* 0x003e220000000a00 */
[----:B------:R-:W-:Y:S01]  /*1200*/  ULDC UR4, c[0x0][0x28c] ;  /* 0x0000a30000047ab9 */ /* 0x000fe20000000800 */
[----:B------:R-:W-:Y:S01]  /*1210*/  UMOV UR36, URZ ;  /* 0x0000003f00247c82 */ /* 0x000fe20008000000 */
[----:B------:R-:W-:Y:S01]  /*1220*/  UIADD3 UR4, UR4, 0x1f, URZ ;  /* 0x0000001f04047890 */ /* 0x000fe2000fffe03f */
[----:B------:R-:W-:-:S03]  /*1230*/  UMOV UR37, URZ ;  /* 0x0000003f00257c82 */ /* 0x000fc60008000000 */
[----:B------:R-:W-:-:S04]  /*1240*/  USHF.R.S32.HI UR5, URZ, 0x1f, UR4 ;  /* 0x0000001f3f057899 */ /* 0x000fc80008011404 */
[----:B------:R-:W-:-:S04]  /*1250*/  ULEA.HI UR5, UR5, UR4, URZ, 0x5 ;  /* 0x0000000405057291 */ /* 0x000fc8000f8f283f */
[----:B------:R-:W-:Y:S01]  /*1260*/  USHF.R.S32.HI UR43, URZ, 0x5, UR5 ;  /* 0x000000053f2b7899 */ /* 0x000fe20008011405 */
[C---:B0-----:R-:W-:Y:S01]  /*1270*/  IMAD.SHL.U32 R0, R2.reuse, 0x100, RZ ;  /* 0x0000010002007824 */ /* 0x041fe200078e00ff */
[C-C-:B------:R-:W-:Y:S01]  /*1280*/  SHF.L.U64.HI R237, R2.reuse, 0x7, R3.reuse ;  /* 0x0000000702ed7819 */ /* 0x140fe20000010203 */
[C---:B------:R-:W-:Y:S01]  /*1290*/  IMAD.SHL.U32 R232, R2.reuse, 0x80, RZ ;  /* 0x0000008002e87824 */ /* 0x040fe200078e00ff */
[C-C-:B--2---:R-:W-:Y:S01]  /*12a0*/  SHF.L.U64.HI R23, R2.reuse, 0x3, R3.reuse ;  /* 0x0000000302177819 */ /* 0x144fe20000010203 */
[C---:B------:R-:W-:Y:S01]  /*12b0*/  IMAD.SHL.U32 R233, R2.reuse, 0x8, RZ ;  /* 0x0000000802e97824 */ /* 0x040fe200078e00ff */
[----:B------:R0:W-:Y:S01]  /*12c0*/  STL [R1+0x80], R0 ;  /* 0x0000800001007387 */ /* 0x0001e20000100800 */
[----:B------:R-:W-:-:S07]  /*12d0*/  SHF.L.U64.HI R236, R2, 0x8, R3 ;  /* 0x0000000802ec7819 */ /* 0x000fce0000010203 */
.L_x_79:
[----:B0-----:R-:W0:Y:S01]  /*12e0*/  S2R R0, SR_TID.X ;  /* 0x0000000000007919 */ /* 0x001e220000002100 */
[----:B-1----:R-:W1:Y:S01]  /*12f0*/  S2UR UR6, SR_CgaCtaId ;  /* 0x00000000000679c3 */ /* 0x002e620000008800 */
[----:B------:R-:W-:Y:S02]  /*1300*/  UMOV UR46, 0x400 ;  /* 0x00000400002e7882 */ /* 0x000fe40000000000 */
[----:B-1----:R-:W-:Y:S01]  /*1310*/  ULEA UR46, UR6, UR46, 0x18 ;  /* 0x0000002e062e7291 */ /* 0x002fe2000f8ec03f */
[----:B0-----:R-:W-:-:S04]  /*1320*/  LOP3.LUT R0, R0, 0x80, RZ, 0xc0, !PT ;  /* 0x0000008000007812 */ /* 0x001fc800078ec0ff */
[----:B------:R-:W-:-:S06]  /*1330*/  SHF.R.U32.HI R0, RZ, 0x7, R0 ;  /* 0x00000007ff007819 */ /* 0x000fcc0000011600 */
[----:B------:R-:W0:Y:S02]  /*1340*/  SHFL.IDX PT, R0, R0, RZ, 0x1f ;  /* 0x00001fff00007589 */ /* 0x000e2400000e0000 */
[----:B0-----:R-:W-:-:S13]  /*1350*/  R2UR UR4, R0 ;  /* 0x00000000000472ca */ /* 0x001fda00000e0000 */
[----:B------:R-:W-:-:S04]  /*1360*/  ULEA.HI UR5, UR4, UR4, URZ, 0x1 ;  /* 0x0000000404057291 */ /* 0x000fc8000f8f083f */
[----:B------:R-:W-:-:S04]  /*1370*/  ULOP3.LUT UR5, UR5, 0x1ffffe, URZ, 0xc0, !UPT ;  /* 0x001ffffe05057892 */ /* 0x000fc8000f8ec03f */
[----:B------:R-:W-:-:S03]  /*1380*/  UIADD3 UR5, UR4, -UR5, URZ ;  /* 0x8000000504057290 */ /* 0x000fc6000fffe03f */
[----:B------:R-:W-:Y:S01]  /*1390*/  ULDC UR4, c[0x0][0x28c] ;  /* 0x0000a30000047ab9 */ /* 0x000fe20000000800 */
[----:B------:R-:W-:Y:S01]  /*13a0*/  ULEA UR5, UR5, UR46, 0xb ;  /* 0x0000002e05057291 */ /* 0x000fe2000f8e583f */
[----:B------:R-:W-:-:S03]  /*13b0*/  ISETP.LT.AND P0, PT, RZ, UR4, PT ;  /* 0x00000004ff007c0c */ /* 0x000fc6000bf01270 */
[----:B------:R-:W-:-:S04]  /*13c0*/  UIADD3 UR5, UR5, 0x180, URZ ;  /* 0x0000018005057890 */ /* 0x000fc8000fffe03f */
[----:B------:R-:W-:-:S04]  /*13d0*/  USHF.R.U32.HI UR5, URZ, 0x4, UR5 ;  /* 0x000000043f057899 */ /* 0x000fc80008011605 */
[----:B------:R-:W-:Y:S02]  /*13e0*/  ULOP3.LUT UR47, UR5, 0x3fff, URZ, 0xc0, !UPT ;  /* 0x00003fff052f7892 */ /* 0x000fe4000f8ec03f */
[----:B-----5:R-:W-:Y:S10]  /*13f0*/  @P0 BRA `(.L_x_14) ;  /* 0x0000000000400947 */ /* 0x020ff40003800000 */
[----:B------:R-:W-:Y:S01]  /*1400*/  MOV R0, 0x0 ;  /* 0x0000000000007802 */ /* 0x000fe20000000f00 */
[----:B------:R-:W-:Y:S01]  /*1410*/  ULDC.64 UR4, c[0x4][0x68] ;  /* 0x01001a0000047ab9 */ /* 0x000fe20000000a00 */
[----:B------:R-:W-:Y:S01]  /*1420*/  ULDC.64 UR6, c[0x4][0x8] ;  /* 0x0100020000067ab9 */ /* 0x000fe20000000a00 */
[----:B------:R-:W-:Y:S01]  /*1430*/  IMAD.U32 R4, RZ, RZ, UR4 ;  /* 0x00000004ff047e24 */ /* 0x000fe2000f8e00ff */
[----:B------:R0:W1:Y:S01]  /*1440*/  LDC.64 R2, c[0x4][R0] ;  /* 0x0100000000027b82 */ /* 0x0000620000000a00 */
[----:B------:R-:W-:Y:S01]  /*1450*/  IMAD.U32 R5, RZ, RZ, UR5 ;  /* 0x00000005ff057e24 */ /* 0x000fe2000f8e00ff */
[----:B------:R-:W-:Y:S01]  /*1460*/  ULDC.64 UR4, c[0x4][0x70] ;  /* 0x01001c0000047ab9 */ /* 0x000fe20000000a00 */
[----:B------:R-:W-:Y:S02]  /*1470*/  IMAD.U32 R10, RZ, RZ, UR6 ;  /* 0x00000006ff0a7e24 */ /* 0x000fe4000f8e00ff */
[----:B------:R-:W-:Y:S02]  /*1480*/  IMAD.U32 R6, RZ, RZ, UR4 ;  /* 0x00000004ff067e24 */ /* 0x000fe4000f8e00ff */
[----:B------:R-:W-:-:S02]  /*1490*/  IMAD.U32 R7, RZ, RZ, UR5 ;  /* 0x00000005ff077e24 */ /* 0x000fc4000f8e00ff */
[----:B------:R-:W-:Y:S02]  /*14a0*/  IMAD.U32 R11, RZ, RZ, UR7 ;  /* 0x00000007ff0b7e24 */ /* 0x000fe4000f8e00ff */
[----:B------:R-:W-:Y:S02]  /*14b0*/  IMAD.MOV.U32 R8, RZ, RZ, 0x1e1 ;  /* 0x000001e1ff087424 */ /* 0x000fe400078e00ff */
[----:B------:R-:W-:Y:S02]  /*14c0*/  IMAD.MOV.U32 R12, RZ, RZ, 0x1 ;  /* 0x00000001ff0c7424 */ /* 0x000fe400078e00ff */
[----:B0-----:R-:W-:-:S07]  /*14d0*/  IMAD.MOV.U32 R13, RZ, RZ, RZ ;  /* 0x000000ffff0d7224 */ /* 0x001fce00078e00ff */
[----:B------:R-:W-:-:S07]  /*14e0*/  LEPC R20, `(.L_x_14) ;  /* 0x000000001014794e */ /* 0x000fce0000000000 */
[----:B-1---5:R-:W-:Y:S05]  /*14f0*/  CALL.ABS.NOINC R2 ;  /* 0x0000000002007343 */ /* 0x022fea0003c00000 */
.L_x_14:
[----:B------:R-:W-:-:S06]  /*1500*/  ULOP3.LUT UR4, UR38, 0x1, URZ, 0xfc, !UPT ;  /* 0x0000000126047892 */ /* 0x000fcc000f8efc3f */
[----:B------:R-:W-:-:S05]  /*1510*/  IMAD.U32 R0, RZ, RZ, UR4 ;  /* 0x00000004ff007e24 */ /* 0x000fca000f8e00ff */
[----:B------:R-:W-:-:S13]  /*1520*/  ISETP.NE.AND P0, PT, R0, 0x3, PT ;  /* 0x000000030000780c */ /* 0x000fda0003f05270 */
[----:B------:R-:W-:Y:S05]  /*1530*/  @!P0 BRA `(.L_x_15) ;  /* 0x0000000000048947 */ /* 0x000fea0003800000 */
[----:B------:R-:W-:Y:S01]  /*1540*/  BPT.TRAP 0x1 ;  /* 0x000000040000795c */ /* 0x000fe20000300000 */
.L_x_15:
[----:B------:R-:W-:Y:S02]  /*1550*/  IMAD.U32 R3, RZ, RZ, UR37 ;  /* 0x00000025ff037e24 */ /* 0x000fe4000f8e00ff */
[----:B------:R-:W-:-:S03]  /*1560*/  IMAD.U32 R0, RZ, RZ, UR36 ;  /* 0x00000024ff007e24 */ /* 0x000fc6000f8e00ff */
[----:B------:R-:W-:Y:S02]  /*1570*/  LEA R3, R3, UR46, 0x3 ;  /* 0x0000002e03037c11 */ /* 0x000fe4000f8e18ff */
[----:B------:R-:W-:-:S04]  /*1580*/  SHF.L.U32 R0, R0, 0x1f, RZ ;  /* 0x0000001f00007819 */ /* 0x000fc800000006ff */
[----:B------:R0:W1:Y:S01]  /*1590*/  SYNCS.PHASECHK.TRANS64.TRYWAIT P1, [R3+URZ], R0 ;  /* 0x00000000030075a7 */ /* 0x000062000802017f */
[----:B------:R-:W-:Y:S05]  /*15a0*/  @!P0 BRA `(.L_x_16) ;  /* 0x0000000000048947 */ /* 0x000fea0003800000 */
[----:B------:R-:W-:Y:S01]  /*15b0*/  BPT.TRAP 0x1 ;  /* 0x000000040000795c */ /* 0x000fe20000300000 */
.L_x_16:
[----:B-1----:R-:W-:Y:S05]  /*15c0*/  @P1 BRA `(.L_x_17) ;  /* 0x0000000000081947 */ /* 0x002fea0003800000 */
[----:B------:R-:W1:Y:S02]  /*15d0*/  SYNCS.PHASECHK.TRANS64.TRYWAIT P1, [R3+URZ], R0 ;  /* 0x00000000030075a7 */ /* 0x000e64000802017f */
[----:B-1----:R-:W-:Y:S05]  /*15e0*/  @!P1 BRA `(.L_x_18) ;  /* 0x00000114003c9947 */ /* 0x002fea0003800000 */
.L_x_17:
[----:B------:R-:W-:-:S04]  /*15f0*/  UISETP.LT.AND UP0, UPT, UR43, 0x1, UPT ;  /* 0x000000012b00788c */ /* 0x000fc8000bf01270 */
[----:B------:R-:W-:-:S06]  /*1600*/  USEL UR4, UR43, 0x1, UP0 ;  /* 0x000000012b047887 */ /* 0x000fcc0008000000 */
[----:B------:R-:W-:Y:S01]  /*1610*/  IMAD.U32 R2, RZ, RZ, UR4 ;  /* 0x00000004ff027e24 */ /* 0x000fe2000f8e00ff */
[----:B------:R-:W-:Y:S05]  /*1620*/  WARPSYNC.ALL ;  /* 0x0000000000007948 */ /* 0x000fea0003800000 */
[----:B------:R-:W-:-:S04]  /*1630*/  IADD3 R2, -R2, UR43, RZ ;  /* 0x0000002b02027c10 */ /* 0x000fc8000fffe1ff */
[----:B------:R-:W-:Y:S01]  /*1640*/  ISETP.GE.AND P1, PT, R2, 0x1, PT ;  /* 0x000000010200780c */ /* 0x000fe20003f26270 */
[----:B------:R-:W-:Y:S01]  /*1650*/  UIADD3 UR46, UR46, 0x27180, URZ ;  /* 0x000271802e2e7890 */ /* 0x000fe2000fffe03f */
[----:B------:R-:W-:Y:S01]  /*1660*/  WARPGROUP.ARRIVE ;  /* 0x00000000000079c5 */ /* 0x000fe20000000000 */
[----:B------:R-:W-:Y:S02]  /*1670*/  ULOP3.LUT UR4, UR47, 0x10000, URZ, 0xfc, !UPT ;  /* 0x000100002f047892 */ /* 0x000fe4000f8efc3f */
[----:B------:R-:W-:Y:S02]  /*1680*/  USHF.R.U32.HI UR46, URZ, 0x4, UR46 ;  /* 0x000000043f2e7899 */ /* 0x000fe4000801162e */
[----:B------:R-:W-:Y:S02]  /*1690*/  UIMAD UR20, UR37, 0x300, UR4 ;  /* 0x00000300251478a4 */ /* 0x000fe4000f8e0204 */
[----:B------:R-:W-:Y:S01]  /*16a0*/  ULOP3.LUT UR5, UR46, 0x3fff, URZ, 0xc0, !UPT ;  /* 0x00003fff2e057892 */ /* 0x000fe2000f8ec03f */
[----:B------:R-:W-:Y:S01]  /*16b0*/  UMOV UR21, 0xc0000010 ;  /* 0xc000001000157882 */ /* 0x000fe20000000000 */
[----:B------:R-:W-:-:S02]  /*16c0*/  UMOV UR23, 0xc0000010 ;  /* 0xc000001000177882 */ /* 0x000fc40000000000 */
[----:B------:R-:W-:Y:S01]  /*16d0*/  ULOP3.LUT UR5, UR5, 0x10000, URZ, 0xfc, !UPT ;  /* 0x0001000005057892 */ /* 0x000fe2000f8efc3f */
[----:B------:R-:W-:Y:S01]  /*16e0*/  UMOV UR16, UR20 ;  /* 0x0000001400107c82 */ /* 0x000fe20008000000 */
[----:B------:R-:W-:Y:S02]  /*16f0*/  UMOV UR17, UR21 ;  /* 0x0000001500117c82 */ /* 0x000fe40008000000 */
[----:B------:R-:W-:Y:S01]  /*1700*/  UIMAD UR22, UR37, 0x140, UR5 ;  /* 0x00000140251678a4 */ /* 0x000fe2000f8e0205 */
[----:B------:R-:W-:Y:S01]  /*1710*/  UMOV UR19, 0xc0000010 ;  /* 0xc000001000137882 */ /* 0x000fe20000000000 */
[----:B------:R-:W-:Y:S02]  /*1720*/  UMOV UR12, UR20 ;  /* 0x00000014000c7c82 */ /* 0x000fe40008000000 */
[----:B------:R-:W-:Y:S02]  /*1730*/  UIADD3 UR18, UR22, 0x40, URZ ;  /* 0x0000004016127890 */ /* 0x000fe4000fffe03f */
[----:B------:R-:W-:Y:S01]  /*1740*/  UIADD3 UR14, UR22, 0x80, URZ ;  /* 0x00000080160e7890 */ /* 0x000fe2000fffe03f */
[----:B------:R-:W-:-:S02]  /*1750*/  UMOV UR13, UR21 ;  /* 0x00000015000d7c82 */ /* 0x000fc40008000000 */
[----:B------:R-:W-:Y:S01]  /*1760*/  IGMMA.64x32x32.S8.S8 R24, gdesc[UR20], RZ, !UPT, gsb0 ;  /* 0x01200000141879f1 */ /* 0x000fe2000c0410ff */
[----:B------:R-:W-:Y:S01]  /*1770*/  UMOV UR15, 0xc0000010 ;  /* 0xc0000010000f7882 */ /* 0x000fe20000000000 */
[----:B------:R-:W-:Y:S01]  /*1780*/  UIADD3 UR10, UR22, 0xc0, URZ ;  /* 0x000000c0160a7890 */ /* 0x000fe2000fffe03f */
[----:B------:R-:W-:Y:S01]  /*1790*/  UMOV UR8, UR20 ;  /* 0x0000001400087c82 */ /* 0x000fe20008000000 */
[----:B------:R-:W-:Y:S01]  /*17a0*/  UMOV UR9, UR21 ;  /* 0x0000001500097c82 */ /* 0x000fe20008000000 */
[----:B------:R-:W-:Y:S01]  /*17b0*/  UMOV UR11, 0xc0000010 ;  /* 0xc0000010000b7882 */ /* 0x000fe20000000000 */
[----:B------:R-:W-:Y:S01]  /*17c0*/  UIADD3 UR26, UR22, 0x100, URZ ;  /* 0x00000100161a7890 */ /* 0x000fe2000fffe03f */
[----:B------:R-:W-:Y:S01]  /*17d0*/  UMOV UR24, UR20 ;  /* 0x0000001400187c82 */ /* 0x000fe20008000000 */
[----:B------:R-:W-:Y:S01]  /*17e0*/  UMOV UR25, UR21 ;  /* 0x0000001500197c82 */ /* 0x000fe20008000000 */
[----:B------:R-:W-:Y:S01]  /*17f0*/  UMOV UR27, 0xc0000010 ;  /* 0xc0000010001b7882 */ /* 0x000fe20000000000 */
[----:B------:R-:W-:Y:S01]  /*1800*/  UIADD3 UR6, UR20, 0x100, URZ ;  /* 0x0000010014067890 */ /* 0x000fe2000fffe03f */
[----:B------:R-:W-:-:S02]  /*1810*/  WARPGROUP.DEPBAR.LE gsb0, 0x0 ;  /* 0x00008000000079c5 */ /* 0x000fc40000010000 */
[----:B------:R-:W-:Y:S01]  /*1820*/  WARPGROUP.ARRIVE ;  /* 0x00000000000079c5 */ /* 0x000fe20000000000 */
[----:B------:R-:W-:Y:S04]  /*1830*/  STL.64 [R1+0x40], R24 ;  /* 0x0000401801007387 */ /* 0x000fe80000100a00 */
[----:B------:R-:W-:Y:S01]  /*1840*/  STL.64 [R1+0x48], R26 ;  /* 0x0000481a01007387 */ /* 0x000fe20000100a00 */
[----:B------:R-:W-:Y:S03]  /*1850*/  IGMMA.64x32x32.S8.S8 R200, gdesc[UR16], RZ, !UPT, gsb0 ;  /* 0x0120000010c879f1 */ /* 0x000fe6000c0410ff */
[----:B------:R-:W-:Y:S04]  /*1860*/  STL.64 [R1+0x50], R28 ;  /* 0x0000501c01007387 */ /* 0x000fe80000100a00 */
[----:B------:R-:W-:Y:S04]  /*1870*/  STL.64 [R1+0x58], R30 ;  /* 0x0000581e01007387 */ /* 0x000fe80000100a00 */
[----:B------:R-:W-:Y:S04]  /*1880*/  STL.64 [R1+0x60], R32 ;  /* 0x0000602001007387 */ /* 0x000fe80000100a00 */
[----:B------:R-:W-:Y:S04]  /*1890*/  STL.64 [R1+0x68], R34 ;  /* 0x0000682201007387 */ /* 0x000fe80000100a00 */
[----:B------:R-:W-:Y:S04]  /*18a0*/  STL.64 [R1+0x70], R36 ;  /* 0x0000702401007387 */ /* 0x000fe80000100a00 */
[----:B------:R2:W-:Y:S01]  /*18b0*/  STL.64 [R1+0x78], R38 ;  /* 0x0000782601007387 */ /* 0x0005e20000100a00 */
[----:B------:R-:W-:-:S02]  /*18c0*/  WARPGROUP.DEPBAR.LE gsb0, 0x0 ;  /* 0x00008000000079c5 */ /* 0x000fc40000010000 */
[----:B------:R-:W-:-:S06]  /*18d0*/  WARPGROUP.ARRIVE ;  /* 0x00000000000079c5 */ /* 0x000fcc0000000000 */
[----:B------:R-:W-:Y:S03]  /*18e0*/  IGMMA.64x32x32.S8.S8 R152, gdesc[UR12], RZ, !UPT, gsb0 ;  /* 0x012000000c9879f1 */ /* 0x000fe6000c0410ff */
[----:B------:R-:W-:Y:S02]  /*18f0*/  WARPGROUP.DEPBAR.LE gsb0, 0x0 ;  /* 0x00008000000079c5 */ /* 0x000fe40000010000 */
[----:B------:R-:W-:-:S06]  /*1900*/  WARPGROUP.ARRIVE ;  /* 0x00000000000079c5 */ /* 0x000fcc0000000000 */
[----:B------:R-:W-:Y:S03]  /*1910*/  IGMMA.64x32x32.S8.S8 R104, gdesc[UR8], RZ, !UPT, gsb0 ;  /* 0x01200000086879f1 */ /* 0x000fe6000c0410ff */
[----:B------:R-:W-:Y:S02]  /*1920*/  WARPGROUP.DEPBAR.LE gsb0, 0x0 ;  /* 0x00008000000079c5 */ /* 0x000fe40000010000 */
[----:B------:R-:W-:-:S06]  /*1930*/  WARPGROUP.ARRIVE ;  /* 0x00000000000079c5 */ /* 0x000fcc0000000000 */
[----:B------:R-:W-:Y:S01]  /*1940*/  IGMMA.64x32x32.S8.S8 R56, gdesc[UR24], RZ, !UPT, gsb0 ;  /* 0x01200000183879f1 */ /* 0x000fe2000c0410ff */
[----:B------:R-:W-:Y:S01]  /*1950*/  UMOV UR24, UR6 ;  /* 0x0000000600187c82 */ /* 0x000fe20008000000 */
[----:B------:R-:W-:Y:S01]  /*1960*/  UMOV UR25, 0xc0000010 ;  /* 0xc000001000197882 */ /* 0x000fe20000000000 */
[----:B------:R-:W-:Y:S01]  /*1970*/  UMOV UR8, UR24 ;  /* 0x0000001800087c82 */ /* 0x000fe20008000000 */
[----:B------:R-:W-:Y:S01]  /*1980*/  UMOV UR9, UR25 ;  /* 0x0000001900097c82 */ /* 0x000fe20008000000 */
[----:B------:R-:W-:Y:S01]  /*1990*/  UMOV UR12, UR24 ;  /* 0x00000018000c7c82 */ /* 0x000fe20008000000 */
[----:B------:R-:W-:Y:S01]  /*19a0*/  UMOV UR13, UR25 ;  /* 0x00000019000d7c82 */ /* 0x000fe20008000000 */
[----:B------:R-:W-:Y:S01]  /*19b0*/  UMOV UR16, UR24 ;  /* 0x0000001800107c82 */ /* 0x000fe20008000000 */
[----:B------:R-:W-:Y:S01]  /*19c0*/  UMOV UR17, UR25 ;  /* 0x0000001900117c82 */ /* 0x000fe20008000000 */
[----:B------:R-:W-:Y:S01]  /*19d0*/  UIADD3 UR6, UR20, 0x200, URZ ;  /* 0x0000020014067890 */ /* 0x000fe2000fffe03f */
[----:B------:R-:W-:-:S02]  /*19e0*/  UMOV UR21, UR25 ;  /* 0x0000001900157c82 */ /* 0x000fc40008000000 */
[----:B------:R-:W-:Y:S01]  /*19f0*/  UMOV UR20, UR24 ;  /* 0x0000001800147c82 */ /* 0x000fe20008000000 */
[----:B------:R-:W-:Y:S02]  /*1a00*/  WARPGROUP.DEPBAR.LE gsb0, 0x0 ;  /* 0x00008000000079c5 */ /* 0x000fe40000010000 */
[----:B------:R-:W-:-:S06]  /*1a10*/  WARPGROUP.ARRIVE ;  /* 0x00000000000079c5 */ /* 0x000fcc0000000000 */
[----:B------:R-:W-:Y:S03]  /*1a20*/  IGMMA.64x32x32.S8.S8 R40, gdesc[UR24], RZ, !UPT, gsb0 ;  /* 0x01200000182879f1 */ /* 0x000fe6000c0410ff */
        /* <DEDUP_REMOVED lines=10> */
[----:B--2---:R-:W-:-:S06]  /*1ad0*/  WARPGROUP.ARRIVE ;  /* 0x00000000000079c5 */ /* 0x004fcc0000000000 */
        /* <DEDUP_REMOVED lines=9> */
[----:B------:R-:W-:Y:S01]  /*1b70*/  UMOV UR24, UR20 ;  /* 0x0000001400187c82 */ /* 0x000fe20008000000 */
[----:B------:R-:W-:Y:S01]  /*1b80*/  UMOV UR25, UR21 ;  /* 0x0000001500197c82 */ /* 0x000fe20008000000 */
[----:B------:R-:W-:-:S02]  /*1b90*/  WARPGROUP.DEPBAR.LE gsb0, 0x0 ;  /* 0x00008000000079c5 */ /* 0x000fc40000010000 */
[----:B------:R-:W-:Y:S01]  /*1ba0*/  WARPGROUP.ARRIVE ;  /* 0x00000000000079c5 */ /* 0x000fe20000000000 */
[----:B------:R-:W-:Y:S04]  /*1bb0*/  STL.64 [R1], R24 ;  /* 0x0000001801007387 */ /* 0x000fe80000100a00 */
        /* <DEDUP_REMOVED lines=19> */
[----:B------:R-:W-:Y:S03]  /*1cf0*/  IGMMA.64x32x32.S8.S8 R24, gdesc[UR24], RZ, !UPT, gsb0 ;  /* 0x01200000181879f1 */ /* 0x000fe6000c0410ff */
[----:B------:R-:W-:Y:S02]  /*1d00*/  WARPGROUP.DEPBAR.LE gsb0, 0x0 ;  /* 0x00008000000079c5 */ /* 0x000fe40000010000 */
[----:B------:R-:W-:Y:S05]  /*1d10*/  @!P1 BRA `(.L_x_19) ;  /* 0x0000000800c09947 */ /* 0x000fea0003800000 */
[----:B------:R-:W-:Y:S02]  /*1d20*/  UIADD3 UR28, UR37, 0x1, URZ ;  /* 0x00000001251c7890 */ /* 0x000fe4000fffe03f */
[----:B------:R-:W-:Y:S02]  /*1d30*/  UMOV UR7, UR37 ;  /* 0x0000002500077c82 */ /* 0x000fe40008000000 */
[----:B------:R-:W-:-:S04]  /*1d40*/  UISETP.NE.AND UP0, UPT, UR28, 0xd, UPT ;  /* 0x0000000d1c00788c */ /* 0x000fc8000bf05270 */
[----:B------:R-:W-:Y:S02]  /*1d50*/  USEL UR6, URZ, 0x1, UP0 ;  /* 0x000000013f067887 */ /* 0x000fe40008000000 */
[----:B------:R-:W-:Y:S02]  /*1d60*/  USEL UR28, UR28, URZ, UP0 ;  /* 0x0000003f1c1c7287 */ /* 0x000fe40008000000 */
[----:B------:R-:W-:-:S06]  /*1d70*/  ULOP3.LUT UR6, UR36, UR6, URZ, 0x3c, !UPT ;  /* 0x0000000624067292 */ /* 0x000fcc000f8e3c3f */
[----:B01----:R-:W-:-:S07]  /*1d80*/  IMAD.U32 R0, RZ, RZ, UR6 ;  /* 0x00000006ff007e24 */ /* 0x003fce000f8e00ff */
.L_x_26:
[----:B------:R-:W-:Y:S05]  /*1d90*/  @!P0 BRA `(.L_x_20) ;  /* 0x0000000000048947 */ /* 0x000fea0003800000 */
[----:B------:R-:W-:Y:S01]  /*1da0*/  BPT.TRAP 0x1 ;  /* 0x000000040000795c */ /* 0x000fe20000300000 */
.L_x_20:
[----:B------:R-:W0:Y:S01]  /*1db0*/  S2UR UR8, SR_CgaCtaId ;  /* 0x00000000000879c3 */ /* 0x000e220000008800 */
[----:B------:R-:W-:Y:S01]  /*1dc0*/  UMOV UR6, 0x400 ;  /* 0x0000040000067882 */ /* 0x000fe20000000000 */
[----:B------:R-:W-:Y:S01]  /*1dd0*/  SHF.L.U32 R3, R0, 0x1f, RZ ;  /* 0x0000001f00037819 */ /* 0x000fe200000006ff */
[----:B0-----:R-:W-:-:S04]  /*1de0*/  ULEA UR6, UR8, UR6, 0x18 ;  /* 0x0000000608067291 */ /* 0x001fc8000f8ec03f */
[----:B------:R-:W-:-:S09]  /*1df0*/  ULEA UR8, UR28, UR6, 0x3 ;  /* 0x000000061c087291 */ /* 0x000fd2000f8e183f */
[----:B------:R0:W1:Y:S01]  /*1e00*/  SYNCS.PHASECHK.TRANS64.TRYWAIT P1, [UR8], R3 ;  /* 0x00000003ff0075a7 */ /* 0x0000620008020148 */
[----:B------:R-:W-:Y:S05]  /*1e10*/  @!P0 BRA `(.L_x_21) ;  /* 0x0000000000048947 */ /* 0x000fea0003800000 */
[----:B------:R-:W-:Y:S01]  /*1e20*/  BPT.TRAP 0x1 ;  /* 0x000000040000795c */ /* 0x000fe20000300000 */
.L_x_21:
[----:B-1----:R-:W-:Y:S05]  /*1e30*/  @P1 BRA `(.L_x_22) ;  /* 0x0000000000081947 */ /* 0x002fea0003800000 */
[----:B------:R-:W1:Y:S02]  /*1e40*/  SYNCS.PHASECHK.TRANS64.TRYWAIT P1, [UR8], R3 ;  /* 0x00000003ff0075a7 */ /* 0x000e640008020148 */
[----:B-1----:R-:W-:Y:S05]  /*1e50*/  @!P1 BRA `(.L_x_23) ;  /* 0x0000010c00349947 */ /* 0x002fea0003800000 */
.L_x_22:
[----:B------:R-:W-:Y:S04]  /*1e60*/  STL.64 [R1+0xd8], R38 ;  /* 0x0000d82601007387 */ /* 0x000fe80000100a00 */
[----:B------:R-:W-:Y:S04]  /*1e70*/  STL.64 [R1+0xd0], R36 ;  /* 0x0000d02401007387 */ /* 0x000fe80000100a00 */
[----:B------:R-:W-:Y:S04]  /*1e80*/  STL.64 [R1+0xc8], R34 ;  /* 0x0000c82201007387 */ /* 0x000fe80000100a00 */
[----:B------:R-:W-:Y:S04]  /*1e90*/  STL.64 [R1+0xc0], R32 ;  /* 0x0000c02001007387 */ /* 0x000fe80000100a00 */
[----:B------:R-:W-:Y:S04]  /*1ea0*/  STL.64 [R1+0xb8], R30 ;  /* 0x0000b81e01007387 */ /* 0x000fe80000100a00 */
[----:B------:R-:W-:Y:S04]  /*1eb0*/  STL.64 [R1+0xb0], R28 ;  /* 0x0000b01c01007387 */ /* 0x000fe80000100a00 */
[----:B------:R-:W-:Y:S04]  /*1ec0*/  STL.64 [R1+0xa8], R26 ;  /* 0x0000a81a01007387 */ /* 0x000fe80000100a00 */
[----:B------:R2:W-:Y:S04]  /*1ed0*/  STL.64 [R1+0xa0], R24 ;  /* 0x0000a01801007387 */ /* 0x0005e80000100a00 */
[----:B--2---:R-:W2:Y:S04]  /*1ee0*/  LDL.LU.64 R24, [R1+0x40] ;  /* 0x0000400001187983 */ /* 0x004ea80000300a00 */
[----:B------:R-:W2:Y:S04]  /*1ef0*/  LDL.LU.64 R26, [R1+0x48] ;  /* 0x00004800011a7983 */ /* 0x000ea80000300a00 */
[----:B------:R-:W2:Y:S04]  /*1f00*/  LDL.LU.64 R28, [R1+0x50] ;  /* 0x00005000011c7983 */ /* 0x000ea80000300a00 */
[----:B------:R-:W2:Y:S04]  /*1f10*/  LDL.LU.64 R30, [R1+0x58] ;  /* 0x00005800011e7983 */ /* 0x000ea80000300a00 */
[----:B------:R-:W2:Y:S04]  /*1f20*/  LDL.LU.64 R32, [R1+0x60] ;  /* 0x0000600001207983 */ /* 0x000ea80000300a00 */
[----:B------:R-:W2:Y:S04]  /*1f30*/  LDL.LU.64 R34, [R1+0x68] ;  /* 0x0000680001227983 */ /* 0x000ea80000300a00 */
[----:B------:R-:W2:Y:S04]  /*1f40*/  LDL.LU.64 R36, [R1+0x70] ;  /* 0x0000700001247983 */ /* 0x000ea80000300a00 */
[----:B------:R-:W2:Y:S01]  /*1f50*/  LDL.LU.64 R38, [R1+0x78] ;  /* 0x0000780001267983 */ /* 0x000ea20000300a00 */
[----:B------:R-:W-:-:S02]  /*1f60*/  UIMAD UR20, UR28, 0x300, UR4 ;  /* 0x000003001c1478a4 */ /* 0x000fc4000f8e0204 */
[----:B------:R-:W-:Y:S01]  /*1f70*/  UIMAD UR22, UR28, 0x140, UR5 ;  /* 0x000001401c1678a4 */ /* 0x000fe2000f8e0205 */
[----:B------:R-:W-:Y:S01]  /*1f80*/  UMOV UR21, 0xc0000010 ;  /* 0xc000001000157882 */ /* 0x000fe20000000000 */
[----:B------:R-:W-:Y:S02]  /*1f90*/  UMOV UR23, 0xc0000010 ;  /* 0xc000001000177882 */ /* 0x000fe40000000000 */
        /* <DEDUP_REMOVED lines=16> */
[----:B--2---:R-:W-:-:S06]  /*20a0*/  WARPGROUP.ARRIVE ;  /* 0x00000000000079c5 */ /* 0x004fcc0000000000 */
[----:B------:R-:W-:Y:S03]  /*20b0*/  IGMMA.64x32x32.S8.S8 R24, gdesc[UR20], R24, gsb0 ;  /* 0x01200000141879f1 */ /* 0x000fe60008041018 */
[----:B------:R-:W-:Y:S02]  /*20c0*/  WARPGROUP.DEPBAR.LE gsb0, 0x0 ;  /* 0x00008000000079c5 */ /* 0x000fe40000010000 */
[----:B------:R-:W-:Y:S01]  /*20d0*/  WARPGROUP.ARRIVE ;  /* 0x00000000000079c5 */ /* 0x000fe20000000000 */
[----:B------:R2:W-:Y:S04]  /*20e0*/  STL.64 [R1+0x40], R24 ;  /* 0x0000401801007387 */ /* 0x0005e80000100a00 */
[----:B------:R3:W-:Y:S01]  /*20f0*/  STL.64 [R1+0x48], R26 ;  /* 0x0000481a01007387 */ /* 0x0007e20000100a00 */
[----:B------:R-:W-:Y:S03]  /*2100*/  IGMMA.64x32x32.S8.S8 R200, gdesc[UR16], R200, gsb0 ;  /* 0x0120000010c879f1 */ /* 0x000fe600080410c8 */
[----:B------:R4:W-:Y:S04]  /*2110*/  STL.64 [R1+0x50], R28 ;  /* 0x0000501c01007387 */ /* 0x0009e80000100a00 */
[----:B------:R0:W-:Y:S04]  /*2120*/  STL.64 [R1+0x58], R30 ;  /* 0x0000581e01007387 */ /* 0x0001e80000100a00 */
[----:B------:R1:W-:Y:S04]  /*2130*/  STL.64 [R1+0x60], R32 ;  /* 0x0000602001007387 */ /* 0x0003e80000100a00 */
[----:B------:R1:W-:Y:S04]  /*2140*/  STL.64 [R1+0x68], R34 ;  /* 0x0000682201007387 */ /* 0x0003e80000100a00 */
[----:B------:R1:W-:Y:S04]  /*2150*/  STL.64 [R1+0x70], R36 ;  /* 0x0000702401007387 */ /* 0x0003e80000100a00 */
[----:B------:R1:W-:Y:S04]  /*2160*/  STL.64 [R1+0x78], R38 ;  /* 0x0000782601007387 */ /* 0x0003e80000100a00 */
[----:B--2---:R-:W2:Y:S04]  /*2170*/  LDL.LU.64 R24, [R1] ;  /* 0x0000000001187983 */ /* 0x004ea80000300a00 */
[----:B---3--:R-:W2:Y:S04]  /*2180*/  LDL.LU.64 R26, [R1+0x8] ;  /* 0x00000800011a7983 */ /* 0x008ea80000300a00 */
[----:B----4-:R-:W2:Y:S04]  /*2190*/  LDL.LU.64 R28, [R1+0x10] ;  /* 0x00001000011c7983 */ /* 0x010ea80000300a00 */
[----:B0-----:R-:W2:Y:S04]  /*21a0*/  LDL.LU.64 R30, [R1+0x18] ;  /* 0x00001800011e7983 */ /* 0x001ea80000300a00 */
[----:B-1----:R-:W2:Y:S04]  /*21b0*/  LDL.LU.64 R32, [R1+0x20] ;  /* 0x0000200001207983 */ /* 0x002ea80000300a00 */
[----:B------:R-:W2:Y:S04]  /*21c0*/  LDL.LU.64 R34, [R1+0x28] ;  /* 0x0000280001227983 */ /* 0x000ea80000300a00 */
[----:B------:R-:W2:Y:S04]  /*21d0*/  LDL.LU.64 R36, [R1+0x30] ;  /* 0x0000300001247983 */ /* 0x000ea80000300a00 */
[----:B------:R-:W2:Y:S01]  /*21e0*/  LDL.LU.64 R38, [R1+0x38] ;  /* 0x0000380001267983 */ /* 0x000ea20000300a00 */
[----:B------:R-:W-:-:S02]  /*21f0*/  WARPGROUP.DEPBAR.LE gsb0, 0x0 ;  /* 0x00008000000079c5 */ /* 0x000fc40000010000 */
[----:B------:R-:W-:-:S06]  /*2200*/  WARPGROUP.ARRIVE ;  /* 0x00000000000079c5 */ /* 0x000fcc0000000000 */
[----:B------:R-:W-:Y:S01]  /*2210*/  IGMMA.64x32x32.S8.S8 R152, gdesc[UR12], R152, gsb0 ;  /* 0x012000000c9879f1 */ /* 0x000fe20008041098 */
[----:B------:R-:W-:Y:S02]  /*2220*/  UIADD3 UR12, UR20, 0x100, URZ ;  /* 0x00000100140c7890 */ /* 0x000fe4000fffe03f */
[----:B------:R-:W-:Y:S02]  /*2230*/  WARPGROUP.DEPBAR.LE gsb0, 0x0 ;  /* 0x00008000000079c5 */ /* 0x000fe40000010000 */
[----:B------:R-:W-:-:S06]  /*2240*/  WARPGROUP.ARRIVE ;  /* 0x00000000000079c5 */ /* 0x000fcc0000000000 */
[----:B------:R-:W-:Y:S03]  /*2250*/  IGMMA.64x32x32.S8.S8 R104, gdesc[UR8], R104, gsb0 ;  /* 0x01200000086879f1 */ /* 0x000fe60008041068 */
[----:B------:R-:W-:Y:S02]  /*2260*/  WARPGROUP.DEPBAR.LE gsb0, 0x0 ;  /* 0x00008000000079c5 */ /* 0x000fe40000010000 */
[----:B------:R-:W-:-:S06]  /*2270*/  WARPGROUP.ARRIVE ;  /* 0x00000000000079c5 */ /* 0x000fcc0000000000 */
[----:B------:R-:W-:Y:S01]  /*2280*/  IGMMA.64x32x32.S8.S8 R56, gdesc[UR24], R56, gsb0 ;  /* 0x01200000183879f1 */ /* 0x000fe20008041038 */
        /* <DEDUP_REMOVED lines=10> */
[----:B------:R-:W-:-:S06]  /*2330*/  WARPGROUP.ARRIVE ;  /* 0x00000000000079c5 */ /* 0x000fcc0000000000 */
[----:B------:R-:W-:Y:S03]  /*2340*/  IGMMA.64x32x32.S8.S8 R40, gdesc[UR24], R40, gsb0 ;  /* 0x01200000182879f1 */ /* 0x000fe60008041028 */
[----:B------:R-:W-:Y:S02]  /*2350*/  WARPGROUP.DEPBAR.LE gsb0, 0x0 ;  /* 0x00008000000079c5 */ /* 0x000fe40000010000 */
[----:B------:R-:W-:-:S06]  /*2360*/  WARPGROUP.ARRIVE ;  /* 0x00000000000079c5 */ /* 0x000fcc0000000000 */
[----:B------:R-:W-:Y:S01]  /*2370*/  IGMMA.64x32x32.S8.S8 R88, gdesc[UR8], R88, gsb0 ;  /* 0x01200000085879f1 */ /* 0x000fe20008041058 */
[----:B------:R-:W-:-:S03]  /*2380*/  UIADD3 UR8, UR20, 0x200, URZ ;  /* 0x0000020014087890 */ /* 0x000fc6000fffe03f */
[----:B------:R-:W-:Y:S01]  /*2390*/  UMOV UR20, UR24 ;  /* 0x0000001800147c82 */ /* 0x000fe20008000000 */
[----:B------:R-:W-:Y:S02]  /*23a0*/  WARPGROUP.DEPBAR.LE gsb0, 0x0 ;  /* 0x00008000000079c5 */ /* 0x000fe40000010000 */
[----:B------:R-:W-:-:S06]  /*23b0*/  WARPGROUP.ARRIVE ;  /* 0x00000000000079c5 */ /* 0x000fcc0000000000 */
[----:B------:R-:W-:Y:S03]  /*23c0*/  IGMMA.64x32x32.S8.S8 R136, gdesc[UR12], R136, gsb0 ;  /* 0x012000000c8879f1 */ /* 0x000fe60008041088 */
[----:B------:R-:W-:Y:S02]  /*23d0*/  WARPGROUP.DEPBAR.LE gsb0, 0x0 ;  /* 0x00008000000079c5 */ /* 0x000fe40000010000 */
[----:B------:R-:W-:-:S06]  /*23e0*/  WARPGROUP.ARRIVE ;  /* 0x00000000000079c5 */ /* 0x000fcc0000000000 */
[----:B------:R-:W-:Y:S03]  /*23f0*/  IGMMA.64x32x32.S8.S8 R184, gdesc[UR16], R184, gsb0 ;  /* 0x0120000010b879f1 */ /* 0x000fe600080410b8 */
[----:B------:R-:W-:Y:S02]  /*2400*/  WARPGROUP.DEPBAR.LE gsb0, 0x0 ;  /* 0x00008000000079c5 */ /* 0x000fe40000010000 */
[----:B--2---:R-:W-:-:S06]  /*2410*/  WARPGROUP.ARRIVE ;  /* 0x00000000000079c5 */ /* 0x004fcc0000000000 */
[----:B------:R-:W-:Y:S01]  /*2420*/  IGMMA.64x32x32.S8.S8 R24, gdesc[UR20], R24, gsb0 ;  /* 0x01200000141879f1 */ /* 0x000fe20008041018 */
[----:B------:R-:W-:Y:S01]  /*2430*/  UMOV UR20, UR8 ;  /* 0x0000000800147c82 */ /* 0x000fe20008000000 */
[----:B------:R-:W-:Y:S01]  /*2440*/  UMOV UR21, 0xc0000010 ;  /* 0xc000001000157882 */ /* 0x000fe20000000000 */
[----:B------:R-:W-:Y:S02]  /*2450*/  WARPGROUP.DEPBAR.LE gsb0, 0x0 ;  /* 0x00008000000079c5 */ /* 0x000fe40000010000 */
[----:B------:R-:W-:Y:S04]  /*2460*/  STL.64 [R1], R24 ;  /* 0x0000001801007387 */ /* 0x000fe80000100a00 */
[----:B------:R-:W-:Y:S04]  /*2470*/  STL.64 [R1+0x8], R26 ;  /* 0x0000081a01007387 */ /* 0x000fe80000100a00 */
[----:B------:R-:W-:Y:S04]  /*2480*/  STL.64 [R1+0x10], R28 ;  /* 0x0000101c01007387 */ /* 0x000fe80000100a00 */
[----:B------:R-:W-:Y:S04]  /*2490*/  STL.64 [R1+0x18], R30 ;  /* 0x0000181e01007387 */ /* 0x000fe80000100a00 */
[----:B------:R-:W-:Y:S04]  /*24a0*/  STL.64 [R1+0x20], R32 ;  /* 0x0000202001007387 */ /* 0x000fe80000100a00 */
[----:B------:R-:W-:Y:S04]  /*24b0*/  STL.64 [R1+0x28], R34 ;  /* 0x0000282201007387 */ /* 0x000fe80000100a00 */
[----:B------:R-:W-:Y:S04]  /*24c0*/  STL.64 [R1+0x30], R36 ;  /* 0x0000302401007387 */ /* 0x000fe80000100a00 */
[----:B------:R0:W-:Y:S04]  /*24d0*/  STL.64 [R1+0x38], R38 ;  /* 0x0000382601007387 */ /* 0x0001e80000100a00 */
[----:B0-----:R-:W2:Y:S04]  /*24e0*/  LDL.LU.64 R38, [R1+0xd8] ;  /* 0x0000d80001267983 */ /* 0x001ea80000300a00 */
[----:B------:R-:W2:Y:S04]  /*24f0*/  LDL.LU.64 R36, [R1+0xd0] ;  /* 0x0000d00001247983 */ /* 0x000ea80000300a00 */
[----:B------:R-:W2:Y:S04]  /*2500*/  LDL.LU.64 R34, [R1+0xc8] ;  /* 0x0000c80001227983 */ /* 0x000ea80000300a00 */
[----:B------:R-:W2:Y:S04]  /*2510*/  LDL.LU.64 R32, [R1+0xc0] ;  /* 0x0000c00001207983 */ /* 0x000ea80000300a00 */
[----:B------:R-:W2:Y:S04]  /*2520*/  LDL.LU.64 R30, [R1+0xb8] ;  /* 0x0000b800011e7983 */ /* 0x000ea80000300a00 */
[----:B------:R-:W2:Y:S04]  /*2530*/  LDL.LU.64 R28, [R1+0xb0] ;  /* 0x0000b000011c7983 */ /* 0x000ea80000300a00 */
[----:B------:R-:W2:Y:S04]  /*2540*/  LDL.LU.64 R26, [R1+0xa8] ;  /* 0x0000a800011a7983 */ /* 0x000ea80000300a00 */
[----:B------:R-:W2:Y:S01]  /*2550*/  LDL.LU.64 R24, [R1+0xa0] ;  /* 0x0000a00001187983 */ /* 0x000ea20000300a00 */
[----:B------:R-:W-:Y:S01]  /*2560*/  WARPGROUP.ARRIVE ;  /* 0x00000000000079c5 */ /* 0x000fe20000000000 */
[----:B------:R-:W-:Y:S01]  /*2570*/  UMOV UR16, UR20 ;  /* 0x0000001400107c82 */ /* 0x000fe20008000000 */
[----:B------:R-:W-:Y:S01]  /*2580*/  UMOV UR17, UR21 ;  /* 0x0000001500117c82 */ /* 0x000fe20008000000 */
[----:B------:R-:W-:Y:S01]  /*2590*/  UMOV UR12, UR20 ;  /* 0x00000014000c7c82 */ /* 0x000fe20008000000 */
[----:B------:R-:W-:Y:S01]  /*25a0*/  UMOV UR13, UR21 ;  /* 0x00000015000d7c82 */ /* 0x000fe20008000000 */
[----:B------:R-:W-:Y:S01]  /*25b0*/  UMOV UR8, UR20 ;  /* 0x0000001400087c82 */ /* 0x000fe20008000000 */
[----:B------:R-:W-:Y:S01]  /*25c0*/  IGMMA.64x32x32.S8.S8 R216, gdesc[UR20], R216, gsb0 ;  /* 0x0120000014d879f1 */ /* 0x000fe200080410d8 */
        /* <DEDUP_REMOVED lines=14> */
[----:B------:R-:W-:Y:S03]  /*26b0*/  IGMMA.64x32x32.S8.S8 R24, gdesc[UR20], R24, gsb0 ;  /* 0x01200000141879f1 */ /* 0x000fe60008041018 */
[----:B------:R-:W-:Y:S02]  /*26c0*/  WARPGROUP.DEPBAR.LE gsb0, 0x0 ;  /* 0x00008000000079c5 */ /* 0x000fe40000010000 */
[----:B------:R-:W-:Y:S05]  /*26d0*/  @!P0 BRA `(.L_x_24) ;  /* 0x0000000000048947 */ /* 0x000fea0003800000 */
[----:B------:R-:W-:Y:S01]  /*26e0*/  BPT.TRAP 0x1 ;  /* 0x000000040000795c */ /* 0x000fe20000300000 */
.L_x_24:
[----:B------:R-:W-:Y:S02]  /*26f0*/  UISETP.GT.U32.AND UP0, UPT, UR38, 0x1, UPT ;  /* 0x000000012600788c */ /* 0x000fe4000bf04070 */
[----:B------:R-:W-:-:S04]  /*2700*/  ULEA UR6, UR7, UR6, 0x3 ;  /* 0x0000000607067291 */ /* 0x000fc8000f8e183f */
[----:B------:R-:W-:Y:S01]  /*2710*/  UIADD3 UR6, UR6, 0x68, URZ ;  /* 0x0000006806067890 */ /* 0x000fe2000fffe03f */
[----:B------:R-:W-:-:S03]  /*2720*/  PLOP3.LUT P1, PT, PT, PT, UP0, 0x80, 0x0 ;  /* 0x000000000000781c */ /* 0x000fc60003f2f008 */
[----:B------:R-:W-:-:S09]  /*2730*/  UPRMT UR6, URZ, 0x654, UR6 ;  /* 0x000006543f067896 */ /* 0x000fd20008000006 */
[----:B------:R-:W-:Y:S01]  /*2740*/  SYNCS.ARRIVE.TRANS64.RED.A1T0 RZ, [UR6], RZ ;  /* 0x000000ffffff79a7 */ /* 0x000fe20008100406 */
[----:B------:R-:W-:Y:S05]  /*2750*/  @P1 BRA `(.L_x_25) ;  /* 0x0000000000041947 */ /* 0x000fea0003800000 */
[----:B------:R-:W-:Y:S01]  /*2760*/  BPT.TRAP 0x1 ;  /* 0x000000040000795c */ /* 0x000fe20000300000 */
.L_x_25:
[----:B------:R-:W-:Y:S01]  /*2770*/  UIADD3 UR28, UR28, 0x1, URZ ;  /* 0x000000011c1c7890 */ /* 0x000fe2000fffe03f */
[C---:B------:R-:W-:Y:S01]  /*2780*/  ISETP.GT.AND P1, PT, R2.reuse, 0x1, PT ;  /* 0x000000010200780c */ /* 0x040fe20003f24270 */
[----:B------:R-:W-:Y:S01]  /*2790*/  UIADD3 UR7, UR7, 0x1, URZ ;  /* 0x0000000107077890 */ /* 0x000fe2000fffe03f */
[----:B------:R-:W-:Y:S01]  /*27a0*/  VIADD R2, R2, 0xffffffff ;  /* 0xffffffff02027836 */ /* 0x000fe20000000000 */
[----:B------:R-:W-:Y:S02]  /*27b0*/  UISETP.NE.AND UP0, UPT, UR28, 0xd, UPT ;  /* 0x0000000d1c00788c */ /* 0x000fe4000bf05270 */
[----:B------:R-:W-:Y:S02]  /*27c0*/  UISETP.NE.AND UP1, UPT, UR7, 0xd, UPT ;  /* 0x0000000d0700788c */ /* 0x000fe4000bf25270 */
[----:B------:R-:W-:Y:S02]  /*27d0*/  USEL UR6, URZ, 0x1, UP0 ;  /* 0x000000013f067887 */ /* 0x000fe40008000000 */
[----:B------:R-:W-:-:S02]  /*27e0*/  USEL UR28, UR28, URZ, UP0 ;  /* 0x0000003f1c1c7287 */ /* 0x000fc40008000000 */
[----:B------:R-:W-:Y:S02]  /*27f0*/  USEL UR7, UR7, URZ, UP1 ;  /* 0x0000003f07077287 */ /* 0x000fe40008800000 */
[----:B------:R-:W-:Y:S01]  /*2800*/  LOP3.LUT R0, R0, UR6, RZ, 0x3c, !PT ;  /* 0x0000000600007c12 */ /* 0x000fe2000f8e3cff */
[----:B------:R-:W-:Y:S09]  /*2810*/  @P1 BRA `(.L_x_26) ;  /* 0xfffffff4005c1947 */ /* 0x000ff2000383ffff */
.L_x_19:
[----:B01----:R-:W0:Y:S02]  /*2820*/  LDC R0, c[0x0][0x28c] ;  /* 0x0000a300ff007b82 */ /* 0x003e240000000800 */
[----:B0-----:R-:W-:-:S13]  /*2830*/  ISETP.GE.AND P1, PT, R0, 0x1, PT ;  /* 0x000000010000780c */ /* 0x001fda0003f26270 */
[----:B------:R-:W-:Y:S05]  /*2840*/  @!P1 BRA `(.L_x_27) ;  /* 0x00000000004c9947 */ /* 0x000fea0003800000 */
[----:B------:R-:W-:Y:S05]  /*2850*/  @!P0 BRA `(.L_x_28) ;  /* 0x0000000000048947 */ /* 0x000fea0003800000 */
[----:B------:R-:W-:Y:S01]  /*2860*/  BPT.TRAP 0x1 ;  /* 0x000000040000795c */ /* 0x000fe20000300000 */
.L_x_28:
[----:B------:R-:W0:Y:S01]  /*2870*/  S2UR UR7, SR_CgaCtaId ;  /* 0x00000000000779c3 */ /* 0x000e220000008800 */
[----:B------:R-:W-:-:S04]  /*2880*/  UISETP.LT.AND UP0, UPT, UR43, 0x1, UPT ;  /* 0x000000012b00788c */ /* 0x000fc8000bf01270 */
[----:B------:R-:W-:Y:S02]  /*2890*/  USEL UR6, UR43, 0x1, UP0 ;  /* 0x000000012b067887 */ /* 0x000fe40008000000 */
[----:B------:R-:W-:Y:S02]  /*28a0*/  UISETP.GT.U32.AND UP0, UPT, UR38, 0x1, UPT ;  /* 0x000000012600788c */ /* 0x000fe4000bf04070 */
[----:B------:R-:W-:-:S04]  /*28b0*/  UIADD3 UR6, UR37, UR43, -UR6 ;  /* 0x0000002b25067290 */ /* 0x000fc8000fffe806 */
[----:B------:R-:W-:Y:S01]  /*28c0*/  UIMAD.WIDE.U32 UR4, UR6, 0x4ec4ec4f, URZ ;  /* 0x4ec4ec4f060478a5 */ /* 0x000fe2000f8e003f */
[----:B------:R-:W-:-:S03]  /*28d0*/  PLOP3.LUT P0, PT, PT, PT, UP0, 0x80, 0x0 ;  /* 0x000000000000781c */ /* 0x000fc60003f0f008 */
[----:B------:R-:W-:-:S03]  /*28e0*/  USHF.R.U32.HI UR4, URZ, 0x2, UR5 ;  /* 0x000000023f047899 */ /* 0x000fc60008011605 */
[----:B------:R-:W-:Y:S01]  /*28f0*/  UMOV UR5, 0x400 ;  /* 0x0000040000057882 */ /* 0x000fe20000000000 */
[----:B------:R-:W-:Y:S02]  /*2900*/  UIMAD UR6, UR4, -0xd, UR6 ;  /* 0xfffffff3040678a4 */ /* 0x000fe4000f8e0206 */
[----:B0-----:R-:W-:-:S04]  /*2910*/  ULEA UR5, UR7, UR5, 0x18 ;  /* 0x0000000507057291 */ /* 0x001fc8000f8ec03f */
[----:B------:R-:W-:-:S04]  /*2920*/  ULEA UR6, UR6, UR5, 0x3 ;  /* 0x0000000506067291 */ /* 0x000fc8000f8e183f */
[----:B------:R-:W-:-:S04]  /*2930*/  UIADD3 UR6, UR6, 0x68, URZ ;  /* 0x0000006806067890 */ /* 0x000fc8000fffe03f */
[----:B------:R-:W-:-:S09]  /*2940*/  UPRMT UR6, URZ, 0x654, UR6 ;  /* 0x000006543f067896 */ /* 0x000fd20008000006 */
[----:B------:R-:W-:Y:S01]  /*2950*/  SYNCS.ARRIVE.TRANS64.RED.A1T0 RZ, [UR6], RZ ;  /* 0x000000ffffff79a7 */ /* 0x000fe20008100406 */
[----:B------:R-:W-:Y:S05]  /*2960*/  @P0 BRA `(.L_x_27) ;  /* 0x0000000000040947 */ /* 0x000fea0003800000 */
[----:B------:R-:W-:Y:S01]  /*2970*/  BPT.TRAP 0x1 ;  /* 0x000000040000795c */ /* 0x000fe20000300000 */
.L_x_27:
[----:B------:R-:W0:Y:S01]  /*2980*/  S2R R6, SR_TID.X ;  /* 0x0000000000067919 */ /* 0x000e220000002100 */
[----:B------:R-:W-:Y:S01]  /*2990*/  USHF.R.S32.HI UR10, URZ, 0x1f, UR42 ;  /* 0x0000001f3f0a7899 */ /* 0x000fe2000801142a */
[----:B------:R-:W-:Y:S01]  /*29a0*/  IMAD.MOV.U32 R7, RZ, RZ, -0x2 ;  /* 0xfffffffeff077424 */ /* 0x000fe200078e00ff */
[----:B------:R-:W-:Y:S01]  /*29b0*/  UIMAD UR41, UR41, 0xa0, URZ ;  /* 0x000000a0292978a4 */ /* 0x000fe2000f8e023f */
[----:B------:R-:W-:Y:S01]  /*29c0*/  ULDC.64 UR8, c[0x0][0x5d0] ;  /* 0x0001740000087ab9 */ /* 0x000fe20000000a00 */
[----:B------:R-:W-:Y:S02]  /*29d0*/  UIMAD.WIDE UR6, UR40, 0x180, URZ ;  /* 0x00000180280678a5 */ /* 0x000fe4000f8e023f */
[----:B------:R-:W-:Y:S02]  /*29e0*/  UIMAD UR4, UR10, UR8, URZ ;  /* 0x000000080a0472a4 */ /* 0x000fe4000f8e023f */
[----:B------:R-:W-:Y:S01]  /*29f0*/  IMAD.U32 R8, RZ, RZ, UR41 ;  /* 0x00000029ff087e24 */ /* 0x000fe2000f8e00ff */
[----:B------:R-:W-:-:S02]  /*2a00*/  UIMAD UR40, UR40, 0x180, URZ ;  /* 0x00000180282878a4 */ /* 0x000fc4000f8e023f */
[----:B------:R-:W-:Y:S02]  /*2a10*/  UIMAD UR4, UR42, UR9, UR4 ;  /* 0x000000092a0472a4 */ /* 0x000fe4000f8e0204 */
[----:B------:R-:W-:Y:S01]  /*2a20*/  UIADD3 UR37, UR43, UR37, URZ ;  /* 0x000000252b257290 */ /* 0x000fe2000fffe03f */
[----:B------:R-:W-:Y:S01]  /*2a30*/  ULDC UR9, c[0x0][0x288] ;  /* 0x0000a20000097ab9 */ /* 0x000fe20000000800 */
[----:B------:R-:W-:Y:S02]  /*2a40*/  UISETP.GE.U32.AND UP2, UPT, UR43, 0xd, UPT ;  /* 0x0000000d2b00788c */ /* 0x000fe4000bf46070 */
[----:B------:R-:W-:Y:S02]  /*2a50*/  UISETP.GE.AND UP0, UPT, UR41, UR9, UPT ;  /* 0x000000092900728c */ /* 0x000fe4000bf06270 */
[----:B------:R-:W-:Y:S01]  /*2a60*/  UISETP.GT.U32.AND UP1, UPT, UR37, 0xc, UPT ;  /* 0x0000000c2500788c */ /* 0x000fe2000bf24070 */
[----:B------:R-:W-:-:S03]  /*2a70*/  ULDC.64 UR12, c[0x0][0x5c8] ;  /* 0x00017200000c7ab9 */ /* 0x000fc60000000a00 */
[----:B------:R-:W-:Y:S01]  /*2a80*/  UISETP.LT.U32.AND UP1, UPT, UR43, 0xd, UP1 ;  /* 0x0000000d2b00788c */ /* 0x000fe20008f21070 */
[----:B------:R-:W-:Y:S01]  /*2a90*/  IMAD.U32 R14, RZ, RZ, UR13 ;  /* 0x0000000dff0e7e24 */ /* 0x000fe2000f8e00ff */
[--C-:B0-----:R-:W-:Y:S01]  /*2aa0*/  SHF.R.U32.HI R2, RZ, 0x7, R6.reuse ;  /* 0x00000007ff027819 */ /* 0x101fe20000011606 */
[----:B------:R-:W-:Y:S01]  /*2ab0*/  IMAD.SHL.U32 R9, R6, 0x2, RZ ;  /* 0x0000000206097824 */ /* 0x000fe200078e00ff */
[----:B------:R-:W-:Y:S02]  /*2ac0*/  SHF.R.U32.HI R0, RZ, 0x2, R6 ;  /* 0x00000002ff007819 */ /* 0x000fe40000011606 */
[----:B------:R-:W-:Y:S02]  /*2ad0*/  LOP3.LUT R2, R2, 0x1, RZ, 0xc0, !PT ;  /* 0x0000000102027812 */ /* 0x000fe400078ec0ff */
[----:B------:R-:W-:Y:S02]  /*2ae0*/  LOP3.LUT R3, R6, 0x60, RZ, 0xc0, !PT ;  /* 0x0000006006037812 */ /* 0x000fe400078ec0ff */
[----:B------:R-:W-:Y:S01]  /*2af0*/  LOP3.LUT R0, R0, 0x7, RZ, 0xc0, !PT ;  /* 0x0000000700007812 */ /* 0x000fe200078ec0ff */
[----:B------:R-:W-:Y:S01]  /*2b00*/  IMAD.SHL.U32 R5, R2, 0x40, RZ ;  /* 0x0000004002057824 */ /* 0x000fe200078e00ff */
[----:B------:R-:W-:-:S02]  /*2b10*/  SHF.R.U32.HI R3, RZ, 0x1, R3 ;  /* 0x00000001ff037819 */ /* 0x000fc40000011603 */
[----:B------:R-:W-:Y:S02]  /*2b20*/  LOP3.LUT R8, R8, 0x6, R9, 0xf8, !PT ;  /* 0x0000000608087812 */ /* 0x000fe400078ef809 */
[--C-:B------:R-:W-:Y:S02]  /*2b30*/  LOP3.LUT R5, R5, 0x40, R0.reuse, 0xe2, !PT ;  /* 0x0000004005057812 */ /* 0x100fe400078ee200 */
[----:B------:R-:W-:Y:S02]  /*2b40*/  IADD3 R0, RZ, -R3, -R0 ;  /* 0x80000003ff007210 */ /* 0x000fe40007ffe800 */
[----:B------:R-:W-:Y:S02]  /*2b50*/  SHF.R.S32.HI R9, RZ, 0x1f, R8 ;  /* 0x0000001fff097819 */ /* 0x000fe40000011408 */
[----:B------:R-:W-:Y:S01]  /*2b60*/  LOP3.LUT R5, R5, UR6, R3, 0xfe, !PT ;  /* 0x0000000605057c12 */ /* 0x000fe2000f8efe03 */
[----:B------:R-:W-:Y:S02]  /*2b70*/  IMAD R0, R2, -0x40, R0 ;  /* 0xffffffc002007824 */ /* 0x000fe400078e0200 */
[----:B------:R-:W-:Y:S01]  /*2b80*/  IMAD.U32 R2, RZ, RZ, UR8 ;  /* 0x00000008ff027e24 */ /* 0x000fe2000f8e00ff */
[----:B------:R-:W-:-:S02]  /*2b90*/  ULDC UR8, c[0x0][0x284] ;  /* 0x0000a10000087ab9 */ /* 0x000fc40000000800 */
[----:B------:R-:W-:Y:S01]  /*2ba0*/  IMAD.U32 R4, RZ, RZ, UR8 ;  /* 0x00000008ff047e24 */ /* 0x000fe2000f8e00ff */
[----:B------:R-:W-:Y:S01]  /*2bb0*/  UISETP.GE.OR UP0, UPT, UR40, UR8, UP0 ;  /* 0x000000082800728c */ /* 0x000fe20008706670 */
[----:B------:R-:W-:Y:S01]  /*2bc0*/  IMAD.WIDE.U32 R2, R2, UR42, R8 ;  /* 0x0000002a02027c25 */ /* 0x000fe2000f8e0008 */
[----:B------:R-:W-:Y:S02]  /*2bd0*/  USEL UR8, URZ, 0x1, !UP1 ;  /* 0x000000013f087887 */ /* 0x000fe4000c800000 */
[----:B------:R-:W-:Y:S01]  /*2be0*/  IADD3 R20, R4, -UR40, R0 ;  /* 0x8000002804147c10 */ /* 0x000fe2000fffe000 */
[----:B------:R-:W-:Y:S01]  /*2bf0*/  VIADD R3, R3, UR4 ;  /* 0x0000000403037c36 */ /* 0x000fe20008000000 */
[----:B------:R-:W-:Y:S01]  /*2c00*/  LOP3.LUT R0, R6, 0x3, RZ, 0xc0, !PT ;  /* 0x0000000306007812 */ /* 0x000fe200078ec0ff */
[----:B------:R-:W-:Y:S01]  /*2c10*/  UIMAD.WIDE.U32 UR4, UR37, 0x4ec4ec4f, URZ ;  /* 0x4ec4ec4f250478a5 */ /* 0x000fe2000f8e003f */
[----:B------:R-:W-:Y:S01]  /*2c20*/  PLOP3.LUT P0, PT, PT, PT, UP0, 0x80, 0x0 ;  /* 0x000000000000781c */ /* 0x000fe20003f0f008 */
[----:B------:R0:W-:Y:S01]  /*2c30*/  STL [R1+0x88], R20 ;  /* 0x0000881401007387 */ /* 0x0001e20000100800 */
[----:B------:R-:W-:Y:S01]  /*2c40*/  ULOP3.LUT UR36, UR36, UR8, URZ, 0x3c, !UPT ;  /* 0x0000000824247292 */ /* 0x000fe2000f8e3c3f */
[----:B------:R-:W-:Y:S01]  /*2c50*/  IMAD R0, R0, R7, UR9 ;  /* 0x0000000900007e24 */ /* 0x000fe2000f8e0207 */
[----:B------:R-:W-:-:S02]  /*2c60*/  UIMAD UR9, UR7, UR12, URZ ;  /* 0x0000000c070972a4 */ /* 0x000fc4000f8e023f */
[C---:B------:R-:W-:Y:S01]  /*2c70*/  IMAD.WIDE.U32 R2, R5.reuse, UR12, R2 ;  /* 0x0000000c05027c25 */ /* 0x040fe2000f8e0002 */
[----:B------:R-:W-:Y:S01]  /*2c80*/  USHF.R.U32.HI UR4, URZ, 0x2, UR5 ;  /* 0x000000023f047899 */ /* 0x000fe20008011605 */
[----:B------:R-:W-:Y:S02]  /*2c90*/  UMOV UR40, 0xffffffff ;  /* 0xffffffff00287882 */ /* 0x000fe40000000000 */
[----:B------:R-:W-:Y:S01]  /*2ca0*/  VIADD R0, R0, -UR41 ;  /* 0x8000002900007c36 */ /* 0x000fe20008000000 */
[----:B------:R-:W-:Y:S01]  /*2cb0*/  UIMAD UR37, UR4, -0xd, UR37 ;  /* 0xfffffff3042578a4 */ /* 0x000fe2000f8e0225 */
[----:B------:R-:W-:Y:S01]  /*2cc0*/  IMAD R14, R5, R14, UR9 ;  /* 0x00000009050e7e24 */ /* 0x000fe2000f8e020e */
[----:B------:R-:W-:Y:S01]  /*2cd0*/  @UP2 ULOP3.LUT UR36, UR36, 0x1, UR4, 0x78, !UPT ;  /* 0x0000000124242892 */ /* 0x000fe2000f8e7804 */
[----:B0-----:R-:W-:Y:S11]  /*2ce0*/  @P0 BRA `(.L_x_29) ;  /* 0x000000d800580947 */ /* 0x001ff60003800000 */
[----:B-----5:R-:W-:Y:S01]  /*2cf0*/  ISETP.NE.AND P0, PT, R22, RZ, PT ;  /* 0x000000ff1600720c */ /* 0x020fe20003f05270 */
[----:B------:R-:W-:Y:S01]  /*2d00*/  BSSY B0, `(.L_x_29) ;  /* 0x0000d94000007945 */ /* 0x000fe20003800000 */
[----:B------:R-:W-:-:S11]  /*2d10*/  IMAD.IADD R14, R3, 0x1, R14 ;  /* 0x00000001030e7824 */ /* 0x000fd600078e020e */
[----:B------:R-:W-:Y:S05]  /*2d20*/  @!P0 BRA `(.L_x_30) ;  /* 0x0000008800d48947 */ /* 0x000fea0003800000 */
[----:B------:R-:W0:Y:S01]  /*2d30*/  LDC.64 R6, c[0x0][0x5b0] ;  /* 0x00016c00ff067b82 */ /* 0x000e220000000a00 */
[----:B------:R-:W-:Y:S01]  /*2d40*/  ULDC.64 UR8, c[0x0][0x5b8] ;  /* 0x00016e0000087ab9 */ /* 0x000fe20000000a00 */
[----:B------:R-:W-:Y:S01]  /*2d50*/  ISETP.GE.AND P0, PT, R20, 0x1, PT ;  /* 0x000000011400780c */ /* 0x000fe20003f06270 */
[----:B------:R-:W-:Y:S02]  /*2d60*/  UIMAD UR4, UR10, UR8, URZ ;  /* 0x000000080a0472a4 */ /* 0x000fe4000f8e023f */
[----:B------:R-:W-:Y:S01]  /*2d70*/  IMAD.U32 R4, RZ, RZ, UR8 ;  /* 0x00000008ff047e24 */ /* 0x000fe2000f8e00ff */
[----:B------:R-:W-:Y:S01]  /*2d80*/  BSSY B1, `(.L_x_31) ;  /* 0x000000f000017945 */ /* 0x000fe20003800000 */
[----:B------:R-:W-:Y:S01]  /*2d90*/  ISETP.LT.OR P2, PT, R0, 0x1, !P0 ;  /* 0x000000010000780c */ /* 0x000fe20004741670 */
[----:B------:R-:W-:Y:S01]  /*2da0*/  UIMAD UR4, UR42, UR9, UR4 ;  /* 0x000000092a0472a4 */ /* 0x000fe2000f8e0204 */
[----:B------:R-:W1:Y:S01]  /*2db0*/  LDC.64 R12, c[0x0][0x5a8] ;  /* 0x00016a00ff0c7b82 */ /* 0x000e620000000a00 */
[----:B------:R-:W-:-:S04]  /*2dc0*/  IMAD.WIDE.U32 R8, R4, UR42, R8 ;  /* 0x0000002a04087c25 */ /* 0x000fc8000f8e0008 */
[----:B------:R-:W-:Y:S02]  /*2dd0*/  VIADD R11, R9, UR4 ;  /* 0x00000004090b7c36 */ /* 0x000fe40008000000 */
[----:B------:R-:W-:-:S05]  /*2de0*/  IMAD.MOV.U32 R10, RZ, RZ, R8 ;  /* 0x000000ffff0a7224 */ /* 0x000fca00078e0008 */
[----:B------:R2:W-:Y:S01]  /*2df0*/  STL.64 [R1+0x90], R10 ;  /* 0x0000900a01007387 */ /* 0x0005e20000100a00 */
[----:B0-----:R-:W-:-:S04]  /*2e00*/  IMAD R15, R6, UR7, RZ ;  /* 0x00000007060f7c24 */ /* 0x001fc8000f8e02ff */
[C---:B------:R-:W-:Y:S02]  /*2e10*/  IMAD R15, R5.reuse, R7, R15 ;  /* 0x00000007050f7224 */ /* 0x040fe400078e020f */
[----:B--2---:R-:W-:-:S03]  /*2e20*/  IMAD.WIDE.U32 R10, R5, R6, R10 ;  /* 0x00000006050a7225 */ /* 0x004fc600078e000a */
[----:B-1----:R-:W-:-:S04]  /*2e30*/  IADD3 R234, P1, R10, R12, RZ ;  /* 0x0000000c0aea7210 */ /* 0x002fc80007f3e0ff */
[----:B------:R-:W-:Y:S01]  /*2e40*/  IADD3.X R235, R13, R11, R15, P1, !PT ;  /* 0x0000000b0deb7210 */ /* 0x000fe20000ffe40f */
[----:B------:R-:W-:Y:S08]  /*2e50*/  @P2 BRA `(.L_x_32) ;  /* 0x0000000000042947 */ /* 0x000ff00003800000 */
[----:B------:R0:W5:Y:S02]  /*2e60*/  LDG.E.U8 R16, desc[UR44][R234.64] ;  /* 0x0000002cea107981 */ /* 0x000164000c1e1100 */
.L_x_32:
[----:B------:R-:W-:Y:S05]  /*2e70*/  BSYNC B1 ;  /* 0x0000000000017941 */ /* 0x000fea0003800000 */
.L_x_31:
[----:B------:R-:W2:Y:S01]  /*2e80*/  LDL.LU R10, [R1+0x40] ;  /* 0x00004000010a7983 */ /* 0x000ea20000300800 */
[----:B-----5:R-:W-:Y:S01]  /*2e90*/  LOP3.LUT R3, R16, 0xffff, RZ, 0xc0, !PT ;  /* 0x0000ffff10037812 */ /* 0x020fe200078ec0ff */
[----:B------:R-:W-:Y:S01]  /*2ea0*/  ULDC.64 UR4, c[0x0][0x5c0] ;  /* 0x0001700000047ab9 */ /* 0x000fe20000000a00 */
[----:B------:R-:W-:Y:S01]  /*2eb0*/  ISETP.LT.OR P3, PT, R0, 0x2, !P0 ;  /* 0x000000020000780c */ /* 0x000fe20004761670 */
[----:B------:R-:W-:Y:S01]  /*2ec0*/  BSSY B1, `(.L_x_33) ;  /* 0x000000b000017945 */ /* 0x000fe20003800000 */
[----:B------:R-:W-:Y:S02]  /*2ed0*/  PRMT R3, R3, 0x8880, RZ ;  /* 0x0000888003037816 */ /* 0x000fe400000000ff */
[----:B------:R-:W-:-:S03]  /*2ee0*/  IADD3 R2, P1, R2, UR4, RZ ;  /* 0x0000000402027c10 */ /* 0x000fc6000ff3e0ff */
[----:B------:R-:W-:Y:S01]  /*2ef0*/  IMAD R4, R3, R22, RZ ;  /* 0x0000001603047224 */ /* 0x000fe200078e02ff */
[----:B------:R-:W-:-:S03]  /*2f00*/  IADD3.X R3, R14, UR5, RZ, P1, !PT ;  /* 0x000000050e037c10 */ /* 0x000fc60008ffe4ff */
[----:B--2---:R-:W-:-:S05]  /*2f10*/  @!P2 IMAD R10, R10, R17, R4 ;  /* 0x000000110a0aa224 */ /* 0x004fca00078e0204 */
[----:B------:R1:W-:Y:S01]  /*2f20*/  @!P2 STG.E.U8 desc[UR44][R2.64], R10 ;  /* 0x0000000a0200a986 */ /* 0x0003e2000c10112c */
[----:B------:R-:W-:Y:S05]  /*2f30*/  @P3 BRA `(.L_x_34) ;  /* 0x00000000000c3947 */ /* 0x000fea0003800000 */
[----:B------:R-:W2:Y:S02]  /*2f40*/  LDG.E.U8 R16, desc[UR44][R234.64+0x1] ;  /* 0x0000012cea107981 */ /* 0x000ea4000c1e1100 */
[----:B--2---:R-:W-:-:S05]  /*2f50*/  PRMT R4, R16, 0x8880, RZ ;  /* 0x0000888010047816 */ /* 0x004fca00000000ff */
[----:B------:R-:W-:-:S07]  /*2f60*/  IMAD R4, R4, R22, RZ ;  /* 0x0000001604047224 */ /* 0x000fce00078e02ff */
.L_x_34:
[----:B------:R-:W-:Y:S05]  /*2f70*/  BSYNC B1 ;  /* 0x0000000000017941 */ /* 0x000fea0003800000 */
.L_x_33:
[----:B-1----:R-:W2:Y:S04]  /*2f80*/  LDL.LU R10, [R1+0x44] ;  /* 0x00004400010a7983 */ /* 0x002ea80000300800 */
[----:B------:R1:W-:Y:S04]  /*2f90*/  STL.64 [R1+0xa0], R18 ;  /* 0x0000a01201007387 */ /* 0x0003e80000100a00 */
[----:B-1----:R-:W3:Y:S01]  /*2fa0*/  LDL.64 R18, [R1+0x90] ;  /* 0x0000900001127983 */ /* 0x002ee20000100a00 */
[----:B------:R-:W-:Y:S01]  /*2fb0*/  SHF.L.U64.HI R21, R6, 0x3, R7 ;  /* 0x0000000306157819 */ /* 0x000fe20000010207 */
[----:B--2---:R-:W-:-:S05]  /*2fc0*/  @!P3 IMAD R10, R10, R17, R4 ;  /* 0x000000110a0ab224 */ /* 0x004fca00078e0204 */
[----:B------:R1:W-:Y:S01]  /*2fd0*/  @!P3 STG.E.U8 desc[UR44][R2.64+0x1], R10 ;  /* 0x0000010a0200b986 */ /* 0x0003e2000c10112c */
[----:B------:R-:W-:Y:S01]  /*2fe0*/  ISETP.GE.AND P3, PT, R20, 0x9, PT ;  /* 0x000000091400780c */ /* 0x000fe20003f66270 */
[----:B------:R-:W-:-:S03]  /*2ff0*/  IMAD.SHL.U32 R20, R6, 0x8, RZ ;  /* 0x0000000806147824 */ /* 0x000fc600078e00ff */
[C---:B------:R-:W-:Y:S02]  /*3000*/  ISETP.LT.OR P6, PT, R0.reuse, 0x1, !P3 ;  /* 0x000000010000780c */ /* 0x040fe40005fc1670 */
[----:B------:R2:W-:Y:S01]  /*3010*/  STL.64 [R1+0x40], R20 ;  /* 0x0000401401007387 */ /* 0x0005e20000100a00 */
[----:B------:R-:W-:Y:S01]  /*3020*/  BSSY B1, `(.L_x_35) ;  /* 0x000000c000017945 */ /* 0x000fe20003800000 */
[----:B------:R-:W-:-:S09]  /*3030*/  ISETP.LT.OR P1, PT, R0, 0x2, !P3 ;  /* 0x000000020000780c */ /* 0x000fd20005f21670 */
[----:B-1----:R-:W-:Y:S01]  /*3040*/  @!P6 IADD3 R10, P5, R2, R233, RZ ;  /* 0x000000e9020ae210 */ /* 0x002fe20007fbe0ff */
[----:B--2---:R-:W-:-:S04]  /*3050*/  IMAD.WIDE.U32 R20, R5, R6, R20 ;  /* 0x0000000605147225 */ /* 0x004fc800078e0014 */
[----:B------:R-:W-:Y:S01]  /*3060*/  IMAD.IADD R15, R15, 0x1, R21 ;  /* 0x000000010f0f7824 */ /* 0x000fe200078e0215 */
[----:B------:R-:W-:-:S04]  /*3070*/  IADD3 R20, P2, P4, R8, R12, R20 ;  /* 0x0000000c08147210 */ /* 0x000fc80007c5e014 */
[----:B---3--:R-:W-:Y:S02]  /*3080*/  IADD3.X R21, R19, R13, R15, P2, P4 ;  /* 0x0000000d13157210 */ /* 0x008fe400017e840f */
[----:B------:R1:W5:Y:S01]  /*3090*/  LDL.LU.64 R18, [R1+0xa0] ;  /* 0x0000a00001127983 */ /* 0x0003620000300a00 */
[----:B------:R-:W-:Y:S06]  /*30a0*/  @P6 BRA `(.L_x_36) ;  /* 0x00000000000c6947 */ /* 0x000fec0003800000 */
[----:B------:R-:W2:Y:S02]  /*30b0*/  LDG.E.U8 R16, desc[UR44][R20.64] ;  /* 0x0000002c14107981 */ /* 0x000ea4000c1e1100 */
[----:B--2---:R-:W-:-:S05]  /*30c0*/  PRMT R4, R16, 0x8880, RZ ;  /* 0x0000888010047816 */ /* 0x004fca00000000ff */
[----:B------:R-:W-:-:S07]  /*30d0*/  IMAD R4, R4, R22, RZ ;  /* 0x0000001604047224 */ /* 0x000fce00078e02ff */
.L_x_36:
[----:B------:R-:W-:Y:S05]  /*30e0*/  BSYNC B1 ;  /* 0x0000000000017941 */ /* 0x000fea0003800000 */
.L_x_35:
[----:B------:R-:W2:Y:S01]  /*30f0*/  LDL.LU R14, [R1+0x48] ;  /* 0x00004800010e7983 */ /* 0x000ea20000300800 */
[----:B------:R-:W-:Y:S01]  /*3100*/  @!P6 IMAD.X R11, R3, 0x1, R23, P5 ;  /* 0x00000001030be824 */ /* 0x000fe200028e0617 */
[----:B------:R-:W-:Y:S01]  /*3110*/  BSSY B1, `(.L_x_37) ;  /* 0x000000b000017945 */ /* 0x000fe20003800000 */
[C---:B------:R-:W-:Y:S02]  /*3120*/  ISETP.LT.OR P4, PT, R0.reuse, 0x9, !P0 ;  /* 0x000000090000780c */ /* 0x040fe40004781670 */
[C---:B------:R-:W-:Y:S02]  /*3130*/  ISETP.LT.OR P5, PT, R0.reuse, 0xa, !P0 ;  /* 0x0000000a0000780c */ /* 0x040fe400047a1670 */
[----:B------:R-:W-:Y:S01]  /*3140*/  ISETP.LT.OR P2, PT, R0, 0x9, !P3 ;  /* 0x000000090000780c */ /* 0x000fe20005f41670 */
[----:B--2---:R-:W-:-:S05]  /*3150*/  @!P6 IMAD R14, R14, R17, R4 ;  /* 0x000000110e0ee224 */ /* 0x004fca00078e0204 */
[----:B------:R2:W-:Y:S02]  /*3160*/  @!P6 STG.E.U8 desc[UR44][R10.64], R14 ;  /* 0x0000000e0a00e986 */ /* 0x0005e4000c10112c */
[----:B--2---:R-:W-:Y:S01]  /*3170*/  @!P1 IADD3 R10, P6, R2, R233, RZ ;  /* 0x000000e9020a9210 */ /* 0x004fe20007fde0ff */
[----:B------:R-:W-:-:S12]  /*3180*/  @P1 BRA `(.L_x_38) ;  /* 0x00000000000c1947 */ /* 0x000fd80003800000 */
[----:B------:R-:W2:Y:S02]  /*3190*/  LDG.E.U8 R16, desc[UR44][R20.64+0x1] ;  /* 0x0000012c14107981 */ /* 0x000ea4000c1e1100 */
[----:B--2---:R-:W-:-:S05]  /*31a0*/  PRMT R4, R16, 0x8880, RZ ;  /* 0x0000888010047816 */ /* 0x004fca00000000ff */
[----:B------:R-:W-:-:S07]  /*31b0*/  IMAD R4, R4, R22, RZ ;  /* 0x0000001604047224 */ /* 0x000fce00078e02ff */
.L_x_38:
[----:B------:R-:W-:Y:S05]  /*31c0*/  BSYNC B1 ;  /* 0x0000000000017941 */ /* 0x000fea0003800000 */
.L_x_37:
[----:B------:R-:W2:Y:S01]  /*31d0*/  LDL.LU R14, [R1+0x4c] ;  /* 0x00004c00010e7983 */ /* 0x000ea20000300800 */
[----:B------:R-:W-:Y:S01]  /*31e0*/  @!P1 IMAD.X R11, R3, 0x1, R23, P6 ;  /* 0x00000001030b9824 */ /* 0x000fe200030e0617 */
[----:B------:R-:W-:Y:S01]  /*31f0*/  BSSY B1, `(.L_x_39) ;  /* 0x0000007000017945 */ /* 0x000fe20003800000 */
[----:B--2---:R-:W-:-:S05]  /*3200*/  @!P1 IMAD R14, R14, R17, R4 ;  /* 0x000000110e0e9224 */ /* 0x004fca00078e0204 */
[----:B------:R2:W-:Y:S01]  /*3210*/  @!P1 STG.E.U8 desc[UR44][R10.64+0x1], R14 ;  /* 0x0000010e0a009986 */ /* 0x0005e2000c10112c */
[----:B------:R-:W-:Y:S05]  /*3220*/  @P4 BRA `(.L_x_40) ;  /* 0x00000000000c4947 */ /* 0x000fea0003800000 */
[----:B------:R-:W3:Y:S02]  /*3230*/  LDG.E.U8 R16, desc[UR44][R234.64+0x8] ;  /* 0x0000082cea107981 */ /* 0x000ee4000c1e1100 */
[----:B---3--:R-:W-:-:S05]  /*3240*/  PRMT R4, R16, 0x8880, RZ ;  /* 0x0000888010047816 */ /* 0x008fca00000000ff */
[----:B------:R-:W-:-:S07]  /*3250*/  IMAD R4, R4, R22, RZ ;  /* 0x0000001604047224 */ /* 0x000fce00078e02ff */
.L_x_40:
[----:B------:R-:W-:Y:S05]  /*3260*/  BSYNC B1 ;  /* 0x0000000000017941 */ /* 0x000fea0003800000 */
.L_x_39:
[----:B--2---:R-:W2:Y:S01]  /*3270*/  LDL.LU R10, [R1+0x50] ;  /* 0x00005000010a7983 */ /* 0x004ea20000300800 */
[----:B------:R-:W-:Y:S01]  /*3280*/  BSSY B1, `(.L_x_41) ;  /* 0x0000007000017945 */ /* 0x000fe20003800000 */
[----:B--2---:R-:W-:-:S05]  /*3290*/  @!P4 IMAD R10, R10, R17, R4 ;  /* 0x000000110a0ac224 */ /* 0x004fca00078e0204 */
[----:B------:R2:W-:Y:S01]  /*32a0*/  @!P4 STG.E.U8 desc[UR44][R2.64+0x8], R10 ;  /* 0x0000080a0200c986 */ /* 0x0005e2000c10112c */
[----:B------:R-:W-:Y:S05]  /*32b0*/  @P5 BRA `(.L_x_42) ;  /* 0x00000000000c5947 */ /* 0x000fea0003800000 */
[----:B------:R-:W3:Y:S02]  /*32c0*/  LDG.E.U8 R16, desc[UR44][R234.64+0x9] ;  /* 0x0000092cea107981 */ /* 0x000ee4000c1e1100 */
[----:B---3--:R-:W-:-:S05]  /*32d0*/  PRMT R4, R16, 0x8880, RZ ;  /* 0x0000888010047816 */ /* 0x008fca00000000ff */
[----:B------:R-:W-:-:S07]  /*32e0*/  IMAD R4, R4, R22, RZ ;  /* 0x0000001604047224 */ /* 0x000fce00078e02ff */
.L_x_42:
[----:B------:R-:W-:Y:S05]  /*32f0*/  BSYNC B1 ;  /* 0x0000000000017941 */ /* 0x000fea0003800000 */
.L_x_41:
[----:B--2---:R-:W2:Y:S01]  /*3300*/  LDL.LU R10, [R1+0x54] ;  /* 0x00005400010a7983 */ /* 0x004ea20000300800 */
[----:B------:R-:W-:Y:S01]  /*3310*/  BSSY B1, `(.L_x_43) ;  /* 0x0000009000017945 */ /* 0x000fe20003800000 */
        /* <DEDUP_REMOVED lines=8> */
.L_x_44:
[----:B------:R-:W-:Y:S05]  /*33a0*/  BSYNC B1 ;  /* 0x0000000000017941 */ /* 0x000fea0003800000 */
.L_x_43:
[----:B------:R-:W2:Y:S01]  /*33b0*/  LDL.LU R14, [R1+0x58] ;  /* 0x00005800010e7983 */ /* 0x000ea20000300800 */
[----:B------:R-:W-:Y:S01]  /*33c0*/  @!P2 IMAD.X R11, R3, 0x1, R23, P4 ;  /* 0x00000001030ba824 */ /* 0x000fe200020e0617 */
[----:B------:R-:W-:Y:S01]  /*33d0*/  BSSY B1, `(.L_x_45) ;  /* 0x000000b000017945 */ /* 0x000fe20003800000 */
[C---:B------:R-:W-:Y:S02]  /*33e0*/  ISETP.LT.OR P4, PT, R0.reuse, 0x11, !P0 ;  /* 0x000000110000780c */ /* 0x040fe40004781670 */
[----:B------:R-:W-:Y:S01]  /*33f0*/  ISETP.LT.OR P5, PT, R0, 0x12, !P0 ;  /* 0x000000120000780c */ /* 0x000fe200047a1670 */
[----:B--2---:R-:W-:-:S05]  /*3400*/  @!P2 IMAD R14, R14, R17, R4 ;  /* 0x000000110e0ea224 */ /* 0x004fca00078e0204 */
[----:B------:R2:W-:Y:S01]  /*3410*/  @!P2 STG.E.U8 desc[UR44][R10.64+0x8], R14 ;  /* 0x0000080e0a00a986 */ /* 0x0005e2000c10112c */
[----:B------:R-:W-:Y:S02]  /*3420*/  ISETP.LT.OR P2, PT, R0, 0x11, !P3 ;  /* 0x000000110000780c */ /* 0x000fe40005f41670 */
[----:B--2---:R-:W-:Y:S01]  /*3430*/  @!P1 IADD3 R10, P6, R2, R233, RZ ;  /* 0x000000e9020a9210 */ /* 0x004fe20007fde0ff */
[----:B------:R-:W-:-:S12]  /*3440*/  @P1 BRA `(.L_x_46) ;  /* 0x00000000000c1947 */ /* 0x000fd80003800000 */
[----:B------:R-:W2:Y:S02]  /*3450*/  LDG.E.U8 R16, desc[UR44][R20.64+0x9] ;  /* 0x0000092c14107981 */ /* 0x000ea4000c1e1100 */
[----:B--2---:R-:W-:-:S05]  /*3460*/  PRMT R4, R16, 0x8880, RZ ;  /* 0x0000888010047816 */ /* 0x004fca00000000ff */
[----:B------:R-:W-:-:S07]  /*3470*/  IMAD R4, R4, R22, RZ ;  /* 0x0000001604047224 */ /* 0x000fce00078e02ff */
.L_x_46:
[----:B------:R-:W-:Y:S05]  /*3480*/  BSYNC B1 ;  /* 0x0000000000017941 */ /* 0x000fea0003800000 */
.L_x_45:
        /* <DEDUP_REMOVED lines=9> */
.L_x_48:
[----:B------:R-:W-:Y:S05]  /*3520*/  BSYNC B1 ;  /* 0x0000000000017941 */ /* 0x000fea0003800000 */
.L_x_47:
        /* <DEDUP_REMOVED lines=8> */
.L_x_50:
[----:B------:R-:W-:Y:S05]  /*35b0*/  BSYNC B1 ;  /* 0x0000000000017941 */ /* 0x000fea0003800000 */
.L_x_49:
        /* <DEDUP_REMOVED lines=10> */
.L_x_52:
[----:B------:R-:W-:Y:S05]  /*3660*/  BSYNC B1 ;  /* 0x0000000000017941 */ /* 0x000fea0003800000 */
.L_x_51:
        /* <DEDUP_REMOVED lines=8> */
[----:B--2---:R-:W-:-:S05]  /*36f0*/  @!P1 IADD3 R10, P2, R2, R233, RZ ;  /* 0x000000e9020a9210 */ /* 0x004fca0007f5e0ff */
[----:B------:R-:W-:Y:S01]  /*3700*/  @!P1 IMAD.X R11, R3, 0x1, R23, P2 ;  /* 0x00000001030b9824 */ /* 0x000fe200010e0617 */
[----:B------:R-:W-:Y:S01]  /*3710*/  ISETP.LT.OR P2, PT, R0, 0x1a, !P3 ;  /* 0x0000001a0000780c */ /* 0x000fe20005f41670 */
[----:B------:R-:W-:-:S12]  /*3720*/  @P1 BRA `(.L_x_54) ;  /* 0x00000000000c1947 */ /* 0x000fd80003800000 */
[----:B------:R-:W2:Y:S02]  /*3730*/  LDG.E.U8 R16, desc[UR44][R20.64+0x11] ;  /* 0x0000112c14107981 */ /* 0x000ea4000c1e1100 */
[----:B--2---:R-:W-:-:S05]  /*3740*/  PRMT R4, R16, 0x8880, RZ ;  /* 0x0000888010047816 */ /* 0x004fca00000000ff */
[----:B------:R-:W-:-:S07]  /*3750*/  IMAD R4, R4, R22, RZ ;  /* 0x0000001604047224 */ /* 0x000fce00078e02ff */
.L_x_54:
[----:B------:R-:W-:Y:S05]  /*3760*/  BSYNC B1 ;  /* 0x0000000000017941 */ /* 0x000fea0003800000 */
.L_x_53:
[----:B------:R-:W2:Y:S01]  /*3770*/  LDL.LU R14, [R1+0x6c] ;  /* 0x00006c00010e7983 */ /* 0x000ea20000300800 */
[----:B------:R-:W-:Y:S01]  /*3780*/  BSSY B1, `(.L_x_55) ;  /* 0x0000007000017945 */ /* 0x000fe20003800000 */
[----:B--2---:R-:W-:-:S05]  /*3790*/  @!P1 IMAD R14, R14, R17, R4 ;  /* 0x000000110e0e9224 */ /* 0x004fca00078e0204 */
[----:B------:R2:W-:Y:S01]  /*37a0*/  @!P1 STG.E.U8 desc[UR44][R10.64+0x11], R14 ;  /* 0x0000110e0a009986 */ /* 0x0005e2000c10112c */
[----:B------:R-:W-:Y:S05]  /*37b0*/  @P6 BRA `(.L_x_56) ;  /* 0x00000000000c6947 */ /* 0x000fea0003800000 */
[----:B------:R-:W3:Y:S02]  /*37c0*/  LDG.E.U8 R16, desc[UR44][R234.64+0x18] ;  /* 0x0000182cea107981 */ /* 0x000ee4000c1e1100 */
[----:B---3--:R-:W-:-:S05]  /*37d0*/  PRMT R4, R16, 0x8880, RZ ;  /* 0x0000888010047816 */ /* 0x008fca00000000ff */
[----:B------:R-:W-:-:S07]  /*37e0*/  IMAD R4, R4, R22, RZ ;  /* 0x0000001604047224 */ /* 0x000fce00078e02ff */
.L_x_56:
[----:B------:R-:W-:Y:S05]  /*37f0*/  BSYNC B1 ;  /* 0x0000000000017941 */ /* 0x000fea0003800000 */
.L_x_55:
        /* <DEDUP_REMOVED lines=8> */
.L_x_58:
[----:B------:R-:W-:Y:S05]  /*3880*/  BSYNC B1 ;  /* 0x0000000000017941 */ /* 0x000fea0003800000 */
.L_x_57:
[----:B--2---:R-:W2:Y:S01]  /*3890*/  LDL.LU R10, [R1+0x74] ;  /* 0x00007400010a7983 */ /* 0x004ea20000300800 */
[----:B------:R-:W-:Y:S01]  /*38a0*/  @!P4 IADD3 R14, P1, R2, R233, RZ ;  /* 0x000000e9020ec210 */ /* 0x000fe20007f3e0ff */
[----:B------:R-:W-:Y:S04]  /*38b0*/  BSSY B1, `(.L_x_59) ;  /* 0x0000008000017945 */ /* 0x000fe80003800000 */
[----:B------:R-:W-:Y:S02]  /*38c0*/  @!P4 IMAD.X R15, R3, 0x1, R23, P1 ;  /* 0x00000001030fc824 */ /* 0x000fe400008e0617 */
[----:B--2---:R-:W-:-:S05]  /*38d0*/  @!P5 IMAD R10, R10, R17, R4 ;  /* 0x000000110a0ad224 */ /* 0x004fca00078e0204 */
[----:B------:R2:W-:Y:S01]  /*38e0*/  @!P5 STG.E.U8 desc[UR44][R2.64+0x19], R10 ;  /* 0x0000190a0200d986 */ /* 0x0005e2000c10112c */
[----:B------:R-:W-:Y:S05]  /*38f0*/  @P4 BRA `(.L_x_60) ;  /* 0x00000000000c4947 */ /* 0x000fea0003800000 */
[----:B------:R-:W3:Y:S02]  /*3900*/  LDG.E.U8 R16, desc[UR44][R20.64+0x18] ;  /* 0x0000182c14107981 */ /* 0x000ee4000c1e1100 */
[----:B---3--:R-:W-:-:S05]  /*3910*/  PRMT R4, R16, 0x8880, RZ ;  /* 0x0000888010047816 */ /* 0x008fca00000000ff */
[----:B------:R-:W-:-:S07]  /*3920*/  IMAD R4, R4, R22, RZ ;  /* 0x0000001604047224 */ /* 0x000fce00078e02ff */
.L_x_60:
[----:B------:R-:W-:Y:S05]  /*3930*/  BSYNC B1 ;  /* 0x0000000000017941 */ /* 0x000fea0003800000 */
.L_x_59:
[----:B--2---:R-:W2:Y:S01]  /*3940*/  LDL.LU R10, [R1+0x78] ;  /* 0x00007800010a7983 */ /* 0x004ea20000300800 */
[----:B------:R-:W-:Y:S01]  /*3950*/  BSSY B1, `(.L_x_61) ;  /* 0x000000c000017945 */ /* 0x000fe20003800000 */
[----:B--2---:R-:W-:Y:S01]  /*3960*/  @!P4 IMAD R11, R10, R17, R4 ;  /* 0x000000110a0bc224 */ /* 0x004fe200078e0204 */
[----:B------:R-:W-:-:S04]  /*3970*/  IADD3 R10, P1, R5, 0x80, RZ ;  /* 0x00000080050a7810 */ /* 0x000fc80007f3e0ff */
[----:B------:R2:W-:Y:S04]  /*3980*/  @!P4 STG.E.U8 desc[UR44][R14.64+0x18], R11 ;  /* 0x0000180b0e00c986 */ /* 0x0005e8000c10112c */
[----:B------:R3:W-:Y:S01]  /*3990*/  STL [R1+0x48], R10 ;  /* 0x0000480a01007387 */ /* 0x0007e20000100800 */
[----:B--2---:R-:W-:Y:S01]  /*39a0*/  IMAD.X R14, RZ, RZ, UR7, P1 ;  /* 0x00000007ff0e7e24 */ /* 0x004fe200088e06ff */
[----:B---3--:R-:W-:-:S05]  /*39b0*/  @!P2 IADD3 R10, P5, R2, R233, RZ ;  /* 0x000000e9020aa210 */ /* 0x008fca0007fbe0ff */
[----:B------:R-:W-:Y:S01]  /*39c0*/  @!P2 IMAD.X R11, R3, 0x1, R23, P5 ;  /* 0x00000001030ba824 */ /* 0x000fe200028e0617 */
[----:B------:R-:W-:Y:S07]  /*39d0*/  @P2 BRA `(.L_x_62) ;  /* 0x00000000000c2947 */ /* 0x000fee0003800000 */
[----:B------:R-:W2:Y:S02]  /*39e0*/  LDG.E.U8 R16, desc[UR44][R20.64+0x19] ;  /* 0x0000192c14107981 */ /* 0x000ea4000c1e1100 */
[----:B--2---:R-:W-:-:S05]  /*39f0*/  PRMT R4, R16, 0x8880, RZ ;  /* 0x0000888010047816 */ /* 0x004fca00000000ff */
[----:B------:R-:W-:-:S07]  /*3a00*/  IMAD R4, R4, R22, RZ ;  /* 0x0000001604047224 */ /* 0x000fce00078e02ff */
.L_x_62:
[----:B------:R-:W-:Y:S05]  /*3a10*/  BSYNC B1 ;  /* 0x0000000000017941 */ /* 0x000fea0003800000 */
.L_x_61:
[----:B------:R-:W2:Y:S04]  /*3a20*/  LDL.LU R15, [R1+0x7c] ;  /* 0x00007c00010f7983 */ /* 0x000ea80000300800 */
[----:B------:R3:W-:Y:S04]  /*3a30*/  STL.64 [R1+0xb8], R26 ;  /* 0x0000b81a01007387 */ /* 0x0007e80000100a00 */
[----:B---3--:R-:W3:Y:S04]  /*3a40*/  LDL R27, [R1+0x48] ;  /* 0x00004800011b7983 */ /* 0x008ee80000100800 */
[----:B------:R4:W-:Y:S04]  /*3a50*/  STL.64 [R1+0xb0], R24 ;  /* 0x0000b01801007387 */ /* 0x0009e80000100a00 */
[----:B----4-:R-:W4:Y:S04]  /*3a60*/  LDL.64 R24, [R1+0x40] ;  /* 0x0000400001187983 */ /* 0x010f280000100a00 */
[----:B------:R0:W-:Y:S04]  /*3a70*/  STL.64 [R1+0xa8], R20 ;  /* 0x0000a81401007387 */ /* 0x0001e80000100a00 */
[----:B0-----:R-:W4:Y:S04]  /*3a80*/  LDL.64 R20, [R1+0x90] ;  /* 0x0000900001147983 */ /* 0x001f280000100a00 */
[----:B-----5:R0:W-:Y:S04]  /*3a90*/  STL.64 [R1+0xa0], R18 ;  /* 0x0000a01201007387 */ /* 0x0201e80000100a00 */
[----:B0-----:R-:W4:Y:S04]  /*3aa0*/  LDL R19, [R1+0x88] ;  /* 0x0000880001137983 */ /* 0x001f280000100800 */
[----:B------:R0:W-:Y:S04]  /*3ab0*/  STL [R1+0x9c], R16 ;  /* 0x00009c1001007387 */ /* 0x0001e80000100800 */
[----:B0-----:R-:W4:Y:S01]  /*3ac0*/  LDL.LU R16, [R1+0x84] ;  /* 0x0000840001107983 */ /* 0x001f220000300800 */
[----:B------:R-:W-:Y:S01]  /*3ad0*/  IMAD R18, R14, R6, RZ ;  /* 0x000000060e127224 */ /* 0x000fe200078e02ff */
[----:B------:R-:W-:Y:S01]  /*3ae0*/  IADD3 R5, P6, R5, 0x100, RZ ;  /* 0x0000010005057810 */ /* 0x000fe20007fde0ff */
[----:B--2---:R-:W-:-:S05]  /*3af0*/  @!P2 IMAD R9, R15, R17, R4 ;  /* 0x000000110f09a224 */ /* 0x004fca00078e0204 */
[----:B------:R3:W-:Y:S02]  /*3b00*/  @!P2 STG.E.U8 desc[UR44][R10.64+0x19], R9 ;  /* 0x000019090a00a986 */ /* 0x0007e4000c10112c */
[----:B---3--:R-:W-:Y:S02]  /*3b10*/  IMAD R9, R27, R7, R18 ;  /* 0x000000071b097224 */ /* 0x008fe400078e0212 */
[----:B------:R-:W-:-:S04]  /*3b20*/  IMAD.X R18, RZ, RZ, UR7, P6 ;  /* 0x00000007ff127e24 */ /* 0x000fc8000b0e06ff */
[----:B------:R-:W-:-:S04]  /*3b30*/  IMAD R18, R18, R6, RZ ;  /* 0x0000000612127224 */ /* 0x000fc800078e02ff */
[----:B------:R-:W-:Y:S02]  /*3b40*/  IMAD R7, R5, R7, R18 ;  /* 0x0000000705077224 */ /* 0x000fe400078e0212 */
[----:B----4-:R-:W-:-:S04]  /*3b50*/  IMAD.WIDE.U32 R10, R27, R6, R24 ;  /* 0x000000061b0a7225 */ /* 0x010fc800078e0018 */
[----:B------:R-:W-:-:S04]  /*3b60*/  IMAD.WIDE.U32 R24, R5, R6, R24 ;  /* 0x0000000605187225 */ /* 0x000fc800078e0018 */
[----:B------:R-:W-:-:S03]  /*3b70*/  IMAD.WIDE.U32 R14, R27, R6, R20 ;  /* 0x000000061b0e7225 */ /* 0x000fc600078e0014 */
[----:B------:R-:W-:-:S04]  /*3b80*/  IADD3 R14, P2, R14, R12, RZ ;  /* 0x0000000c0e0e7210 */ /* 0x000fc80007f5e0ff */
[----:B------:R-:W-:Y:S01]  /*3b90*/  IADD3.X R15, R13, R15, R9, P2, !PT ;  /* 0x0000000f0d0f7210 */ /* 0x000fe200017fe409 */
[----:B------:R-:W-:Y:S01]  /*3ba0*/  IMAD.IADD R9, R9, 0x1, R11 ;  /* 0x0000000109097824 */ /* 0x000fe200078e020b */
[----:B------:R-:W-:-:S04]  /*3bb0*/  IADD3 R10, P2, P6, R8, R12, R10 ;  /* 0x0000000c080a7210 */ /* 0x000fc80007e5e00a */
[----:B------:R-:W-:Y:S02]  /*3bc0*/  IADD3.X R11, R21, R13, R9, P2, P6 ;  /* 0x0000000d150b7210 */ /* 0x000fe400017ec409 */
[----:B------:R-:W-:-:S04]  /*3bd0*/  ISETP.GE.AND P1, PT, R19, 0x89, PT ;  /* 0x000000891300780c */ /* 0x000fc80003f26270 */
[C---:B------:R-:W-:Y:S02]  /*3be0*/  ISETP.LT.OR P5, PT, R0.reuse, 0x1, !P1 ;  /* 0x000000010000780c */ /* 0x040fe40004fa1670 */
[----:B------:R-:W-:Y:S02]  /*3bf0*/  ISETP.LT.OR P4, PT, R0, 0x2, !P1 ;  /* 0x000000020000780c */ /* 0x000fe40004f81670 */
[----:B------:R-:W-:-:S09]  /*3c00*/  LOP3.LUT R16, R16, 0xfffdffff, RZ, 0xc0, !PT ;  /* 0xfffdffff10107812 */ /* 0x000fd200078ec0ff */
[----:B------:R-:W-:Y:S02]  /*3c10*/  @!P5 IADD3 R26, P2, P6, R233, R2, R232 ;  /* 0x00000002e91ad210 */ /* 0x000fe40007e5e0e8 */
[----:B------:R-:W-:Y:S02]  /*3c20*/  @P0 LOP3.LUT R16, R16, 0x20000, RZ, 0xfc, !PT ;  /* 0x0002000010100812 */ /* 0x000fe400078efcff */
[----:B------:R-:W-:-:S03]  /*3c30*/  @!P5 IADD3.X R27, R23, R3, R237, P2, P6 ;  /* 0x00000003171bd210 */ /* 0x000fc600017ec4ed */
[----:B------:R-:W-:Y:S04]  /*3c40*/  STL [R1+0x84], R16 ;  /* 0x0000841001007387 */ /* 0x000fe80000100800 */
[----:B------:R0:W-:Y:S04]  /*3c50*/  @!P5 STL.64 [R1+0x50], R26 ;  /* 0x0000501a0100d387 */ /* 0x0001e80000100a00 */
[----:B------:R2:W-:Y:S01]  /*3c60*/  STL [R1+0x68], R7 ;  /* 0x0000680701007387 */ /* 0x0005e20000100800 */
[----:B0-----:R-:W-:Y:S01]  /*3c70*/  @!P4 IADD3 R26, P2, P6, R233, R2, R232 ;  /* 0x00000002e91ac210 */ /* 0x001fe20007e5e0e8 */
[----:B--2---:R-:W-:-:S03]  /*3c80*/  IMAD.IADD R7, R7, 0x1, R25 ;  /* 0x0000000107077824 */ /* 0x004fc600078e0219 */
[----:B------:R-:W-:Y:S02]  /*3c90*/  @!P4 IADD3.X R27, R23, R3, R237, P2, P6 ;  /* 0x00000003171bc210 */ /* 0x000fe400017ec4ed */
[----:B------:R-:W-:-:S03]  /*3ca0*/  IADD3 R8, P2, P6, R8, R12, R24 ;  /* 0x0000000c08087210 */ /* 0x000fc60007e5e018 */
[----:B------:R0:W-:Y:S01]  /*3cb0*/  @!P4 STL.64 [R1+0x48], R26 ;  /* 0x0000481a0100c387 */ /* 0x0001e20000100a00 */
[----:B------:R-:W-:Y:S02]  /*3cc0*/  IADD3.X R9, R21, R13, R7, P2, P6 ;  /* 0x0000000d15097210 */ /* 0x000fe400017ec407 */
[----:B------:R-:W-:-:S04]  /*3cd0*/  ISETP.GE.AND P2, PT, R19, 0x81, PT ;  /* 0x000000811300780c */ /* 0x000fc80003f46270 */
[----:B------:R-:W-:Y:S01]  /*3ce0*/  ISETP.LT.OR P6, PT, R0, 0x1, !P2 ;  /* 0x000000010000780c */ /* 0x000fe200057c1670 */
[----:B0-----:R0:W5:Y:S04]  /*3cf0*/  LDL.LU.64 R26, [R1+0xb8] ;  /* 0x0000b800011a7983 */ /* 0x0011680000300a00 */
[----:B------:R0:W5:Y:S08]  /*3d00*/  LDL.LU.64 R24, [R1+0xb0] ;  /* 0x0000b00001187983 */ /* 0x0001700000300a00 */
[----:B------:R-:W-:Y:S01]  /*3d10*/  @!P6 IADD3 R18, P0, R2, R232, RZ ;  /* 0x000000e80212e210 */ /* 0x000fe20007f1e0ff */
[----:B------:R0:W5:Y:S04]  /*3d20*/  LDL.LU.64 R20, [R1+0xa8] ;  /* 0x0000a80001147983 */ /* 0x0001680000300a00 */
[----:B------:R-:W-:Y:S01]  /*3d30*/  @!P6 IMAD.X R19, R3, 0x1, R237, P0 ;  /* 0x000000010313e824 */ /* 0x000fe200000e06ed */
[----:B------:R-:W-:-:S04]  /*3d40*/  LOP3.LUT P0, RZ, R16, 0x20000, RZ, 0xc0, !PT ;  /* 0x0002000010ff7812 */ /* 0x000fc8000780c0ff */
[----:B------:R2:W-:Y:S04]  /*3d50*/  @!P6 STL.64 [R1+0x40], R18 ;  /* 0x000040120100e387 */ /* 0x0005e80000100a00 */
[----:B--2---:R0:W5:Y:S04]  /*3d60*/  LDL.LU.64 R18, [R1+0xa0] ;  /* 0x0000a00001127983 */ /* 0x0041680000300a00 */
[----:B------:R0:W5:Y:S01]  /*3d70*/  LDL.LU R16, [R1+0x9c] ;  /* 0x00009c0001107983 */ /* 0x0001620000300800 */
[----:B------:R-:W-:Y:S04]  /*3d80*/  BSSY B1, `(.L_x_63) ;  /* 0x0000005000017945 */ /* 0x000fe80003800000 */
[----:B------:R-:W-:Y:S05]  /*3d90*/  @P6 BRA `(.L_x_64) ;  /* 0x00000000000c6947 */ /* 0x000fea0003800000 */
[----:B-----5:R-:W2:Y:S02]  /*3da0*/  LDG.E.U8 R16, desc[UR44][R14.64] ;  /* 0x0000002c0e107981 */ /* 0x020ea4000c1e1100 */
[----:B--2---:R-:W-:-:S05]  /*3db0*/  PRMT R4, R16, 0x8880, RZ ;  /* 0x0000888010047816 */ /* 0x004fca00000000ff */
[----:B------:R-:W-:-:S07]  /*3dc0*/  IMAD R4, R4, R22, RZ ;  /* 0x0000001604047224 */ /* 0x000fce00078e02ff */
.L_x_64:
[----:B------:R-:W-:Y:S05]  /*3dd0*/  BSYNC B1 ;  /* 0x0000000000017941 */ /* 0x000fea0003800000 */
.L_x_63:
[----:B------:R-:W2:Y:S04]  /*3de0*/  LDL.LU R7, [R1] ;  /* 0x0000000001077983 */ /* 0x000ea80000300800 */
[----:B------:R3:W-:Y:S04]  /*3df0*/  STL.64 [R1+0xa0], R2 ;  /* 0x0000a00201007387 */ /* 0x0007e80000100a00 */
[----:B---3--:R-:W3:Y:S01]  /*3e00*/  LDL.LU.64 R2, [R1+0x40] ;  /* 0x0000400001027983 */ /* 0x008ee20000300a00 */
[----:B--2---:R-:W-:-:S05]  /*3e10*/  @!P6 IMAD R7, R7, R17, R4 ;  /* 0x000000110707e224 */ /* 0x004fca00078e0204 */
[----:B---3--:R2:W-:Y:S04]  /*3e20*/  @!P6 STG.E.U8 desc[UR44][R2.64], R7 ;  /* 0x000000070200e986 */ /* 0x0085e8000c10112c */
[----:B--2---:R2:W5:Y:S01]  /*3e30*/  LDL.LU.64 R2, [R1+0xa0] ;  /* 0x0000a00001027983 */ /* 0x0045620000300a00 */
[----:B------:R-:W-:Y:S01]  /*3e40*/  ISETP.LT.OR P6, PT, R0, 0x2, !P2 ;  /* 0x000000020000780c */ /* 0x000fe200057c1670 */
[----:B------:R-:W-:-:S12]  /*3e50*/  BSSY B1, `(.L_x_65) ;  /* 0x0000005000017945 */ /* 0x000fd80003800000 */
[----:B--2---:R-:W-:Y:S05]  /*3e60*/  @P6 BRA `(.L_x_66) ;  /* 0x00000000000c6947 */ /* 0x004fea0003800000 */
[----:B-----5:R-:W2:Y:S02]  /*3e70*/  LDG.E.U8 R16, desc[UR44][R14.64+0x1] ;  /* 0x0000012c0e107981 */ /* 0x020ea4000c1e1100 */
[----:B--2---:R-:W-:-:S05]  /*3e80*/  PRMT R4, R16, 0x8880, RZ ;  /* 0x0000888010047816 */ /* 0x004fca00000000ff */
[----:B------:R-:W-:-:S07]  /*3e90*/  IMAD R4, R4, R22, RZ ;  /* 0x0000001604047224 */ /* 0x000fce00078e02ff */
.L_x_66:
[----:B------:R-:W-:Y:S05]  /*3ea0*/  BSYNC B1 ;  /* 0x0000000000017941 */ /* 0x000fea0003800000 */
.L_x_65:
[----:B------:R2:W-:Y:S04]  /*3eb0*/  STL [R1+0xa8], R5 ;  /* 0x0000a80501007387 */ /* 0x0005e80000100800 */
[----:B--2---:R-:W2:Y:S04]  /*3ec0*/  LDL.LU R5, [R1+0x84] ;  /* 0x0000840001057983 */ /* 0x004ea80000300800 */
[----:B------:R-:W3:Y:S01]  /*3ed0*/  LDL.LU R7, [R1+0x4] ;  /* 0x0000040001077983 */ /* 0x000ee20000300800 */
[----:B-----5:R-:W-:-:S03]  /*3ee0*/  LOP3.LUT R18, R18, 0xfffffffb, RZ, 0xc0, !PT ;  /* 0xfffffffb12127812 */ /* 0x020fc600078ec0ff */
[----:B------:R4:W-:Y:S01]  /*3ef0*/  STL.64 [R1+0xa0], R8 ;  /* 0x0000a00801007387 */ /* 0x0009e20000100a00 */
[----:B--2---:R-:W-:-:S04]  /*3f00*/  LOP3.LUT R5, R5, 0xfff7ffff, RZ, 0xc0, !PT ;  /* 0xfff7ffff05057812 */ /* 0x004fc800078ec0ff */
[----:B------:R-:W-:Y:S02]  /*3f10*/  @P3 LOP3.LUT R5, R5, 0x80000, RZ, 0xfc, !PT ;  /* 0x0008000005053812 */ /* 0x000fe400078efcff */
[----:B------:R-:W-:Y:S02]  /*3f20*/  ISETP.LT.OR P3, PT, R0, 0x9, !P1 ;  /* 0x000000090000780c */ /* 0x000fe40004f61670 */
[----:B------:R-:W-:-:S04]  /*3f30*/  LOP3.LUT R5, R5, 0xfffbffff, RZ, 0xc0, !PT ;  /* 0xfffbffff05057812 */ /* 0x000fc800078ec0ff */
[----:B------:R-:W-:-:S04]  /*3f40*/  @P2 LOP3.LUT R5, R5, 0x40000, RZ, 0xfc, !PT ;  /* 0x0004000005052812 */ /* 0x000fc800078efcff */
[----:B------:R-:W-:Y:S01]  /*3f50*/  LOP3.LUT R5, R5, 0xfffdffff, RZ, 0xc0, !PT ;  /* 0xfffdffff05057812 */ /* 0x000fe200078ec0ff */
[----:B---3--:R-:W-:Y:S02]  /*3f60*/  @!P6 IMAD R7, R7, R17, R4 ;  /* 0x000000110707e224 */ /* 0x008fe400078e0204 */
[----:B------:R-:W-:Y:S02]  /*3f70*/  @P3 LOP3.LUT R18, R18, 0x4, RZ, 0xfc, !PT ;  /* 0x0000000412123812 */ /* 0x000fe400078efcff */
[----:B------:R-:W-:Y:S02]  /*3f80*/  @P0 LOP3.LUT R5, R5, 0x20000, RZ, 0xfc, !PT ;  /* 0x0002000005050812 */ /* 0x000fe400078efcff */
[----:B----4-:R-:W-:-:S03]  /*3f90*/  @!P3 IADD3 R9, P0, P2, R232, 0x8, R2 ;  /* 0x00000008e809b810 */ /* 0x010fc60007a1e002 */
[----:B------:R-:W-:Y:S01]  /*3fa0*/  STL [R1+0x84], R5 ;  /* 0x0000840501007387 */ /* 0x000fe20000100800 */
[----:B------:R-:W-:Y:S02]  /*3fb0*/  @!P3 IADD3.X R8, R237, RZ, R3, P0, P2 ;  /* 0x000000ffed08b210 */ /* 0x000fe400007e4403 */
[----:B------:R-:W-:-:S03]  /*3fc0*/  LOP3.LUT P2, RZ, R5, 0x40000, RZ, 0xc0, !PT ;  /* 0x0004000005ff7812 */ /* 0x000fc6000784c0ff */
[----:B------:R2:W-:Y:S04]  /*3fd0*/  @!P3 STL [R1+0x74], R8 ;  /* 0x000074080100b387 */ /* 0x0005e80000100800 */
[----:B------:R3:W-:Y:S01]  /*3fe0*/  @!P3 STL [R1+0x6c], R9 ;  /* 0x00006c090100b387 */ /* 0x0007e20000100800 */
[----:B------:R-:W-:Y:S02]  /*3ff0*/  LOP3.LUT P3, RZ, R5, 0x80000, RZ, 0xc0, !PT ;  /* 0x0008000005ff7812 */ /* 0x000fe4000786c0ff */
[----:B--2---:R-:W-:-:S05]  /*4000*/  IADD3 R8, P0, R2, R232, RZ ;  /* 0x000000e802087210 */ /* 0x004fca0007f1e0ff */
[----:B---3--:R-:W-:Y:S01]  /*4010*/  IMAD.X R9, R3, 0x1, R237, P0 ;  /* 0x0000000103097824 */ /* 0x008fe200000e06ed */
[----:B------:R-:W-:Y:S02]  /*4020*/  LOP3.LUT P0, RZ, R5, 0x20000, RZ, 0xc0, !PT ;  /* 0x0002000005ff7812 */ /* 0x000fe4000780c0ff */
[----:B------:R2:W5:Y:S04]  /*4030*/  LDL.LU R5, [R1+0xa8] ;  /* 0x0000a80001057983 */ /* 0x0005680000300800 */
[----:B------:R-:W-:Y:S04]  /*4040*/  STL.64 [R1+0x40], R8 ;  /* 0x0000400801007387 */ /* 0x000fe80000100a00 */
[----:B------:R3:W-:Y:S04]  /*4050*/  @!P6 STG.E.U8 desc[UR44][R8.64+0x1], R7 ;  /* 0x000001070800e986 */ /* 0x0007e8000c10112c */
[----:B---3--:R2:W5:Y:S01]  /*4060*/  LDL.LU.64 R8, [R1+0xa0] ;  /* 0x0000a00001087983 */ /* 0x0085620000300a00 */
[----:B------:R-:W-:Y:S04]  /*4070*/  BSSY B1, `(.L_x_67) ;  /* 0x0000005000017945 */ /* 0x000fe80003800000 */
[----:B------:R-:W-:Y:S05]  /*4080*/  @P5 BRA `(.L_x_68) ;  /* 0x00000000000c5947 */ /* 0x000fea0003800000 */
[----:B------:R-:W3:Y:S02]  /*4090*/  LDG.E.U8 R16, desc[UR44][R10.64] ;  /* 0x0000002c0a107981 */ /* 0x000ee4000c1e1100 */
[----:B---3--:R-:W-:-:S05]  /*40a0*/  PRMT R4, R16, 0x8880, RZ ;  /* 0x0000888010047816 */ /* 0x008fca00000000ff */
[----:B------:R-:W-:-:S07]  /*40b0*/  IMAD R4, R4, R22, RZ ;  /* 0x0000001604047224 */ /* 0x000fce00078e02ff */
.L_x_68:
[----:B------:R-:W-:Y:S05]  /*40c0*/  BSYNC B1 ;  /* 0x0000000000017941 */ /* 0x000fea0003800000 */
.L_x_67:
[----:B------:R-:W-:Y:S04]  /*40d0*/  STL [R1+0xac], R6 ;  /* 0x0000ac0601007387 */ /* 0x000fe80000100800 */
[----:B-----5:R3:W-:Y:S04]  /*40e0*/  STL [R1+0xa8], R5 ;  /* 0x0000a80501007387 */ /* 0x0207e80000100800 */
[----:B---3--:R-:W3:Y:S04]  /*40f0*/  LDL.LU R5, [R1+0x84] ;  /* 0x0000840001057983 */ /* 0x008ee80000300800 */
[----:B------:R-:W4:Y:S04]  /*4100*/  LDL.LU R7, [R1+0x8] ;  /* 0x0000080001077983 */ /* 0x000f280000300800 */
[----:B------:R0:W-:Y:S04]  /*4110*/  STL.64 [R1+0xa0], R8 ;  /* 0x0000a00801007387 */ /* 0x0001e80000100a00 */
[----:B0-----:R-:W2:Y:S01]  /*4120*/  LDL.LU.64 R8, [R1+0x50] ;  /* 0x0000500001087983 */ /* 0x001ea20000300a00 */
[----:B------:R-:W-:-:S02]  /*4130*/  LOP3.LUT R18, R18, 0xfffffffd, RZ, 0xc0, !PT ;  /* 0xfffffffd12127812 */ /* 0x000fc400078ec0ff */
[----:B---3--:R-:W-:-:S04]  /*4140*/  LOP3.LUT R5, R5, 0xfffbffff, RZ, 0xc0, !PT ;  /* 0xfffbffff05057812 */ /* 0x008fc800078ec0ff */
[----:B------:R-:W-:Y:S02]  /*4150*/  @P2 LOP3.LUT R5, R5, 0x40000, RZ, 0xfc, !PT ;  /* 0x0004000005052812 */ /* 0x000fe400078efcff */
[----:B------:R-:W-:Y:S02]  /*4160*/  ISETP.LT.OR P2, PT, R0, 0xa, !P1 ;  /* 0x0000000a0000780c */ /* 0x000fe40004f41670 */
[----:B------:R-:W-:-:S04]  /*4170*/  LOP3.LUT R5, R5, 0xfffdffff, RZ, 0xc0, !PT ;  /* 0xfffdffff05057812 */ /* 0x000fc800078ec0ff */
[----:B------:R-:W-:Y:S01]  /*4180*/  @P0 LOP3.LUT R5, R5, 0x20000, RZ, 0xfc, !PT ;  /* 0x0002000005050812 */ /* 0x000fe200078efcff */
[----:B----4-:R-:W-:-:S04]  /*4190*/  @!P5 IMAD R7, R7, R17, R4 ;  /* 0x000000110707d224 */ /* 0x010fc800078e0204 */
[----:B------:R-:W-:Y:S02]  /*41a0*/  STL [R1+0x84], R5 ;  /* 0x0000840501007387 */ /* 0x000fe40000100800 */
[----:B------:R-:W-:Y:S02]  /*41b0*/  @!P2 IADD3 R6, P0, P6, R232, 0x9, R2 ;  /* 0x00000009e806a810 */ /* 0x000fe40007e1e002 */
[----:B------:R-:W-:-:S03]  /*41c0*/  @P2 LOP3.LUT R18, R18, 0x2, RZ, 0xfc, !PT ;  /* 0x0000000212122812 */ /* 0x000fc600078efcff */
[----:B------:R0:W-:Y:S02]  /*41d0*/  @!P2 STL [R1+0x70], R6 ;  /* 0x000070060100a387 */ /* 0x0001e40000100800 */
[----:B0-----:R-:W-:Y:S02]  /*41e0*/  @!P2 IADD3.X R6, R237, RZ, R3, P0, P6 ;  /* 0x000000ffed06a210 */ /* 0x001fe400007ec403 */
[----:B--2---:R-:W-:Y:S01]  /*41f0*/  @!P5 STG.E.U8 desc[UR44][R8.64], R7 ;  /* 0x000000070800d986 */ /* 0x004fe2000c10112c */
[----:B------:R-:W-:-:S03]  /*4200*/  LOP3.LUT P0, RZ, R5, 0x20000, RZ, 0xc0, !PT ;  /* 0x0002000005ff7812 */ /* 0x000fc6000780c0ff */
[----:B------:R0:W-:Y:S01]  /*4210*/  @!P2 STL [R1+0x78], R6 ;  /* 0x000078060100a387 */ /* 0x0001e20000100800 */
[----:B------:R-:W-:-:S03]  /*4220*/  LOP3.LUT P2, RZ, R5, 0x40000, RZ, 0xc0, !PT ;  /* 0x0004000005ff7812 */ /* 0x000fc6000784c0ff */
[----:B0-----:R0:W5:Y:S04]  /*4230*/  LDL.LU R6, [R1+0xac] ;  /* 0x0000ac0001067983 */ /* 0x0011680000300800 */
[----:B------:R0:W5:Y:S04]  /*4240*/  LDL.LU R5, [R1+0xa8] ;  /* 0x0000a80001057983 */ /* 0x0001680000300800 */
[----:B------:R0:W5:Y:S01]  /*4250*/  LDL.LU.64 R8, [R1+0xa0] ;  /* 0x0000a00001087983 */ /* 0x0001620000300a00 */
[----:B------:R-:W-:Y:S04]  /*4260*/  BSSY B1, `(.L_x_69) ;  /* 0x0000005000017945 */ /* 0x000fe80003800000 */
[----:B------:R-:W-:Y:S05]  /*4270*/  @P4 BRA `(.L_x_70) ;  /* 0x00000000000c4947 */ /* 0x000fea0003800000 */
[----:B------:R-:W2:Y:S02]  /*4280*/  LDG.E.U8 R16, desc[UR44][R10.64+0x1] ;  /* 0x0000012c0a107981 */ /* 0x000ea4000c1e1100 */
[----:B--2---:R-:W-:-:S05]  /*4290*/  PRMT R4, R16, 0x8880, RZ ;  /* 0x0000888010047816 */ /* 0x004fca00000000ff */
[----:B------:R-:W-:-:S07]  /*42a0*/  IMAD R4, R4, R22, RZ ;  /* 0x0000001604047224 */ /* 0x000fce00078e02ff */
.L_x_70:
[----:B------:R-:W-:Y:S05]  /*42b0*/  BSYNC B1 ;  /* 0x0000000000017941 */ /* 0x000fea0003800000 */
.L_x_69:
[----:B------:R-:W2:Y:S04]  /*42c0*/  LDL.LU R7, [R1+0xc] ;  /* 0x00000c0001077983 */ /* 0x000ea80000300800 */
        /* <DEDUP_REMOVED lines=8> */
[----:B------:R-:W2:Y:S02]  /*4350*/  LDG.E.U8 R16, desc[UR44][R14.64+0x8] ;  /* 0x0000082c0e107981 */ /* 0x000ea4000c1e1100 */
[----:B--2---:R-:W-:-:S05]  /*4360*/  PRMT R4, R16, 0x8880, RZ ;  /* 0x0000888010047816 */ /* 0x004fca00000000ff */
[----:B------:R-:W-:-:S07]  /*4370*/  IMAD R4, R4, R22, RZ ;  /* 0x0000001604047224 */ /* 0x000fce00078e02ff */
.L_x_72:
[----:B------:R-:W-:Y:S05]  /*4380*/  BSYNC B1 ;  /* 0x0000000000017941 */ /* 0x000fea0003800000 */
.L_x_71:
[----:B------:R-:W2:Y:S04]  /*4390*/  LDL.LU R7, [R1+0x10] ;  /* 0x0000100001077983 */ /* 0x000ea80000300800 */
[----:B-----5:R3:W-:Y:S04]  /*43a0*/  STL.64 [R1+0xa0], R2 ;  /* 0x0000a00201007387 */ /* 0x0207e80000100a00 */
[----:B---3--:R-:W3:Y:S01]  /*43b0*/  LDL.64 R2, [R1+0x40] ;  /* 0x0000400001027983 */ /* 0x008ee20000100a00 */
[----:B--2---:R-:W-:-:S05]  /*43c0*/  @!P4 IMAD R7, R7, R17, R4 ;  /* 0x000000110707c224 */ /* 0x004fca00078e0204 */
[----:B---3--:R2:W-:Y:S04]  /*43d0*/  @!P4 STG.E.U8 desc[UR44][R2.64+0x8], R7 ;  /* 0x000008070200c986 */ /* 0x0085e8000c10112c */
[----:B--2---:R2:W5:Y:S01]  /*43e0*/  LDL.LU.64 R2, [R1+0xa0] ;  /* 0x0000a00001027983 */ /* 0x0045620000300a00 */
[----:B------:R-:W-:Y:S01]  /*43f0*/  ISETP.LT.OR P5, PT, R0, 0xa, !P2 ;  /* 0x0000000a0000780c */ /* 0x000fe200057a1670 */
[----:B------:R-:W-:Y:S01]  /*4400*/  BSSY B1, `(.L_x_73) ;  /* 0x0000007000017945 */ /* 0x000fe20003800000 */
[----:B------:R-:W-:-:S11]  /*4410*/  LOP3.LUT R18, R18, 0xfffffdff, RZ, 0xc0, !PT ;  /* 0xfffffdff12127812 */ /* 0x000fd600078ec0ff */
[----:B------:R-:W-:Y:S01]  /*4420*/  @P5 LOP3.LUT R18, R18, 0x200, RZ, 0xfc, !PT ;  /* 0x0000020012125812 */ /* 0x000fe200078efcff */
[----:B--2---:R-:W-:Y:S06]  /*4430*/  @P5 BRA `(.L_x_74) ;  /* 0x00000000000c5947 */ /* 0x004fec0003800000 */
[----:B------:R-:W2:Y:S02]  /*4440*/  LDG.E.U8 R16, desc[UR44][R14.64+0x9] ;  /* 0x0000092c0e107981 */ /* 0x000ea4000c1e1100 */
[----:B--2---:R-:W-:-:S05]  /*4450*/  PRMT R4, R16, 0x8880, RZ ;  /* 0x0000888010047816 */ /* 0x004fca00000000ff */
[----:B------:R-:W-:-:S07]  /*4460*/  IMAD R4, R4, R22, RZ ;  /* 0x0000001604047224 */ /* 0x000fce00078e02ff */
.L_x_74:
[----:B------:R-:W-:Y:S05]  /*4470*/  BSYNC B1 ;  /* 0x0000000000017941 */ /* 0x000fea0003800000 */
.L_x_73:
[----:B------:R-:W2:Y:S04]  /*4480*/  LDL.LU R7, [R1+0x6c] ;  /* 0x00006c0001077983 */ /* 0x000ea80000300800 */
[----:B------:R3:W-:Y:S04]  /*4490*/  STL.64 [R1+0x188], R74 ;  /* 0x0001884a01007387 */ /* 0x0007e80000100a00 */
[----:B---3--:R-:W3:Y:S04]  /*44a0*/  LDL.LU.64 R74, [R1+0x90] ;  /* 0x00009000014a7983 */ /* 0x008ee80000300a00 */
[----:B------:R4:W-:Y:S04]  /*44b0*/  STL.64 [R1+0x180], R76 ;  /* 0x0001804c01007387 */ /* 0x0009e80000100a00 */
[----:B----4-:R-:W4:Y:S04]  /*44c0*/  LDL.LU.64 R76, [R1+0x40] ;  /* 0x00004000014c7983 */ /* 0x010f280000300a00 */
[----:B------:R-:W-:Y:S04]  /*44d0*/  STL.64 [R1+0x178], R78 ;  /* 0x0001784e01007387 */ /* 0x000fe80000100a00 */
[----:B------:R-:W-:Y:S04]  /*44e0*/  STL.64 [R1+0x170], R80 ;  /* 0x0001705001007387 */ /* 0x000fe80000100a00 */
[----:B------:R-:W-:Y:S04]  /*44f0*/  STL.64 [R1+0x168], R82 ;  /* 0x0001685201007387 */ /* 0x000fe80000100a00 */
[----:B------:R-:W-:Y:S04]  /*4500*/  STL.64 [R1+0x160], R84 ;  /* 0x0001605401007387 */ /* 0x000fe80000100a00 */
[----:B------:R0:W-:Y:S04]  /*4510*/  STL.64 [R1+0x158], R86 ;  /* 0x0001585601007387 */ /* 0x0001e80000100a00 */
[----:B0-----:R-:W4:Y:S04]  /*4520*/  LDL.LU R86, [R1+0x68] ;  /* 0x0000680001567983 */ /* 0x001f280000300800 */
[----:B------:R-:W4:Y:S04]  /*4530*/  LDL.LU R87, [R1+0x14] ;  /* 0x0000140001577983 */ /* 0x000f280000300800 */
[----:B------:R-:W-:Y:S04]  /*4540*/  STL.64 [R1+0x150], R56 ;  /* 0x0001503801007387 */ /* 0x000fe80000100a00 */
        /* <DEDUP_REMOVED lines=9> */
[----:B0-----:R-:W4:Y:S04]  /*45e0*/  LDL.LU R42, [R1+0x84] ;  /* 0x00008400012a7983 */ /* 0x001f280000300800 */
[----:B------:R-:W4:Y:S04]  /*45f0*/  LDL R43, [R1+0x80] ;  /* 0x00008000012b7983 */ /* 0x000f280000100800 */
        /* <DEDUP_REMOVED lines=13> */
[----:B------:R0:W-:Y:S04]  /*46d0*/  STL [R1+0x9c], R39 ;  /* 0x00009c2701007387 */ /* 0x0001e80000100800 */
[----:B0-----:R-:W4:Y:S01]  /*46e0*/  LDL.LU R39, [R1+0x88] ;  /* 0x0000880001277983 */ /* 0x001f220000300800 */
[----:B------:R-:W-:-:S13]  /*46f0*/  ISETP.LT.OR P6, PT, R0, 0x11, !P1 ;  /* 0x000000110000780c */ /* 0x000fda0004fc1670 */
[----:B-----5:R-:W-:-:S04]  /*4700*/  @!P6 IADD3 R68, P5, P4, R232, 0x10, R2 ;  /* 0x00000010e844e810 */ /* 0x020fc80007cbe002 */
[----:B------:R-:W-:Y:S02]  /*4710*/  @!P6 IADD3.X R64, R237, RZ, R3, P5, P4 ;  /* 0x000000ffed40e210 */ /* 0x000fe40002fe8403 */
[----:B------:R-:W-:-:S13]  /*4720*/  ISETP.LT.OR P4, PT, R0, 0x12, !P1 ;  /* 0x000000120000780c */ /* 0x000fda0004f81670 */
[----:B------:R-:W-:-:S04]  /*4730*/  @!P4 IADD3 R69, P6, P5, R232, 0x11, R2 ;  /* 0x00000011e845c810 */ /* 0x000fc80007dde002 */
[----:B------:R-:W-:Y:S02]  /*4740*/  @!P4 IADD3.X R66, R237, RZ, R3, P6, P5 ;  /* 0x000000ffed42c210 */ /* 0x000fe400037ea403 */
[----:B------:R-:W-:Y:S02]  /*4750*/  ISETP.LT.OR P5, PT, R0, 0x19, !P1 ;  /* 0x000000190000780c */ /* 0x000fe40004fa1670 */
[----:B------:R-:W-:-:S04]  /*4760*/  LOP3.LUT R19, R19, 0xfbffffff, RZ, 0xc0, !PT ;  /* 0xfbffffff13137812 */ /* 0x000fc800078ec0ff */
[----:B------:R-:W-:-:S07]  /*4770*/  @P0 LOP3.LUT R19, R19, 0x4000000, RZ, 0xfc, !PT ;  /* 0x0400000013130812 */ /* 0x000fce00078efcff */
[----:B------:R-:W-:-:S04]  /*4780*/  @!P5 IADD3 R47, P0, P6, R232, 0x18, R2 ;  /* 0x00000018e82fd810 */ /* 0x000fc80007e1e002 */
[----:B------:R-:W-:Y:S02]  /*4790*/  @!P5 IADD3.X R40, R237, RZ, R3, P0, P6 ;  /* 0x000000ffed28d210 */ /* 0x000fe400007ec403 */
[----:B------:R-:W-:Y:S02]  /*47a0*/  ISETP.LT.OR P6, PT, R0, 0x1a, !P1 ;  /* 0x0000001a0000780c */ /* 0x000fe40004fc1670 */
[----:B------:R-:W-:Y:S02]  /*47b0*/  LOP3.LUT R19, R19, 0xfdffffff, RZ, 0xc0, !PT ;  /* 0xfdffffff13137812 */ /* 0x000fe400078ec0ff */
[----:B------:R-:W-:Y:S02]  /*47c0*/  LOP3.LUT R18, R18, 0xffffffbf, RZ, 0xc0, !PT ;  /* 0xffffffbf12127812 */ /* 0x000fe400078ec0ff */
[----:B------:R-:W-:-:S04]  /*47d0*/  @P3 LOP3.LUT R19, R19, 0x2000000, RZ, 0xfc, !PT ;  /* 0x0200000013133812 */ /* 0x000fc800078efcff */
[----:B------:R-:W-:-:S04]  /*47e0*/  LOP3.LUT R19, R19, 0x7fffffff, RZ, 0xc0, !PT ;  /* 0x7fffffff13137812 */ /* 0x000fc800078ec0ff */
[----:B------:R-:W-:-:S04]  /*47f0*/  @P5 LOP3.LUT R19, R19, 0x80000000, RZ, 0xfc, !PT ;  /* 0x8000000013135812 */ /* 0x000fc800078efcff */
[----:B------:R-:W-:Y:S01]  /*4800*/  LOP3.LUT R19, R19, 0xf7ffffff, RZ, 0xc0, !PT ;  /* 0xf7ffffff13137812 */ /* 0x000fe200078ec0ff */
[----:B--2---:R-:W-:Y:S02]  /*4810*/  IMAD.MOV.U32 R81, RZ, RZ, R7 ;  /* 0x000000ffff517224 */ /* 0x004fe400078e0007 */
[----:B---3--:R-:W-:Y:S02]  /*4820*/  IMAD.MOV.U32 R82, RZ, RZ, R74 ;  /* 0x000000ffff527224 */ /* 0x008fe400078e004a */
[----:B------:R-:W-:Y:S01]  /*4830*/  IMAD.MOV.U32 R83, RZ, RZ, R75 ;  /* 0x000000ffff537224 */ /* 0x000fe200078e004b */
[----:B----4-:R-:W-:-:S04]  /*4840*/  LOP3.LUT R42, R42, 0xfffffffb, RZ, 0xc0, !PT ;  /* 0xfffffffb2a2a7812 */ /* 0x010fc800078ec0ff */
[----:B------:R-:W-:Y:S02]  /*4850*/  @P2 LOP3.LUT R42, R42, 0x4, RZ, 0xfc, !PT ;  /* 0x000000042a2a2812 */ /* 0x000fe400078efcff */
[----:B------:R-:W-:Y:S02]  /*4860*/  @!P6 IADD3 R44, P0, P2, R232, 0x19, R2 ;  /* 0x00000019e82ce810 */ /* 0x000fe40007a1e002 */
[----:B------:R-:W-:Y:S02]  /*4870*/  LOP3.LUT R42, R42, 0xfffffffd, RZ, 0xc0, !PT ;  /* 0xfffffffd2a2a7812 */ /* 0x000fe400078ec0ff */
[----:B------:R-:W-:Y:S02]  /*4880*/  @!P6 IADD3.X R45, R237, RZ, R3, P0, P2 ;  /* 0x000000ffed2de210 */ /* 0x000fe400007e4403 */
[----:B------:R-:W-:-:S04]  /*4890*/  @P4 LOP3.LUT R42, R42, 0x2, RZ, 0xfc, !PT ;  /* 0x000000022a2a4812 */ /* 0x000fc800078efcff */
[----:B------:R-:W-:-:S04]  /*48a0*/  LOP3.LUT R42, R42, 0xfffffffe, RZ, 0xc0, !PT ;  /* 0xfffffffe2a2a7812 */ /* 0x000fc800078ec0ff */
[----:B------:R-:W-:Y:S02]  /*48b0*/  @P6 LOP3.LUT R42, R42, 0x1, RZ, 0xfc, !PT ;  /* 0x000000012a2a6812 */ /* 0x000fe400078efcff */
[----:B------:R-:W-:-:S04]  /*48c0*/  ISETP.GE.AND P0, PT, R39, 0x109, PT ;  /* 0x000001092700780c */ /* 0x000fc80003f06270 */
[----:B------:R-:W-:-:S13]  /*48d0*/  ISETP.LT.OR P4, PT, R0, 0xa, !P0 ;  /* 0x0000000a0000780c */ /* 0x000fda0004781670 */
[----:B------:R-:W-:Y:S02]  /*48e0*/  @!P4 IADD3 R52, P2, P3, R233, R2, R43 ;  /* 0x00000002e934c210 */ /* 0x000fe40007b5e02b */
[----:B------:R-:W-:Y:S02]  /*48f0*/  @P4 LOP3.LUT R18, R18, 0x40, RZ, 0xfc, !PT ;  /* 0x0000004012124812 */ /* 0x000fe400078efcff */
[----:B------:R-:W-:Y:S02]  /*4900*/  @!P4 IADD3.X R53, R23, R3, R236, P2, P3 ;  /* 0x000000031735c210 */ /* 0x000fe400017e64ec */
[----:B------:R-:W-:Y:S02]  /*4910*/  ISETP.LT.OR P4, PT, R0, 0x11, !P0 ;  /* 0x000000110000780c */ /* 0x000fe40004781670 */
[----:B------:R-:W-:-:S11]  /*4920*/  LOP3.LUT R18, R18, 0xffffff7f, RZ, 0xc0, !PT ;  /* 0xffffff7f12127812 */ /* 0x000fd600078ec0ff */
[----:B------:R-:W-:Y:S02]  /*4930*/  @!P4 IADD3 R24, P2, P3, R233, R2, R43 ;  /* 0x00000002e918c210 */ /* 0x000fe40007b5e02b */
[----:B------:R-:W-:Y:S02]  /*4940*/  @P4 LOP3.LUT R18, R18, 0x80, RZ, 0xfc, !PT ;  /* 0x0000008012124812 */ /* 0x000fe400078efcff */
[----:B------:R-:W-:Y:S02]  /*4950*/  @!P4 IADD3.X R25, R23, R3, R236, P2, P3 ;  /* 0x000000031719c210 */ /* 0x000fe400017e64ec */
[----:B------:R-:W-:Y:S02]  /*4960*/  LOP3.LUT P2, RZ, R18, 0x200, RZ, 0xc0, !PT ;  /* 0x0000020012ff7812 */ /* 0x000fe4000784c0ff */
[C---:B------:R-:W-:Y:S02]  /*4970*/  ISETP.LT.OR P4, PT, R0.reuse, 0x12, !P0 ;  /* 0x000000120000780c */ /* 0x040fe40004781670 */
[----:B------:R-:W-:-:S02]  /*4980*/  ISETP.LT.OR P0, PT, R0, 0x19, !P0 ;  /* 0x000000190000780c */ /* 0x000fc40004701670 */
[----:B------:R-:W-:-:S07]  /*4990*/  LOP3.LUT R42, R42, 0xfffffff7, RZ, 0xc0, !PT ;  /* 0xfffffff72a2a7812 */ /* 0x000fce00078ec0ff */
[----:B------:R-:W-:Y:S02]  /*49a0*/  @P2 LOP3.LUT R42, R42, 0x8, RZ, 0xfc, !PT ;  /* 0x000000082a2a2812 */ /* 0x000fe400078efcff */
[----:B------:R-:W-:-:S04]  /*49b0*/  @!P4 IADD3 R28, P2, P3, R233, R2, R43 ;  /* 0x00000002e91cc210 */ /* 0x000fc80007b5e02b */
[-CC-:B------:R-:W-:Y:S02]  /*49c0*/  @!P4 IADD3.X R29, R23, R3.reuse, R236.reuse, P2, P3 ;  /* 0x00000003171dc210 */ /* 0x180fe400017e64ec */
[----:B------:R-:W-:Y:S02]  /*49d0*/  @!P0 IADD3 R32, P2, P3, R233, R2, R43 ;  /* 0x00000002e9208210 */ /* 0x000fe40007b5e02b */
[----:B------:R-:W-:Y:S02]  /*49e0*/  @P0 LOP3.LUT R19, R19, 0x8000000, RZ, 0xfc, !PT ;  /* 0x0800000013130812 */ /* 0x000fe400078efcff */
[----:B------:R-:W-:Y:S02]  /*49f0*/  @!P0 IADD3.X R33, R23, R3, R236, P2, P3 ;  /* 0x0000000317218210 */ /* 0x000fe400017e64ec */
[----:B------:R-:W-:-:S04]  /*4a00*/  ISETP.GE.AND P0, PT, R39, 0x109, PT ;  /* 0x000001092700780c */ /* 0x000fc80003f06270 */
[C---:B------:R-:W-:Y:S02]  /*4a10*/  ISETP.LT.OR P3, PT, R0.reuse, 0x1a, !P0 ;  /* 0x0000001a0000780c */ /* 0x040fe40004761670 */
[----:B------:R-:W-:Y:S02]  /*4a20*/  ISETP.LT.OR P6, PT, R0, 0x22, !P1 ;  /* 0x000000220000780c */ /* 0x000fe40004fc1670 */
[----:B------:R-:W-:Y:S02]  /*4a30*/  LOP3.LUT R18, R18, 0xfffffeff, RZ, 0xc0, !PT ;  /* 0xfffffeff12127812 */ /* 0x000fe400078ec0ff */
[----:B------:R-:W-:Y:S02]  /*4a40*/  LOP3.LUT R19, R19, 0xefffffff, RZ, 0xc0, !PT ;  /* 0xefffffff13137812 */ /* 0x000fe400078ec0ff */
[----:B------:R-:W-:-:S05]  /*4a50*/  @P4 LOP3.LUT R18, R18, 0x100, RZ, 0xfc, !PT ;  /* 0x0000010012124812 */ /* 0x000fca00078efcff */
[-C--:B------:R-:W-:Y:S02]  /*4a60*/  @!P3 IADD3 R74, P2, P4, R233, R2.reuse, R43 ;  /* 0x00000002e94ab210 */ /* 0x080fe40007c5e02b */
[----:B------:R-:W-:Y:S02]  /*4a70*/  @P3 LOP3.LUT R19, R19, 0x10000000, RZ, 0xfc, !PT ;  /* 0x1000000013133812 */ /* 0x000fe400078efcff */
[----:B------:R-:W-:Y:S02]  /*4a80*/  @!P3 IADD3.X R75, R23, R3, R236, P2, P4 ;  /* 0x00000003174bb210 */ /* 0x000fe400017e84ec */
[----:B------:R-:W-:-:S04]  /*4a90*/  @!P6 IADD3 R78, P2, P3, R233, R2, R232 ;  /* 0x00000002e94ee210 */ /* 0x000fc80007b5e0e8 */
[----:B------:R-:W-:Y:S02]  /*4aa0*/  @!P6 IADD3.X R79, R23, R3, R237, P2, P3 ;  /* 0x00000003174fe210 */ /* 0x000fe400017e64ed */
[----:B------:R-:W-:Y:S02]  /*4ab0*/  ISETP.LT.OR P6, PT, R0, 0x29, !P1 ;  /* 0x000000290000780c */ /* 0x000fe40004fc1670 */
[C---:B------:R-:W-:Y:S02]  /*4ac0*/  LOP3.LUT P5, RZ, R18.reuse, 0x4, RZ, 0xc0, !PT ;  /* 0x0000000412ff7812 */ /* 0x040fe400078ac0ff */
[C---:B------:R-:W-:Y:S02]  /*4ad0*/  LOP3.LUT P4, RZ, R18.reuse, 0x2, RZ, 0xc0, !PT ;  /* 0x0000000212ff7812 */ /* 0x040fe4000788c0ff */
[----:B------:R-:W-:Y:S01]  /*4ae0*/  LOP3.LUT R18, R18, 0xfffbffff, RZ, 0xc0, !PT ;  /* 0xfffbffff12127812 */ /* 0x000fe200078ec0ff */
[----:B------:R-:W-:-:S06]  /*4af0*/  IMAD.MOV.U32 R60, RZ, RZ, R81 ;  /* 0x000000ffff3c7224 */ /* 0x000fcc00078e0051 */
[----:B------:R-:W-:Y:S02]  /*4b00*/  @!P6 IADD3 R80, P2, P3, R233, R2, R232 ;  /* 0x00000002e950e210 */ /* 0x000fe40007b5e0e8 */
[----:B------:R-:W-:Y:S02]  /*4b10*/  @P6 LOP3.LUT R18, R18, 0x40000, RZ, 0xfc, !PT ;  /* 0x0004000012126812 */ /* 0x000fe400078efcff */
[----:B------:R-:W-:Y:S02]  /*4b20*/  @!P6 IADD3.X R81, R23, R3, R237, P2, P3 ;  /* 0x000000031751e210 */ /* 0x000fe400017e64ed */
[----:B------:R-:W-:Y:S01]  /*4b30*/  ISETP.LT.OR P6, PT, R0, 0x2a, !P1 ;  /* 0x0000002a0000780c */ /* 0x000fe20004fc1670 */
[----:B------:R-:W-:Y:S01]  /*4b40*/  IMAD.WIDE.U32 R6, R5, R6, R82 ;  /* 0x0000000605067225 */ /* 0x000fe200078e0052 */
[----:B------:R-:W-:-:S11]  /*4b50*/  LOP3.LUT R18, R18, 0xfffeffff, RZ, 0xc0, !PT ;  /* 0xfffeffff12127812 */ /* 0x000fd600078ec0ff */
[----:B------:R-:W-:-:S04]  /*4b60*/  @!P6 IADD3 R82, P2, P3, R233, R2, R232 ;  /* 0x00000002e952e210 */ /* 0x000fc80007b5e0e8 */
[----:B------:R-:W-:Y:S02]  /*4b70*/  @!P6 IADD3.X R83, R23, R3, R237, P2, P3 ;  /* 0x000000031753e210 */ /* 0x000fe400017e64ed */
[----:B------:R-:W-:Y:S02]  /*4b80*/  ISETP.LT.OR P2, PT, R0, 0x31, !P1 ;  /* 0x000000310000780c */ /* 0x000fe40004f41670 */
[----:B------:R-:W-:-:S04]  /*4b90*/  @P6 LOP3.LUT R18, R18, 0x10000, RZ, 0xfc, !PT ;  /* 0x0001000012126812 */ /* 0x000fc800078efcff */
[----:B------:R-:W-:-:S07]  /*4ba0*/  LOP3.LUT R18, R18, 0xffefffff, RZ, 0xc0, !PT ;  /* 0xffefffff12127812 */ /* 0x000fce00078ec0ff */
[----:B------:R-:W-:Y:S02]  /*4bb0*/  @!P2 IADD3 R84, P3, P6, R233, R2, R232 ;  /* 0x00000002e954a210 */ /* 0x000fe40007e7e0e8 */
[----:B------:R-:W-:Y:S02]  /*4bc0*/  @P2 LOP3.LUT R18, R18, 0x100000, RZ, 0xfc, !PT ;  /* 0x0010000012122812 */ /* 0x000fe400078efcff */
[----:B------:R-:W-:Y:S02]  /*4bd0*/  @!P2 IADD3.X R85, R23, R3, R237, P3, P6 ;  /* 0x000000031755a210 */ /* 0x000fe40001fec4ed */
[----:B------:R-:W-:Y:S01]  /*4be0*/  LOP3.LUT P2, RZ, R42, 0x8, RZ, 0xc0, !PT ;  /* 0x000000082aff7812 */ /* 0x000fe2000784c0ff */
[----:B------:R-:W-:Y:S02]  /*4bf0*/  IMAD.MOV.U32 R36, RZ, RZ, R76 ;  /* 0x000000ffff247224 */ /* 0x000fe400078e004c */
[----:B------:R-:W-:-:S10]  /*4c00*/  IMAD.MOV.U32 R37, RZ, RZ, R77 ;  /* 0x000000ffff257224 */ /* 0x000fd400078e004d */
[----:B------:R-:W-:-:S05]  /*4c10*/  @!P2 IMAD R5, R87, R17, R4 ;  /* 0x000000115705a224 */ /* 0x000fca00078e0204 */
[----:B------:R0:W-:Y:S04]  /*4c20*/  @!P2 STG.E.U8 desc[UR44][R36.64+0x9], R5 ;  /* 0x000009052400a986 */ /* 0x0001e8000c10112c */
[----:B------:R-:W0:Y:S04]  /*4c30*/  @!P5 LDG.E.U8 R16, desc[UR44][R10.64+0x8] ;  /* 0x0000082c0a10d981 */ /* 0x000e28000c1e1100 */
[----:B------:R-:W-:Y:S04]  /*4c40*/  STL [R1+0x84], R42 ;  /* 0x0000842a01007387 */ /* 0x000fe80000100800 */
[----:B------:R-:W2:Y:S04]  /*4c50*/  LDL.LU R56, [R1+0x74] ;  /* 0x0000740001387983 */ /* 0x000ea80000300800 */
[----:B------:R-:W3:Y:S01]  /*4c60*/  LDL.LU R57, [R1+0x18] ;  /* 0x0000180001397983 */ /* 0x000ee20000300800 */
[----:B------:R-:W-:-:S02]  /*4c70*/  ISETP.LT.OR P2, PT, R0, 0x32, !P1 ;  /* 0x000000320000780c */ /* 0x000fc40004f41670 */
[----:B------:R-:W-:Y:S01]  /*4c80*/  IADD3 R6, P3, R6, R12, RZ ;  /* 0x0000000c06067210 */ /* 0x000fe20007f7e0ff */
[----:B------:R-:W4:Y:S03]  /*4c90*/  LDL.LU R61, [R1+0x70] ;  /* 0x00007000013d7983 */ /* 0x000f260000300800 */
[----:B------:R-:W-:Y:S01]  /*4ca0*/  IADD3.X R7, R13, R7, R86, P3, !PT ;  /* 0x000000070d077210 */ /* 0x000fe20001ffe456 */
[----:B------:R-:W4:Y:S04]  /*4cb0*/  LDL.LU R58, [R1+0x78] ;  /* 0x00007800013a7983 */ /* 0x000f280000300800 */
[----:B------:R-:W4:Y:S02]  /*4cc0*/  LDL.LU R59, [R1+0x1c] ;  /* 0x00001c00013b7983 */ /* 0x000f240000300800 */
[----:B------:R-:W-:-:S02]  /*4cd0*/  @!P2 IADD3 R86, P3, P6, R233, R2, R232 ;  /* 0x00000002e956a210 */ /* 0x000fc40007e7e0e8 */
[----:B------:R-:W-:Y:S01]  /*4ce0*/  LOP3.LUT R19, R19, 0xfffff7ff, RZ, 0xc0, !PT ;  /* 0xfffff7ff13137812 */ /* 0x000fe200078ec0ff */
[----:B------:R-:W4:Y:S01]  /*4cf0*/  LDL.LU R62, [R1+0x20] ;  /* 0x00002000013e7983 */ /* 0x000f220000300800 */
[----:B------:R-:W-:Y:S02]  /*4d00*/  @!P2 IADD3.X R87, R23, R3, R237, P3, P6 ;  /* 0x000000031757a210 */ /* 0x000fe40001fec4ed */
[----:B------:R-:W-:Y:S01]  /*4d10*/  @!P5 IADD3 R12, P3, R60, R233, RZ ;  /* 0x000000e93c0cd210 */ /* 0x000fe20007f7e0ff */
[----:B------:R-:W4:Y:S01]  /*4d20*/  LDL.LU R63, [R1+0x24] ;  /* 0x00002400013f7983 */ /* 0x000f220000300800 */
[----:B0-----:R-:W-:-:S03]  /*4d30*/  @!P5 PRMT R5, R16, 0x8880, RZ ;  /* 0x000088801005d816 */ /* 0x001fc600000000ff */
[----:B------:R-:W4:Y:S02]  /*4d40*/  LDL.LU R65, [R1+0x28] ;  /* 0x0000280001417983 */ /* 0x000f240000300800 */
[----:B------:R-:W-:Y:S01]  /*4d50*/  @!P5 IMAD R4, R5, R22, RZ ;  /* 0x000000160504d224 */ /* 0x000fe200078e02ff */
[----:B------:R-:W-:Y:S01]  /*4d60*/  ISETP.LT.OR P6, PT, R0, 0x39, !P1 ;  /* 0x000000390000780c */ /* 0x000fe20004fc1670 */
[----:B------:R-:W4:Y:S01]  /*4d70*/  LDL.LU R67, [R1+0x2c] ;  /* 0x00002c0001437983 */ /* 0x000f220000300800 */
[----:B--2---:R-:W-:Y:S01]  /*4d80*/  @!P5 IMAD.X R13, R56, 0x1, R23, P3 ;  /* 0x00000001380dd824 */ /* 0x004fe200018e0617 */
[----:B------:R-:W-:Y:S01]  /*4d90*/  @P2 LOP3.LUT R19, R19, 0x800, RZ, 0xfc, !PT ;  /* 0x0000080013132812 */ /* 0x000fe200078efcff */
[----:B---3--:R-:W-:Y:S01]  /*4da0*/  @!P5 IMAD R5, R57, R17, R4 ;  /* 0x000000113905d224 */ /* 0x008fe200078e0204 */
[----:B------:R-:W2:Y:S04]  /*4db0*/  LDL.LU R70, [R1+0x30] ;  /* 0x0000300001467983 */ /* 0x000ea80000300800 */
[----:B------:R4:W-:Y:S04]  /*4dc0*/  @!P5 STG.E.U8 desc[UR44][R12.64], R5 ;  /* 0x000000050c00d986 */ /* 0x0009e8000c10112c */
[----:B------:R-:W3:Y:S01]  /*4dd0*/  @!P4 LDG.E.U8 R16, desc[UR44][R10.64+0x9] ;  /* 0x0000092c0a10c981 */ /* 0x000ee2000c1e1100 */
[----:B------:R-:W-:-:S02]  /*4de0*/  @!P6 IADD3 R56, P3, P5, R233, R2, R232 ;  /* 0x00000002e938e210 */ /* 0x000fc40007d7e0e8 */
[----:B------:R-:W-:Y:S01]  /*4df0*/  LOP3.LUT P2, RZ, R42, 0x4, RZ, 0xc0, !PT ;  /* 0x000000042aff7812 */ /* 0x000fe2000784c0ff */
[----:B------:R-:W2:Y:S01]  /*4e00*/  LDL.LU R71, [R1+0x34] ;  /* 0x0000340001477983 */ /* 0x000ea20000300800 */
[----:B------:R-:W-:Y:S02]  /*4e10*/  @!P6 IADD3.X R57, R23, R3, R237, P3, P5 ;  /* 0x000000031739e210 */ /* 0x000fe40001fea4ed */
[----:B------:R-:W-:Y:S01]  /*4e20*/  ISETP.LT.OR P5, PT, R0, 0x3a, !P1 ;  /* 0x0000003a0000780c */ /* 0x000fe20004fa1670 */
[----:B------:R-:W2:Y:S01]  /*4e30*/  LDL.LU R41, [R1+0x38] ;  /* 0x0000380001297983 */ /* 0x000ea20000300800 */
[----:B----4-:R-:W-:-:S05]  /*4e40*/  @!P4 IADD3 R12, P3, R61, R233, RZ ;  /* 0x000000e93d0cc210 */ /* 0x010fca0007f7e0ff */
[----:B------:R-:W-:Y:S01]  /*4e50*/  @!P4 IMAD.X R13, R58, 0x1, R23, P3 ;  /* 0x000000013a0dc824 */ /* 0x000fe200018e0617 */
[----:B---3--:R-:W-:-:S05]  /*4e60*/  @!P4 PRMT R5, R16, 0x8880, RZ ;  /* 0x000088801005c816 */ /* 0x008fca00000000ff */
[----:B------:R-:W-:-:S04]  /*4e70*/  @!P4 IMAD R4, R5, R22, RZ ;  /* 0x000000160504c224 */ /* 0x000fc800078e02ff */
[----:B------:R-:W-:-:S05]  /*4e80*/  @!P4 IMAD R5, R59, R17, R4 ;  /* 0x000000113b05c224 */ /* 0x000fca00078e0204 */
[----:B------:R0:W-:Y:S01]  /*4e90*/  @!P4 STG.E.U8 desc[UR44][R12.64], R5 ;  /* 0x000000050c00c986 */ /* 0x0001e2000c10112c */
[----:B------:R-:W-:-:S04]  /*4ea0*/  @!P5 IADD3 R58, P3, P4, R233, R2, R232 ;  /* 0x00000002e93ad210 */ /* 0x000fc80007c7e0e8 */
[----:B------:R-:W-:Y:S02]  /*4eb0*/  @!P5 IADD3.X R59, R23, R3, R237, P3, P4 ;  /* 0x00000003173bd210 */ /* 0x000fe40001fe84ed */
[----:B------:R-:W-:-:S13]  /*4ec0*/  ISETP.LT.OR P3, PT, R0, 0x11, !P2 ;  /* 0x000000110000780c */ /* 0x000fda0005761670 */
[----:B------:R-:W0:Y:S02]  /*4ed0*/  @!P3 LDG.E.U8 R16, desc[UR44][R14.64+0x10] ;  /* 0x0000102c0e10b981 */ /* 0x000e24000c1e1100 */
[----:B0-----:R-:W-:-:S05]  /*4ee0*/  @!P3 PRMT R5, R16, 0x8880, RZ ;  /* 0x000088801005b816 */ /* 0x001fca00000000ff */
[----:B------:R-:W-:-:S04]  /*4ef0*/  @!P3 IMAD R4, R5, R22, RZ ;  /* 0x000000160504b224 */ /* 0x000fc800078e02ff */
[----:B------:R-:W-:-:S05]  /*4f00*/  @!P3 IMAD R5, R62, R17, R4 ;  /* 0x000000113e05b224 */ /* 0x000fca00078e0204 */
[----:B------:R0:W-:Y:S01]  /*4f10*/  @!P3 STG.E.U8 desc[UR44][R36.64+0x10], R5 ;  /* 0x000010052400b986 */ /* 0x0001e2000c10112c */
[----:B------:R-:W-:-:S13]  /*4f20*/  ISETP.LT.OR P3, PT, R0, 0x12, !P2 ;  /* 0x000000120000780c */ /* 0x000fda0005761670 */
[----:B------:R-:W0:Y:S01]  /*4f30*/  @!P3 LDG.E.U8 R16, desc[UR44][R14.64+0x11] ;  /* 0x0000112c0e10b981 */ /* 0x000e22000c1e1100 */
[----:B------:R-:W-:-:S04]  /*4f40*/  LOP3.LUT R19, R19, 0xfffffbff, RZ, 0xc0, !PT ;  /* 0xfffffbff13137812 */ /* 0x000fc800078ec0ff */
[----:B------:R-:W-:Y:S02]  /*4f50*/  @P6 LOP3.LUT R19, R19, 0x400, RZ, 0xfc, !PT ;  /* 0x0000040013136812 */ /* 0x000fe400078efcff */
[----:B------:R-:W-:Y:S02]  /*4f60*/  ISETP.LT.OR P6, PT, R0, 0x21, !P0 ;  /* 0x000000210000780c */ /* 0x000fe400047c1670 */
[----:B------:R-:W-:-:S04]  /*4f70*/  LOP3.LUT R19, R19, 0xfffffdff, RZ, 0xc0, !PT ;  /* 0xfffffdff13137812 */ /* 0x000fc800078ec0ff */
[----:B------:R-:W-:-:S07]  /*4f80*/  @P5 LOP3.LUT R19, R19, 0x200, RZ, 0xfc, !PT ;  /* 0x0000020013135812 */ /* 0x000fce00078efcff */
[----:B------:R-:W-:-:S04]  /*4f90*/  @!P6 IADD3 R60, P4, P5, R233, R2, R43 ;  /* 0x00000002e93ce210 */ /* 0x000fc80007d9e02b */
[----:B------:R-:W-:Y:S02]  /*4fa0*/  @!P6 IADD3.X R61, R23, R3, R236, P4, P5 ;  /* 0x00000003173de210 */ /* 0x000fe400027ea4ec */
[----:B------:R-:W-:Y:S02]  /*4fb0*/  ISETP.LT.OR P5, PT, R0, 0x11, !P1 ;  /* 0x000000110000780c */ /* 0x000fe40004fa1670 */
[----:B0-----:R-:W-:-:S05]  /*4fc0*/  @!P3 PRMT R5, R16, 0x8880, RZ ;  /* 0x000088801005b816 */ /* 0x001fca00000000ff */
[----:B------:R-:W-:-:S04]  /*4fd0*/  @!P3 IMAD R4, R5, R22, RZ ;  /* 0x000000160504b224 */ /* 0x000fc800078e02ff */
[----:B------:R-:W-:-:S05]  /*4fe0*/  @!P3 IMAD R5, R63, R17, R4 ;  /* 0x000000113f05b224 */ /* 0x000fca00078e0204 */
[----:B------:R0:W-:Y:S04]  /*4ff0*/  @!P3 STG.E.U8 desc[UR44][R36.64+0x11], R5 ;  /* 0x000011052400b986 */ /* 0x0001e8000c10112c */
[----:B------:R-:W0:Y:S01]  /*5000*/  @!P5 LDG.E.U8 R16, desc[UR44][R10.64+0x10] ;  /* 0x0000102c0a10d981 */ /* 0x000e22000c1e1100 */
[----:B------:R-:W-:Y:S02]  /*5010*/  ISETP.LT.OR P4, PT, R0, 0x22, !P0 ;  /* 0x000000220000780c */ /* 0x000fe40004781670 */
[----:B------:R-:W-:-:S04]  /*5020*/  LOP3.LUT R19, R19, 0xfffffeff, RZ, 0xc0, !PT ;  /* 0xfffffeff13137812 */ /* 0x000fc800078ec0ff */
[----:B------:R-:W-:-:S04]  /*5030*/  @P6 LOP3.LUT R19, R19, 0x100, RZ, 0xfc, !PT ;  /* 0x0000010013136812 */ /* 0x000fc800078efcff */
[----:B------:R-:W-:-:S03]  /*5040*/  LOP3.LUT R19, R19, 0xffffff7f, RZ, 0xc0, !PT ;  /* 0xffffff7f13137812 */ /* 0x000fc600078ec0ff */
[----:B------:R-:W-:Y:S02]  /*5050*/  @!P4 IADD3 R62, P3, P6, R233, R2, R43 ;  /* 0x00000002e93ec210 */ /* 0x000fe40007e7e02b */
[----:B------:R-:W-:Y:S02]  /*5060*/  @P4 LOP3.LUT R19, R19, 0x80, RZ, 0xfc, !PT ;  /* 0x0000008013134812 */ /* 0x000fe400078efcff */
[----:B------:R-:W-:Y:S02]  /*5070*/  @!P4 IADD3.X R63, R23, R3, R236, P3, P6 ;  /* 0x00000003173fc210 */ /* 0x000fe40001fec4ec */
[----:B------:R-:W-:Y:S02]  /*5080*/  LOP3.LUT P4, RZ, R42, 0x2, RZ, 0xc0, !PT ;  /* 0x000000022aff7812 */ /* 0x000fe4000788c0ff */
[----:B------:R-:W-:-:S05]  /*5090*/  @!P5 IADD3 R12, P3, R68, R233, RZ ;  /* 0x000000e9440cd210 */ /* 0x000fca0007f7e0ff */
[----:B------:R-:W-:Y:S01]  /*50a0*/  @!P5 IMAD.X R13, R64, 0x1, R23, P3 ;  /* 0x00000001400dd824 */ /* 0x000fe200018e0617 */
[----:B0-----:R-:W-:-:S05]  /*50b0*/  @!P5 PRMT R5, R16, 0x8880, RZ ;  /* 0x000088801005d816 */ /* 0x001fca00000000ff */
[----:B------:R-:W-:-:S04]  /*50c0*/  @!P5 IMAD R4, R5, R22, RZ ;  /* 0x000000160504d224 */ /* 0x000fc800078e02ff */
[----:B------:R-:W-:-:S05]  /*50d0*/  @!P5 IMAD R5, R65, R17, R4 ;  /* 0x000000114105d224 */ /* 0x000fca00078e0204 */
[----:B------:R0:W-:Y:S04]  /*50e0*/  @!P5 STG.E.U8 desc[UR44][R12.64], R5 ;  /* 0x000000050c00d986 */ /* 0x0001e8000c10112c */
[----:B------:R-:W3:Y:S01]  /*50f0*/  @!P4 LDG.E.U8 R16, desc[UR44][R10.64+0x11] ;  /* 0x0000112c0a10c981 */ /* 0x000ee2000c1e1100 */
[----:B------:R-:W-:-:S13]  /*5100*/  ISETP.LT.OR P6, PT, R0, 0x29, !P0 ;  /* 0x000000290000780c */ /* 0x000fda00047c1670 */
[----:B------:R-:W-:-:S04]  /*5110*/  @!P6 IADD3 R64, P3, P5, R233, R2, R43 ;  /* 0x00000002e940e210 */ /* 0x000fc80007d7e02b */
[----:B------:R-:W-:Y:S02]  /*5120*/  @!P6 IADD3.X R65, R23, R3, R236, P3, P5 ;  /* 0x000000031741e210 */ /* 0x000fe40001fea4ec */
[----:B------:R-:W-:Y:S02]  /*5130*/  ISETP.LT.OR P5, PT, R0, 0x2a, !P0 ;  /* 0x0000002a0000780c */ /* 0x000fe400047a1670 */
[----:B0-----:R-:W-:-:S05]  /*5140*/  @!P4 IADD3 R12, P3, R69, R233, RZ ;  /* 0x000000e9450cc210 */ /* 0x001fca0007f7e0ff */
        /* <DEDUP_REMOVED lines=11> */
[----:B--2---:R-:W-:-:S05]  /*5200*/  @!P4 IMAD R5, R70, R17, R4 ;  /* 0x000000114605c224 */ /* 0x004fca00078e0204 */
[----:B------:R0:W-:Y:S01]  /*5210*/  @!P4 STG.E.U8 desc[UR44][R36.64+0x18], R5 ;  /* 0x000018052400c986 */ /* 0x0001e2000c10112c */
[----:B------:R-:W-:-:S13]  /*5220*/  ISETP.LT.OR P4, PT, R0, 0x1a, !P2 ;  /* 0x0000001a0000780c */ /* 0x000fda0005781670 */
[----:B------:R-:W0:Y:S01]  /*5230*/  @!P4 LDG.E.U8 R16, desc[UR44][R14.64+0x19] ;  /* 0x0000192c0e10c981 */ /* 0x000e22000c1e1100 */
[----:B------:R-:W-:-:S04]  /*5240*/  LOP3.LUT R19, R19, 0xffffffbf, RZ, 0xc0, !PT ;  /* 0xffffffbf13137812 */ /* 0x000fc800078ec0ff */
[----:B------:R-:W-:Y:S02]  /*5250*/  @P6 LOP3.LUT R19, R19, 0x40, RZ, 0xfc, !PT ;  /* 0x0000004013136812 */ /* 0x000fe400078efcff */
        /* <DEDUP_REMOVED lines=8> */
[----:B0-----:R-:W-:-:S05]  /*52e0*/  @!P4 PRMT R5, R16, 0x8880, RZ ;  /* 0x000088801005c816 */ /* 0x001fca00000000ff */
[----:B------:R-:W-:-:S04]  /*52f0*/  @!P4 IMAD R4, R5, R22, RZ ;  /* 0x000000160504c224 */ /* 0x000fc800078e02ff */
[----:B------:R-:W-:-:S05]  /*5300*/  @!P4 IMAD R5, R71, R17, R4 ;  /* 0x000000114705c224 */ /* 0x000fca00078e0204 */
[----:B------:R0:W-:Y:S04]  /*5310*/  @!P4 STG.E.U8 desc[UR44][R36.64+0x19], R5 ;  /* 0x000019052400c986 */ /* 0x0001e8000c10112c */
[----:B------:R-:W0:Y:S01]  /*5320*/  @!P5 LDG.E.U8 R16, desc[UR44][R10.64+0x18] ;  /* 0x0000182c0a10d981 */ /* 0x000e22000c1e1100 */
[----:B------:R-:W-:Y:S02]  /*5330*/  ISETP.LT.OR P3, PT, R0, 0x32, !P0 ;  /* 0x000000320000780c */ /* 0x000fe40004761670 */
[----:B------:R-:W-:-:S04]  /*5340*/  LOP3.LUT R19, R19, 0xfeffffff, RZ, 0xc0, !PT ;  /* 0xfeffffff13137812 */ /* 0x000fc800078ec0ff */
[----:B------:R-:W-:Y:S02]  /*5350*/  @P2 LOP3.LUT R19, R19, 0x1000000, RZ, 0xfc, !PT ;  /* 0x0100000013132812 */ /* 0x000fe400078efcff */
[----:B------:R-:W-:Y:S02]  /*5360*/  LOP3.LUT P6, RZ, R42, 0x1, RZ, 0xc0, !PT ;  /* 0x000000012aff7812 */ /* 0x000fe400078cc0ff */
[----:B------:R-:W2:Y:S03]  /*5370*/  LDL.LU R42, [R1+0x3c] ;  /* 0x00003c00012a7983 */ /* 0x000ea60000300800 */
[----:B------:R-:W-:-:S04]  /*5380*/  @!P3 IADD3 R70, P2, P4, R233, R2, R43 ;  /* 0x00000002e946b210 */ /* 0x000fc80007c5e02b */
[----:B------:R-:W-:Y:S02]  /*5390*/  @!P3 IADD3.X R71, R23, R3, R236, P2, P4 ;  /* 0x000000031747b210 */ /* 0x000fe400017e84ec */
        /* <DEDUP_REMOVED lines=10> */
[----:B0-----:R-:W-:-:S05]  /*5440*/  @!P6 IADD3 R12, P4, R44, R233, RZ ;  /* 0x000000e92c0ce210 */ /* 0x001fca0007f9e0ff */
[----:B------:R-:W-:Y:S01]  /*5450*/  @!P6 IMAD.X R13, R45, 0x1, R23, P4 ;  /* 0x000000012d0de824 */ /* 0x000fe200020e0617 */
[----:B------:R-:W-:Y:S02]  /*5460*/  ISETP.GE.AND P4, PT, R39, 0x101, PT ;  /* 0x000001012700780c */ /* 0x000fe40003f86270 */
[----:B---3--:R-:W-:-:S05]  /*5470*/  @!P6 PRMT R5, R16, 0x8880, RZ ;  /* 0x000088801005e816 */ /* 0x008fca00000000ff */
[----:B------:R-:W-:-:S04]  /*5480*/  @!P6 IMAD R4, R5, R22, RZ ;  /* 0x000000160504e224 */ /* 0x000fc800078e02ff */
[----:B--2---:R-:W-:-:S05]  /*5490*/  @!P6 IMAD R5, R42, R17, R4 ;  /* 0x000000112a05e224 */ /* 0x004fca00078e0204 */
[----:B------:R0:W-:Y:S02]  /*54a0*/  @!P6 STG.E.U8 desc[UR44][R12.64], R5 ;  /* 0x000000050c00e986 */ /* 0x0001e4000c10112c */
[----:B0-----:R-:W-:-:S05]  /*54b0*/  IADD3 R12, P5, R2, R43, RZ ;  /* 0x0000002b020c7210 */ /* 0x001fca0007fbe0ff */
[----:B------:R-:W-:Y:S01]  /*54c0*/  IMAD.X R13, R3, 0x1, R236, P5 ;  /* 0x00000001030d7824 */ /* 0x000fe200028e06ec */
[----:B------:R-:W-:-:S13]  /*54d0*/  ISETP.LT.OR P5, PT, R0, 0x1, !P4 ;  /* 0x000000010000780c */ /* 0x000fda00067a1670 */
[----:B------:R-:W2:Y:S02]  /*54e0*/  @!P5 LDG.E.U8 R16, desc[UR44][R6.64] ;  /* 0x0000002c0610d981 */ /* 0x000ea4000c1e1100 */
[----:B--2---:R-:W-:-:S05]  /*54f0*/  @!P5 PRMT R5, R16, 0x8880, RZ ;  /* 0x000088801005d816 */ /* 0x004fca00000000ff */
[----:B------:R-:W-:-:S04]  /*5500*/  @!P5 IMAD R4, R5, R22, RZ ;  /* 0x000000160504d224 */ /* 0x000fc800078e02ff */
[----:B------:R-:W-:-:S05]  /*5510*/  @!P5 IMAD R216, R216, R17, R4 ;  /* 0x00000011d8d8d224 */ /* 0x000fca00078e0204 */
[----:B------:R0:W-:Y:S01]  /*5520*/  @!P5 STG.E.U8 desc[UR44][R12.64], R216 ;  /* 0x000000d80c00d986 */ /* 0x0001e2000c10112c */
[----:B------:R-:W-:-:S13]  /*5530*/  ISETP.LT.OR P5, PT, R0, 0x2, !P4 ;  /* 0x000000020000780c */ /* 0x000fda00067a1670 */
[----:B------:R-:W2:Y:S02]  /*5540*/  @!P5 LDG.E.U8 R16, desc[UR44][R6.64+0x1] ;  /* 0x0000012c0610d981 */ /* 0x000ea4000c1e1100 */
[----:B--2---:R-:W-:-:S05]  /*5550*/  @!P5 PRMT R5, R16, 0x8880, RZ ;  /* 0x000088801005d816 */ /* 0x004fca00000000ff */
[----:B------:R-:W-:-:S04]  /*5560*/  @!P5 IMAD R4, R5, R22, RZ ;  /* 0x000000160504d224 */ /* 0x000fc800078e02ff */
[----:B------:R-:W-:-:S05]  /*5570*/  @!P5 IMAD R217, R217, R17, R4 ;  /* 0x00000011d9d9d224 */ /* 0x000fca00078e0204 */
[----:B------:R2:W-:Y:S01]  /*5580*/  @!P5 STG.E.U8 desc[UR44][R12.64+0x1], R217 ;  /* 0x000001d90c00d986 */ /* 0x0005e2000c10112c */
[----:B------:R-:W-:-:S13]  /*5590*/  ISETP.LT.OR P5, PT, R0, 0x1, !P0 ;  /* 0x000000010000780c */ /* 0x000fda00047a1670 */
[----:B------:R-:W3:Y:S01]  /*55a0*/  @!P5 LDG.E.U8 R16, desc[UR44][R8.64] ;  /* 0x0000002c0810d981 */ /* 0x000ee2000c1e1100 */
[----:B------:R-:W-:-:S04]  /*55b0*/  LOP3.LUT R19, R19, 0xfffffffb, RZ, 0xc0, !PT ;  /* 0xfffffffb13137812 */ /* 0x000fc800078ec0ff */
[----:B------:R-:W-:Y:S02]  /*55c0*/  @P3 LOP3.LUT R19, R19, 0x4, RZ, 0xfc, !PT ;  /* 0x0000000413133812 */ /* 0x000fe400078efcff */
[----:B0-----:R-:W-:Y:S02]  /*55d0*/  @!P5 IADD3 R216, P6, R12, R233, RZ ;  /* 0x000000e90cd8d210 */ /* 0x001fe40007fde0ff */
[----:B------:R-:W-:-:S04]  /*55e0*/  LOP3.LUT R19, R19, 0xfffffffe, RZ, 0xc0, !PT ;  /* 0xfffffffe13137812 */ /* 0x000fc800078ec0ff */
[----:B------:R-:W-:Y:S02]  /*55f0*/  @P2 LOP3.LUT R19, R19, 0x1, RZ, 0xfc, !PT ;  /* 0x0000000113132812 */ /* 0x000fe400078efcff */
[----:B------:R-:W-:Y:S01]  /*5600*/  ISETP.LT.OR P2, PT, R0, 0x3a, !P0 ;  /* 0x0000003a0000780c */ /* 0x000fe20004741670 */
[----:B--2---:R-:W-:Y:S01]  /*5610*/  @!P5 IMAD.X R217, R13, 0x1, R23, P6 ;  /* 0x000000010dd9d824 */ /* 0x004fe200030e0617 */
[----:B---3--:R-:W-:-:S05]  /*5620*/  @!P5 PRMT R5, R16, 0x8880, RZ ;  /* 0x000088801005d816 */ /* 0x008fca00000000ff */
[----:B------:R-:W-:-:S04]  /*5630*/  @!P5 IMAD R4, R5, R22, RZ ;  /* 0x000000160504d224 */ /* 0x000fc800078e02ff */
[----:B------:R-:W-:-:S05]  /*5640*/  @!P5 IMAD R218, R218, R17, R4 ;  /* 0x00000011dadad224 */ /* 0x000fca00078e0204 */
[----:B------:R0:W-:Y:S02]  /*5650*/  @!P5 STG.E.U8 desc[UR44][R216.64], R218 ;  /* 0x000000dad800d986 */ /* 0x0001e4000c10112c */
[----:B0-----:R-:W-:-:S05]  /*5660*/  IMAD.MOV.U32 R218, RZ, RZ, R43 ;  /* 0x000000ffffda7224 */ /* 0x001fca00078e002b */
[----:B------:R-:W-:-:S04]  /*5670*/  @!P2 IADD3 R42, P5, P6, R233, R2, R218 ;  /* 0x00000002e92aa210 */ /* 0x000fc80007ebe0da */
[----:B------:R-:W-:Y:S02]  /*5680*/  @!P2 IADD3.X R43, R23, R3, R236, P5, P6 ;  /* 0x00000003172ba210 */ /* 0x000fe40002fec4ec */
[----:B------:R-:W-:-:S13]  /*5690*/  ISETP.LT.OR P5, PT, R0, 0x2, !P0 ;  /* 0x000000020000780c */ /* 0x000fda00047a1670 */
[----:B------:R-:W2:Y:S01]  /*56a0*/  @!P5 LDG.E.U8 R16, desc[UR44][R8.64+0x1] ;  /* 0x0000012c0810d981 */ /* 0x000ea2000c1e1100 */
[----:B------:R-:W-:-:S04]  /*56b0*/  LOP3.LUT R18, R18, 0xf7ffffff, RZ, 0xc0, !PT ;  /* 0xf7ffffff12127812 */ /* 0x000fc800078ec0ff */
[----:B------:R-:W-:Y:S02]  /*56c0*/  @P2 LOP3.LUT R18, R18, 0x8000000, RZ, 0xfc, !PT ;  /* 0x0800000012122812 */ /* 0x000fe400078efcff */
[----:B------:R-:W-:Y:S02]  /*56d0*/  ISETP.LT.OR P2, PT, R0, 0x41, !P1 ;  /* 0x000000410000780c */ /* 0x000fe40004f41670 */
[----:B------:R-:W-:-:S05]  /*56e0*/  @!P5 IADD3 R216, P6, R12, R233, RZ ;  /* 0x000000e90cd8d210 */ /* 0x000fca0007fde0ff */
[----:B------:R-:W-:Y:S01]  /*56f0*/  @!P5 IMAD.X R217, R13, 0x1, R23, P6 ;  /* 0x000000010dd9d824 */ /* 0x000fe200030e0617 */
[----:B--2---:R-:W-:-:S05]  /*5700*/  @!P5 PRMT R5, R16, 0x8880, RZ ;  /* 0x000088801005d816 */ /* 0x004fca00000000ff */
[----:B------:R-:W-:-:S04]  /*5710*/  @!P5 IMAD R4, R5, R22, RZ ;  /* 0x000000160504d224 */ /* 0x000fc800078e02ff */
[----:B------:R-:W-:-:S05]  /*5720*/  @!P5 IMAD R219, R219, R17, R4 ;  /* 0x00000011dbdbd224 */ /* 0x000fca00078e0204 */
[----:B------:R0:W-:Y:S01]  /*5730*/  @!P5 STG.E.U8 desc[UR44][R216.64+0x1], R219 ;  /* 0x000001dbd800d986 */ /* 0x0001e2000c10112c */
[----:B------:R-:W-:-:S04]  /*5740*/  @!P2 IADD3 R44, P5, P6, R233, R2, R232 ;  /* 0x00000002e92ca210 */ /* 0x000fc80007ebe0e8 */
[----:B------:R-:W-:Y:S02]  /*5750*/  @!P2 IADD3.X R45, R23, R3, R237, P5, P6 ;  /* 0x00000003172da210 */ /* 0x000fe40002fec4ed */
[----:B------:R-:W-:-:S13]  /*5760*/  ISETP.LT.OR P5, PT, R0, 0x9, !P4 ;  /* 0x000000090000780c */ /* 0x000fda00067a1670 */
[----:B------:R-:W2:Y:S02]  /*5770*/  @!P5 LDG.E.U8 R16, desc[UR44][R6.64+0x8] ;  /* 0x0000082c0610d981 */ /* 0x000ea4000c1e1100 */
[----:B--2---:R-:W-:-:S05]  /*5780*/  @!P5 PRMT R5, R16, 0x8880, RZ ;  /* 0x000088801005d816 */ /* 0x004fca00000000ff */
[----:B------:R-:W-:-:S04]  /*5790*/  @!P5 IMAD R4, R5, R22, RZ ;  /* 0x000000160504d224 */ /* 0x000fc800078e02ff */
[----:B------:R-:W-:-:S05]  /*57a0*/  @!P5 IMAD R220, R220, R17, R4 ;  /* 0x00000011dcdcd224 */ /* 0x000fca00078e0204 */
[----:B------:R-:W-:Y:S01]  /*57b0*/  @!P5 STG.E.U8 desc[UR44][R12.64+0x8], R220 ;  /* 0x000008dc0c00d986 */ /* 0x000fe2000c10112c */
[----:B------:R-:W-:-:S13]  /*57c0*/  ISETP.LT.OR P5, PT, R0, 0xa, !P4 ;  /* 0x0000000a0000780c */ /* 0x000fda00067a1670 */
[----:B------:R-:W2:Y:S02]  /*57d0*/  @!P5 LDG.E.U8 R16, desc[UR44][R6.64+0x9] ;  /* 0x0000092c0610d981 */ /* 0x000ea4000c1e1100 */
[----:B--2---:R-:W-:-:S05]  /*57e0*/  @!P5 PRMT R5, R16, 0x8880, RZ ;  /* 0x000088801005d816 */ /* 0x004fca00000000ff */
[----:B------:R-:W-:-:S04]  /*57f0*/  @!P5 IMAD R4, R5, R22, RZ ;  /* 0x000000160504d224 */ /* 0x000fc800078e02ff */
[----:B------:R-:W-:-:S05]  /*5800*/  @!P5 IMAD R221, R221, R17, R4 ;  /* 0x00000011ddddd224 */ /* 0x000fca00078e0204 */
[----:B------:R-:W-:Y:S01]  /*5810*/  @!P5 STG.E.U8 desc[UR44][R12.64+0x9], R221 ;  /* 0x000009dd0c00d986 */ /* 0x000fe2000c10112c */
[----:B------:R-:W-:-:S13]  /*5820*/  ISETP.LT.OR P5, PT, R0, 0x9, !P0 ;  /* 0x000000090000780c */ /* 0x000fda00047a1670 */
[----:B------:R-:W2:Y:S01]  /*5830*/  @!P5 LDG.E.U8 R16, desc[UR44][R8.64+0x8] ;  /* 0x0000082c0810d981 */ /* 0x000ea2000c1e1100 */
[----:B------:R-:W-:Y:S02]  /*5840*/  ISETP.LT.OR P3, PT, R0, 0x42, !P1 ;  /* 0x000000420000780c */ /* 0x000fe40004f61670 */
[----:B------:R-:W-:-:S04]  /*5850*/  LOP3.LUT R19, R19, 0xfffffff7, RZ, 0xc0, !PT ;  /* 0xfffffff713137812 */ /* 0x000fc800078ec0ff */
[----:B------:R-:W-:-:S04]  /*5860*/  @P2 LOP3.LUT R19, R19, 0x8, RZ, 0xfc, !PT ;  /* 0x0000000813132812 */ /* 0x000fc800078efcff */
[----:B------:R-:W-:-:S04]  /*5870*/  LOP3.LUT R19, R19, 0xfffffffd, RZ, 0xc0, !PT ;  /* 0xfffffffd13137812 */ /* 0x000fc800078ec0ff */
[----:B------:R-:W-:Y:S02]  /*5880*/  @P3 LOP3.LUT R19, R19, 0x2, RZ, 0xfc, !PT ;  /* 0x0000000213133812 */ /* 0x000fe400078efcff */
[----:B------:R-:W-:Y:S02]  /*5890*/  @!P3 IADD3 R46, P2, P6, R233, R2, R232 ;  /* 0x00000002e92eb210 */ /* 0x000fe40007e5e0e8 */
[----:B------:R-:W-:Y:S02]  /*58a0*/  LOP3.LUT R19, R19, 0xdfffffff, RZ, 0xc0, !PT ;  /* 0xdfffffff13137812 */ /* 0x000fe400078ec0ff */
[----:B------:R-:W-:Y:S02]  /*58b0*/  @!P3 IADD3.X R47, R23, R3, R237, P2, P6 ;  /* 0x00000003172fb210 */ /* 0x000fe400017ec4ed */
[----:B------:R-:W-:Y:S02]  /*58c0*/  @P0 LOP3.LUT R19, R19, 0x20000000, RZ, 0xfc, !PT ;  /* 0x2000000013130812 */ /* 0x000fe400078efcff */
[----:B------:R-:W-:-:S02]  /*58d0*/  LOP3.LUT P0, RZ, R18, 0x40, RZ, 0xc0, !PT ;  /* 0x0000004012ff7812 */ /* 0x000fc4000780c0ff */
[----:B0-----:R-:W-:-:S05]  /*58e0*/  @!P5 IADD3 R216, P6, R233, R12, RZ ;  /* 0x0000000ce9d8d210 */ /* 0x001fca0007fde0ff */
[----:B------:R-:W-:Y:S01]  /*58f0*/  @!P5 IMAD.X R217, R23, 0x1, R13, P6 ;  /* 0x0000000117d9d824 */ /* 0x000fe200030e060d */
[----:B--2---:R-:W-:-:S05]  /*5900*/  @!P5 PRMT R5, R16, 0x8880, RZ ;  /* 0x000088801005d816 */ /* 0x004fca00000000ff */
[----:B------:R-:W-:-:S04]  /*5910*/  @!P5 IMAD R4, R5, R22, RZ ;  /* 0x000000160504d224 */ /* 0x000fc800078e02ff */
[----:B------:R-:W-:-:S05]  /*5920*/  @!P5 IMAD R222, R222, R17, R4 ;  /* 0x00000011deded224 */ /* 0x000fca00078e0204 */
[----:B------:R-:W-:Y:S04]  /*5930*/  @!P5 STG.E.U8 desc[UR44][R216.64+0x8], R222 ;  /* 0x000008ded800d986 */ /* 0x000fe8000c10112c */
[----:B------:R-:W2:Y:S01]  /*5940*/  @!P0 LDG.E.U8 R16, desc[UR44][R8.64+0x9] ;  /* 0x0000092c08108981 */ /* 0x000ea2000c1e1100 */
[----:B------:R-:W-:Y:S02]  /*5950*/  ISETP.LT.OR P2, PT, R0, 0x49, !P1 ;  /* 0x000000490000780c */ /* 0x000fe40004f41670 */
[----:B------:R-:W-:-:S11]  /*5960*/  LOP3.LUT R18, R18, 0x7fffffff, RZ, 0xc0, !PT ;  /* 0x7fffffff12127812 */ /* 0x000fd600078ec0ff */
[----:B------:R-:W-:Y:S02]  /*5970*/  @!P2 IADD3 R48, P5, P6, R233, R2, R232 ;  /* 0x00000002e930a210 */ /* 0x000fe40007ebe0e8 */
[----:B------:R-:W-:Y:S02]  /*5980*/  @P2 LOP3.LUT R18, R18, 0x80000000, RZ, 0xfc, !PT ;  /* 0x8000000012122812 */ /* 0x000fe400078efcff */
[----:B------:R-:W-:Y:S02]  /*5990*/  @!P2 IADD3.X R49, R23, R3, R237, P5, P6 ;  /* 0x000000031731a210 */ /* 0x000fe40002fec4ed */
[----:B------:R-:W-:-:S13]  /*59a0*/  ISETP.LT.OR P2, PT, R0, 0x4a, !P1 ;  /* 0x0000004a0000780c */ /* 0x000fda0004f41670 */
[----:B------:R-:W-:-:S04]  /*59b0*/  @!P2 IADD3 R50, P5, P6, R233, R2, R232 ;  /* 0x00000002e932a210 */ /* 0x000fc80007ebe0e8 */
[----:B------:R-:W-:Y:S02]  /*59c0*/  @!P2 IADD3.X R51, R23, R3, R237, P5, P6 ;  /* 0x000000031733a210 */ /* 0x000fe40002fec4ed */
[----:B--2---:R-:W-:-:S05]  /*59d0*/  @!P0 PRMT R5, R16, 0x8880, RZ ;  /* 0x0000888010058816 */ /* 0x004fca00000000ff */
[----:B------:R-:W-:-:S04]  /*59e0*/  @!P0 IMAD R4, R5, R22, RZ ;  /* 0x0000001605048224 */ /* 0x000fc800078e02ff */
[----:B------:R-:W-:-:S05]  /*59f0*/  @!P0 IMAD R223, R223, R17, R4 ;  /* 0x00000011dfdf8224 */ /* 0x000fca00078e0204 */
[----:B------:R0:W-:Y:S01]  /*5a00*/  @!P0 STG.E.U8 desc[UR44][R52.64+0x9], R223 ;  /* 0x000009df34008986 */ /* 0x0001e2000c10112c */
[----:B------:R-:W-:-:S13]  /*5a10*/  ISETP.LT.OR P0, PT, R0, 0x51, !P1 ;  /* 0x000000510000780c */ /* 0x000fda0004f01670 */
[----:B0-----:R-:W-:-:S04]  /*5a20*/  @!P0 IADD3 R52, P5, P6, R233, R2, R232 ;  /* 0x00000002e9348210 */ /* 0x001fc80007ebe0e8 */
[----:B------:R-:W-:Y:S02]  /*5a30*/  @!P0 IADD3.X R53, R23, R3, R237, P5, P6 ;  /* 0x0000000317358210 */ /* 0x000fe40002fec4ed */
[----:B------:R-:W-:-:S13]  /*5a40*/  ISETP.LT.OR P5, PT, R0, 0x11, !P4 ;  /* 0x000000110000780c */ /* 0x000fda00067a1670 */
[----:B------:R-:W2:Y:S01]  /*5a50*/  @!P5 LDG.E.U8 R16, desc[UR44][R6.64+0x10] ;  /* 0x0000102c0610d981 */ /* 0x000ea2000c1e1100 */
[----:B------:R-:W-:Y:S02]  /*5a60*/  LOP3.LUT P3, RZ, R18, 0x80, RZ, 0xc0, !PT ;  /* 0x0000008012ff7812 */ /* 0x000fe4000786c0ff */
[----:B--2---:R-:W-:-:S05]  /*5a70*/  @!P5 PRMT R5, R16, 0x8880, RZ ;  /* 0x000088801005d816 */ /* 0x004fca00000000ff */
[----:B------:R-:W-:-:S04]  /*5a80*/  @!P5 IMAD R4, R5, R22, RZ ;  /* 0x000000160504d224 */ /* 0x000fc800078e02ff */
[----:B------:R-:W-:-:S05]  /*5a90*/  @!P5 IMAD R224, R224, R17, R4 ;  /* 0x00000011e0e0d224 */ /* 0x000fca00078e0204 */
[----:B------:R-:W-:Y:S01]  /*5aa0*/  @!P5 STG.E.U8 desc[UR44][R12.64+0x10], R224 ;  /* 0x000010e00c00d986 */ /* 0x000fe2000c10112c */
[----:B------:R-:W-:-:S13]  /*5ab0*/  ISETP.LT.OR P5, PT, R0, 0x12, !P4 ;  /* 0x000000120000780c */ /* 0x000fda00067a1670 */
[----:B------:R-:W2:Y:S01]  /*5ac0*/  @!P5 LDG.E.U8 R16, desc[UR44][R6.64+0x11] ;  /* 0x0000112c0610d981 */ /* 0x000ea2000c1e1100 */
[----:B------:R-:W-:Y:S02]  /*5ad0*/  LOP3.LUT R19, R19, 0xbfffffff, RZ, 0xc0, !PT ;  /* 0xbfffffff13137812 */ /* 0x000fe400078ec0ff */
[----:B------:R-:W-:Y:S02]  /*5ae0*/  LOP3.LUT R18, R18, 0xbfffffff, RZ, 0xc0, !PT ;  /* 0xbfffffff12127812 */ /* 0x000fe400078ec0ff */
[----:B------:R-:W-:Y:S02]  /*5af0*/  @P3 LOP3.LUT R19, R19, 0x40000000, RZ, 0xfc, !PT ;  /* 0x4000000013133812 */ /* 0x000fe400078efcff */
[----:B------:R-:W-:Y:S02]  /*5b00*/  @P2 LOP3.LUT R18, R18, 0x40000000, RZ, 0xfc, !PT ;  /* 0x4000000012122812 */ /* 0x000fe400078efcff */
[----:B------:R-:W-:Y:S02]  /*5b10*/  ISETP.LT.OR P3, PT, R0, 0x52, !P1 ;  /* 0x000000520000780c */ /* 0x000fe40004f61670 */
[----:B------:R-:W-:-:S02]  /*5b20*/  LOP3.LUT P2, RZ, R18, 0x100, RZ, 0xc0, !PT ;  /* 0x0000010012ff7812 */ /* 0x000fc4000784c0ff */
[----:B------:R-:W-:-:S04]  /*5b30*/  LOP3.LUT R18, R18, 0xdfffffff, RZ, 0xc0, !PT ;  /* 0xdfffffff12127812 */ /* 0x000fc800078ec0ff */
[----:B------:R-:W-:-:S04]  /*5b40*/  @P0 LOP3.LUT R18, R18, 0x20000000, RZ, 0xfc, !PT ;  /* 0x2000000012120812 */ /* 0x000fc800078efcff */
[----:B------:R-:W-:Y:S02]  /*5b50*/  LOP3.LUT R18, R18, 0xefffffff, RZ, 0xc0, !PT ;  /* 0xefffffff12127812 */ /* 0x000fe400078ec0ff */
[----:B------:R-:W-:Y:S02]  /*5b60*/  @!P3 IADD3 R54, P0, P6, R233, R2, R232 ;  /* 0x00000002e936b210 */ /* 0x000fe40007e1e0e8 */
[----:B------:R-:W-:Y:S02]  /*5b70*/  @P3 LOP3.LUT R18, R18, 0x10000000, RZ, 0xfc, !PT ;  /* 0x1000000012123812 */ /* 0x000fe400078efcff */
[----:B------:R-:W-:Y:S02]  /*5b80*/  @!P3 IADD3.X R55, R23, R3, R237, P0, P6 ;  /* 0x000000031737b210 */ /* 0x000fe400007ec4ed */
[----:B------:R-:W-:Y:S02]  /*5b90*/  LOP3.LUT P3, RZ, R19, 0x40000000, RZ, 0xc0, !PT ;  /* 0x4000000013ff7812 */ /* 0x000fe4000786c0ff */
[----:B--2---:R-:W-:-:S05]  /*5ba0*/  @!P5 PRMT R5, R16, 0x8880, RZ ;  /* 0x000088801005d816 */ /* 0x004fca00000000ff */
[----:B------:R-:W-:-:S04]  /*5bb0*/  @!P5 IMAD R4, R5, R22, RZ ;  /* 0x000000160504d224 */ /* 0x000fc800078e02ff */
[----:B------:R-:W-:-:S05]  /*5bc0*/  @!P5 IMAD R225, R225, R17, R4 ;  /* 0x00000011e1e1d224 */ /* 0x000fca00078e0204 */
[----:B------:R-:W-:Y:S04]  /*5bd0*/  @!P5 STG.E.U8 desc[UR44][R12.64+0x11], R225 ;  /* 0x000011e10c00d986 */ /* 0x000fe8000c10112c */
[----:B------:R-:W2:Y:S02]  /*5be0*/  @!P3 LDG.E.U8 R16, desc[UR44][R8.64+0x10] ;  /* 0x0000102c0810b981 */ /* 0x000ea4000c1e1100 */
[----:B--2---:R-:W-:-:S05]  /*5bf0*/  @!P3 PRMT R5, R16, 0x8880, RZ ;  /* 0x000088801005b816 */ /* 0x004fca00000000ff */
[----:B------:R-:W-:-:S04]  /*5c00*/  @!P3 IMAD R4, R5, R22, RZ ;  /* 0x000000160504b224 */ /* 0x000fc800078e02ff */
[----:B------:R-:W-:-:S05]  /*5c10*/  @!P3 IMAD R226, R226, R17, R4 ;  /* 0x00000011e2e2b224 */ /* 0x000fca00078e0204 */
[----:B------:R0:W-:Y:S04]  /*5c20*/  @!P3 STG.E.U8 desc[UR44][R24.64+0x10], R226 ;  /* 0x000010e21800b986 */ /* 0x0001e8000c10112c */
[----:B------:R-:W2:Y:S01]  /*5c30*/  @!P2 LDG.E.U8 R16, desc[UR44][R8.64+0x11] ;  /* 0x0000112c0810a981 */ /* 0x000ea2000c1e1100 */
[----:B------:R-:W-:Y:S02]  /*5c40*/  ISETP.LT.OR P3, PT, R0, 0x59, !P1 ;  /* 0x000000590000780c */ /* 0x000fe40004f61670 */
[----:B------:R-:W-:Y:S02]  /*5c50*/  LOP3.LUT R18, R18, 0xfbffffff, RZ, 0xc0, !PT ;  /* 0xfbffffff12127812 */ /* 0x000fe400078ec0ff */
[----:B------:R-:W-:-:S09]  /*5c60*/  LOP3.LUT P0, RZ, R19, 0x20000000, RZ, 0xc0, !PT ;  /* 0x2000000013ff7812 */ /* 0x000fd2000780c0ff */
[----:B0-----:R-:W-:Y:S02]  /*5c70*/  @!P3 IADD3 R24, P5, P6, R233, R2, R232 ;  /* 0x00000002e918b210 */ /* 0x001fe40007ebe0e8 */
[----:B------:R-:W-:Y:S02]  /*5c80*/  @P3 LOP3.LUT R18, R18, 0x4000000, RZ, 0xfc, !PT ;  /* 0x0400000012123812 */ /* 0x000fe400078efcff */
[----:B------:R-:W-:Y:S02]  /*5c90*/  @!P3 IADD3.X R25, R23, R3, R237, P5, P6 ;  /* 0x000000031719b210 */ /* 0x000fe40002fec4ed */
[C---:B------:R-:W-:Y:S02]  /*5ca0*/  ISETP.LT.OR P3, PT, R0.reuse, 0x5a, !P1 ;  /* 0x0000005a0000780c */ /* 0x040fe40004f61670 */
[----:B------:R-:W-:-:S11]  /*5cb0*/  ISETP.LT.OR P0, PT, R0, 0x41, !P0 ;  /* 0x000000410000780c */ /* 0x000fd60004701670 */
[----:B------:R-:W-:-:S04]  /*5cc0*/  @!P3 IADD3 R26, P5, P6, R233, R2, R232 ;  /* 0x00000002e91ab210 */ /* 0x000fc80007ebe0e8 */
[----:B------:R-:W-:Y:S02]  /*5cd0*/  @!P3 IADD3.X R27, R23, R3, R237, P5, P6 ;  /* 0x00000003171bb210 */ /* 0x000fe40002fec4ed */
[----:B--2---:R-:W-:-:S05]  /*5ce0*/  @!P2 PRMT R5, R16, 0x8880, RZ ;  /* 0x000088801005a816 */ /* 0x004fca00000000ff */
[----:B------:R-:W-:-:S04]  /*5cf0*/  @!P2 IMAD R4, R5, R22, RZ ;  /* 0x000000160504a224 */ /* 0x000fc800078e02ff */
[----:B------:R-:W-:-:S05]  /*5d00*/  @!P2 IMAD R227, R227, R17, R4 ;  /* 0x00000011e3e3a224 */ /* 0x000fca00078e0204 */
[----:B------:R0:W-:Y:S02]  /*5d10*/  @!P2 STG.E.U8 desc[UR44][R28.64+0x11], R227 ;  /* 0x000011e31c00a986 */ /* 0x0001e4000c10112c */
[----:B0-----:R-:W-:-:S04]  /*5d20*/  @!P0 IADD3 R28, P5, P6, R233, R2, R218 ;  /* 0x00000002e91c8210 */ /* 0x001fc80007ebe0da */
[----:B------:R-:W-:Y:S02]  /*5d30*/  @!P0 IADD3.X R29, R23, R3, R236, P5, P6 ;  /* 0x00000003171d8210 */ /* 0x000fe40002fec4ec */
[----:B------:R-:W-:-:S13]  /*5d40*/  ISETP.LT.OR P5, PT, R0, 0x19, !P4 ;  /* 0x000000190000780c */ /* 0x000fda00067a1670 */
[----:B------:R-:W2:Y:S01]  /*5d50*/  @!P5 LDG.E.U8 R16, desc[UR44][R6.64+0x18] ;  /* 0x0000182c0610d981 */ /* 0x000ea2000c1e1100 */
[----:B------:R-:W-:Y:S02]  /*5d60*/  LOP3.LUT R18, R18, 0xfdffffff, RZ, 0xc0, !PT ;  /* 0xfdffffff12127812 */ /* 0x000fe400078ec0ff */
[----:B--2---:R-:W-:-:S05]  /*5d70*/  @!P5 PRMT R5, R16, 0x8880, RZ ;  /* 0x000088801005d816 */ /* 0x004fca00000000ff */
[----:B------:R-:W-:-:S04]  /*5d80*/  @!P5 IMAD R4, R5, R22, RZ ;  /* 0x000000160504d224 */ /* 0x000fc800078e02ff */
[----:B------:R-:W-:-:S05]  /*5d90*/  @!P5 IMAD R228, R228, R17, R4 ;  /* 0x00000011e4e4d224 */ /* 0x000fca00078e0204 */
[----:B------:R-:W-:Y:S01]  /*5da0*/  @!P5 STG.E.U8 desc[UR44][R12.64+0x18], R228 ;  /* 0x000018e40c00d986 */ /* 0x000fe2000c10112c */
[----:B------:R-:W-:-:S13]  /*5db0*/  ISETP.LT.OR P5, PT, R0, 0x1a, !P4 ;  /* 0x0000001a0000780c */ /* 0x000fda00067a1670 */
[----:B------:R-:W2:Y:S01]  /*5dc0*/  @!P5 LDG.E.U8 R16, desc[UR44][R6.64+0x19] ;  /* 0x0000192c0610d981 */ /* 0x000ea2000c1e1100 */
[----:B------:R-:W-:Y:S02]  /*5dd0*/  @P3 LOP3.LUT R18, R18, 0x2000000, RZ, 0xfc, !PT ;  /* 0x0200000012123812 */ /* 0x000fe400078efcff */
[C---:B------:R-:W-:Y:S02]  /*5de0*/  LOP3.LUT P3, RZ, R19.reuse, 0x10000000, RZ, 0xc0, !PT ;  /* 0x1000000013ff7812 */ /* 0x040fe4000786c0ff */
[----:B------:R-:W-:Y:S02]  /*5df0*/  LOP3.LUT R19, R19, 0xffefffff, RZ, 0xc0, !PT ;  /* 0xffefffff13137812 */ /* 0x000fe400078ec0ff */
[----:B------:R-:W-:Y:S02]  /*5e00*/  LOP3.LUT R18, R18, 0xfeffffff, RZ, 0xc0, !PT ;  /* 0xfeffffff12127812 */ /* 0x000fe400078ec0ff */
[----:B------:R-:W-:Y:S02]  /*5e10*/  @P4 LOP3.LUT R19, R19, 0x100000, RZ, 0xfc, !PT ;  /* 0x0010000013134812 */ /* 0x000fe400078efcff */
[----:B------:R-:W-:-:S02]  /*5e20*/  ISETP.GE.AND P4, PT, R39, 0x109, PT ;  /* 0x000001092700780c */ /* 0x000fc40003f86270 */
[----:B------:R-:W-:Y:S02]  /*5e30*/  @P0 LOP3.LUT R18, R18, 0x1000000, RZ, 0xfc, !PT ;  /* 0x0100000012120812 */ /* 0x000fe400078efcff */
[----:B------:R-:W-:Y:S02]  /*5e40*/  ISETP.LT.OR P0, PT, R0, 0x42, !P4 ;  /* 0x000000420000780c */ /* 0x000fe40006701670 */
[----:B------:R-:W-:-:S11]  /*5e50*/  LOP3.LUT R18, R18, 0xffdfffff, RZ, 0xc0, !PT ;  /* 0xffdfffff12127812 */ /* 0x000fd600078ec0ff */
        /* <DEDUP_REMOVED lines=8> */
[----:B------:R-:W2:Y:S01]  /*5ee0*/  @!P0 LDG.E.U8 R16, desc[UR44][R8.64+0x18] ;  /* 0x0000182c08108981 */ /* 0x000ea2000c1e1100 */
[----:B------:R-:W-:Y:S02]  /*5ef0*/  ISETP.LT.OR P2, PT, R0, 0x49, !P4 ;  /* 0x000000490000780c */ /* 0x000fe40006741670 */
[----:B------:R-:W-:Y:S02]  /*5f00*/  LOP3.LUT R18, R18, 0xfff7ffff, RZ, 0xc0, !PT ;  /* 0xfff7ffff12127812 */ /* 0x000fe400078ec0ff */
[----:B--2---:R-:W-:-:S05]  /*5f10*/  @!P0 PRMT R5, R16, 0x8880, RZ ;  /* 0x0000888010058816 */ /* 0x004fca00000000ff */
[----:B------:R-:W-:-:S04]  /*5f20*/  @!P0 IMAD R4, R5, R22, RZ ;  /* 0x0000001605048224 */ /* 0x000fc800078e02ff */
[----:B------:R-:W-:-:S05]  /*5f30*/  @!P0 IMAD R230, R230, R17, R4 ;  /* 0x00000011e6e68224 */ /* 0x000fca00078e0204 */
[----:B------:R0:W-:Y:S04]  /*5f40*/  @!P0 STG.E.U8 desc[UR44][R32.64+0x18], R230 ;  /* 0x000018e620008986 */ /* 0x0001e8000c10112c */
[----:B------:R-:W2:Y:S01]  /*5f50*/  @!P3 LDG.E.U8 R16, desc[UR44][R8.64+0x19] ;  /* 0x0000192c0810b981 */ /* 0x000ea2000c1e1100 */
[----:B------:R-:W-:Y:S02]  /*5f60*/  @P2 LOP3.LUT R18, R18, 0x80000, RZ, 0xfc, !PT ;  /* 0x0008000012122812 */ /* 0x000fe400078efcff */
[----:B0-----:R-:W-:-:S04]  /*5f70*/  @!P2 IADD3 R32, P5, P6, R233, R2, R218 ;  /* 0x00000002e920a210 */ /* 0x001fc80007ebe0da */
[----:B------:R-:W-:Y:S02]  /*5f80*/  @!P2 IADD3.X R33, R23, R3, R236, P5, P6 ;  /* 0x000000031721a210 */ /* 0x000fe40002fec4ec */
[----:B------:R-:W-:Y:S02]  /*5f90*/  ISETP.LT.OR P2, PT, R0, 0x4a, !P4 ;  /* 0x0000004a0000780c */ /* 0x000fe40006741670 */
[----:B------:R-:W-:-:S11]  /*5fa0*/  LOP3.LUT P0, RZ, R19, 0x4000000, RZ, 0xc0, !PT ;  /* 0x0400000013ff7812 */ /* 0x000fd6000780c0ff */
[----:B------:R-:W-:-:S04]  /*5fb0*/  @!P2 IADD3 R34, P5, P6, R233, R2, R218 ;  /* 0x00000002e922a210 */ /* 0x000fc80007ebe0da */
[----:B------:R-:W-:Y:S02]  /*5fc0*/  @!P2 IADD3.X R35, R23, R3, R236, P5, P6 ;  /* 0x000000031723a210 */ /* 0x000fe40002fec4ec */
[----:B------:R-:W-:Y:S02]  /*5fd0*/  ISETP.LT.OR P5, PT, R0, 0x21, !P0 ;  /* 0x000000210000780c */ /* 0x000fe400047a1670 */
[----:B--2---:R-:W-:-:S05]  /*5fe0*/  @!P3 PRMT R5, R16, 0x8880, RZ ;  /* 0x000088801005b816 */ /* 0x004fca00000000ff */
[----:B------:R-:W-:-:S04]  /*5ff0*/  @!P3 IMAD R4, R5, R22, RZ ;  /* 0x000000160504b224 */ /* 0x000fc800078e02ff */
[----:B------:R-:W-:-:S05]  /*6000*/  @!P3 IMAD R231, R231, R17, R4 ;  /* 0x00000011e7e7b224 */ /* 0x000fca00078e0204 */
[----:B------:R0:W-:Y:S04]  /*6010*/  @!P3 STG.E.U8 desc[UR44][R74.64+0x19], R231 ;  /* 0x000019e74a00b986 */ /* 0x0001e8000c10112c */
[----:B------:R-:W2:Y:S01]  /*6020*/  @!P5 LDG.E.U8 R16, desc[UR44][R234.64+0x20] ;  /* 0x0000202cea10d981 */ /* 0x000ea2000c1e1100 */
[----:B------:R-:W-:-:S04]  /*6030*/  LOP3.LUT R18, R18, 0xfffff7ff, RZ, 0xc0, !PT ;  /* 0xfffff7ff12127812 */ /* 0x000fc800078ec0ff */
[----:B------:R-:W-:Y:S02]  /*6040*/  @P2 LOP3.LUT R18, R18, 0x800, RZ, 0xfc, !PT ;  /* 0x0000080012122812 */ /* 0x000fe400078efcff */
[----:B------:R-:W-:Y:S01]  /*6050*/  ISETP.LT.OR P2, PT, R0, 0x51, !P4 ;  /* 0x000000510000780c */ /* 0x000fe20006741670 */
[----:B0-----:R-:W3:Y:S01]  /*6060*/  LDL.LU.64 R74, [R1+0x188] ;  /* 0x00018800014a7983 */ /* 0x001ee20000300a00 */
[----:B--2---:R-:W-:-:S05]  /*6070*/  @!P5 PRMT R5, R16, 0x8880, RZ ;  /* 0x000088801005d816 */ /* 0x004fca00000000ff */
[----:B------:R-:W-:-:S04]  /*6080*/  @!P5 IMAD R4, R5, R22, RZ ;  /* 0x000000160504d224 */ /* 0x000fc800078e02ff */
[----:B------:R-:W-:-:S05]  /*6090*/  @!P5 IMAD R200, R200, R17, R4 ;  /* 0x00000011c8c8d224 */ /* 0x000fca00078e0204 */
[----:B------:R0:W-:Y:S01]  /*60a0*/  @!P5 STG.E.U8 desc[UR44][R2.64+0x20], R200 ;  /* 0x000020c80200d986 */ /* 0x0001e2000c10112c */
[----:B------:R-:W-:-:S04]  /*60b0*/  @!P2 IADD3 R230, P5, P6, R233, R2, R218 ;  /* 0x00000002e9e6a210 */ /* 0x000fc80007ebe0da */
[----:B------:R-:W-:Y:S02]  /*60c0*/  @!P2 IADD3.X R231, R23, R3, R236, P5, P6 ;  /* 0x0000000317e7a210 */ /* 0x000fe40002fec4ec */
[----:B------:R-:W-:-:S13]  /*60d0*/  ISETP.LT.OR P5, PT, R0, 0x22, !P0 ;  /* 0x000000220000780c */ /* 0x000fda00047a1670 */
[----:B------:R-:W2:Y:S01]  /*60e0*/  @!P5 LDG.E.U8 R16, desc[UR44][R234.64+0x21] ;  /* 0x0000212cea10d981 */ /* 0x000ea2000c1e1100 */
[----:B------:R-:W-:Y:S02]  /*60f0*/  LOP3.LUT P3, RZ, R19, 0x2000000, RZ, 0xc0, !PT ;  /* 0x0200000013ff7812 */ /* 0x000fe4000786c0ff */
[----:B--2---:R-:W-:-:S05]  /*6100*/  @!P5 PRMT R5, R16, 0x8880, RZ ;  /* 0x000088801005d816 */ /* 0x004fca00000000ff */
[----:B------:R-:W-:-:S04]  /*6110*/  @!P5 IMAD R4, R5, R22, RZ ;  /* 0x000000160504d224 */ /* 0x000fc800078e02ff */
[----:B------:R-:W-:-:S05]  /*6120*/  @!P5 IMAD R201, R201, R17, R4 ;  /* 0x00000011c9c9d224 */ /* 0x000fca00078e0204 */
[----:B------:R2:W-:Y:S01]  /*6130*/  @!P5 STG.E.U8 desc[UR44][R2.64+0x21], R201 ;  /* 0x000021c90200d986 */ /* 0x0005e2000c10112c */
[----:B------:R-:W-:-:S13]  /*6140*/  ISETP.LT.OR P5, PT, R0, 0x21, !P3 ;  /* 0x000000210000780c */ /* 0x000fda0005fa1670 */
[----:B------:R-:W4:Y:S01]  /*6150*/  @!P5 LDG.E.U8 R16, desc[UR44][R20.64+0x20] ;  /* 0x0000202c1410d981 */ /* 0x000f22000c1e1100 */
[----:B------:R-:W-:-:S04]  /*6160*/  LOP3.LUT R18, R18, 0xfffffeff, RZ, 0xc0, !PT ;  /* 0xfffffeff12127812 */ /* 0x000fc800078ec0ff */
[----:B------:R-:W-:Y:S02]  /*6170*/  @P2 LOP3.LUT R18, R18, 0x100, RZ, 0xfc, !PT ;  /* 0x0000010012122812 */ /* 0x000fe400078efcff */
[----:B------:R-:W-:Y:S02]  /*6180*/  ISETP.LT.OR P2, PT, R0, 0x52, !P4 ;  /* 0x000000520000780c */ /* 0x000fe40006741670 */
[----:B0-----:R-:W-:-:S05]  /*6190*/  @!P5 IADD3 R200, P6, R2, R233, RZ ;  /* 0x000000e902c8d210 */ /* 0x001fca0007fde0ff */
[----:B--2---:R-:W-:Y:S01]  /*61a0*/  @!P5 IMAD.X R201, R3, 0x1, R23, P6 ;  /* 0x0000000103c9d824 */ /* 0x004fe200030e0617 */
[----:B----4-:R-:W-:-:S05]  /*61b0*/  @!P5 PRMT R5, R16, 0x8880, RZ ;  /* 0x000088801005d816 */ /* 0x010fca00000000ff */
[----:B------:R-:W-:-:S04]  /*61c0*/  @!P5 IMAD R4, R5, R22, RZ ;  /* 0x000000160504d224 */ /* 0x000fc800078e02ff */
[----:B------:R-:W-:-:S05]  /*61d0*/  @!P5 IMAD R202, R202, R17, R4 ;  /* 0x00000011cacad224 */ /* 0x000fca00078e0204 */
[----:B------:R0:W-:Y:S01]  /*61e0*/  @!P5 STG.E.U8 desc[UR44][R200.64+0x20], R202 ;  /* 0x000020cac800d986 */ /* 0x0001e2000c10112c */
[----:B------:R-:W-:-:S04]  /*61f0*/  @!P2 IADD3 R228, P5, P6, R233, R2, R218 ;  /* 0x00000002e9e4a210 */ /* 0x000fc80007ebe0da */
[----:B------:R-:W-:Y:S02]  /*6200*/  @!P2 IADD3.X R229, R23, R3, R236, P5, P6 ;  /* 0x0000000317e5a210 */ /* 0x000fe40002fec4ec */
[----:B------:R-:W-:-:S13]  /*6210*/  ISETP.LT.OR P5, PT, R0, 0x22, !P3 ;  /* 0x000000220000780c */ /* 0x000fda0005fa1670 */
[----:B------:R-:W2:Y:S01]  /*6220*/  @!P5 LDG.E.U8 R16, desc[UR44][R20.64+0x21] ;  /* 0x0000212c1410d981 */ /* 0x000ea2000c1e1100 */
[----:B0-----:R-:W-:-:S05]  /*6230*/  @!P5 IADD3 R200, P6, R2, R233, RZ ;  /* 0x000000e902c8d210 */ /* 0x001fca0007fde0ff */
[----:B------:R-:W-:Y:S01]  /*6240*/  @!P5 IMAD.X R201, R3, 0x1, R23, P6 ;  /* 0x0000000103c9d824 */ /* 0x000fe200030e0617 */
[----:B--2---:R-:W-:-:S05]  /*6250*/  @!P5 PRMT R5, R16, 0x8880, RZ ;  /* 0x000088801005d816 */ /* 0x004fca00000000ff */
[----:B------:R-:W-:-:S04]  /*6260*/  @!P5 IMAD R4, R5, R22, RZ ;  /* 0x000000160504d224 */ /* 0x000fc800078e02ff */
[----:B------:R-:W-:-:S05]  /*6270*/  @!P5 IMAD R203, R203, R17, R4 ;  /* 0x00000011cbcbd224 */ /* 0x000fca00078e0204 */
[----:B------:R0:W-:Y:S01]  /*6280*/  @!P5 STG.E.U8 desc[UR44][R200.64+0x21], R203 ;  /* 0x000021cbc800d986 */ /* 0x0001e2000c10112c */
[----:B------:R-:W-:-:S13]  /*6290*/  ISETP.LT.OR P5, PT, R0, 0x29, !P0 ;  /* 0x000000290000780c */ /* 0x000fda00047a1670 */
[----:B------:R-:W2:Y:S01]  /*62a0*/  @!P5 LDG.E.U8 R16, desc[UR44][R234.64+0x28] ;  /* 0x0000282cea10d981 */ /* 0x000ea2000c1e1100 */
[----:B------:R-:W-:-:S04]  /*62b0*/  LOP3.LUT R18, R18, 0xfffffffb, RZ, 0xc0, !PT ;  /* 0xfffffffb12127812 */ /* 0x000fc800078ec0ff */
[----:B------:R-:W-:Y:S02]  /*62c0*/  @P2 LOP3.LUT R18, R18, 0x4, RZ, 0xfc, !PT ;  /* 0x0000000412122812 */ /* 0x000fe400078efcff */
[----:B------:R-:W-:Y:S02]  /*62d0*/  ISETP.LT.OR P2, PT, R0, 0x59, !P4 ;  /* 0x000000590000780c */ /* 0x000fe40006741670 */
[----:B--2---:R-:W-:-:S05]  /*62e0*/  @!P5 PRMT R5, R16, 0x8880, RZ ;  /* 0x000088801005d816 */ /* 0x004fca00000000ff */
[----:B------:R-:W-:-:S04]  /*62f0*/  @!P5 IMAD R4, R5, R22, RZ ;  /* 0x000000160504d224 */ /* 0x000fc800078e02ff */
[----:B------:R-:W-:-:S05]  /*6300*/  @!P5 IMAD R204, R204, R17, R4 ;  /* 0x00000011ccccd224 */ /* 0x000fca00078e0204 */
[----:B------:R-:W-:Y:S01]  /*6310*/  @!P5 STG.E.U8 desc[UR44][R2.64+0x28], R204 ;  /* 0x000028cc0200d986 */ /* 0x000fe2000c10112c */
        /* <DEDUP_REMOVED lines=11> */
[----:B0-----:R-:W-:-:S05]  /*63d0*/  @!P5 IADD3 R200, P6, R2, R233, RZ ;  /* 0x000000e902c8d210 */ /* 0x001fca0007fde0ff */
        /* <DEDUP_REMOVED lines=18> */
[----:B------:R-:W-:-:S04]  /*6500*/  @P2 LOP3.LUT R18, R18, 0x2, RZ, 0xfc, !PT ;  /* 0x0000000212122812 */ /* 0x000fc800078efcff */
        /* <DEDUP_REMOVED lines=17> */
[----:B------:R-:W-:-:S04]  /*6620*/  LOP3.LUT R18, R18, 0xff7fffff, RZ, 0xc0, !PT ;  /* 0xff7fffff12127812 */ /* 0x000fc800078ec0ff */
[----:B------:R-:W-:Y:S02]  /*6630*/  @P4 LOP3.LUT R18, R18, 0x800000, RZ, 0xfc, !PT ;  /* 0x0080000012124812 */ /* 0x000fe400078efcff */
        /* <DEDUP_REMOVED lines=49> */
[C---:B------:R-:W-:Y:S02]  /*6950*/  LOP3.LUT P2, RZ, R19.reuse, 0x1000000, RZ, 0xc0, !PT ;  /* 0x0100000013ff7812 */ /* 0x040fe4000784c0ff */
        /* <DEDUP_REMOVED lines=16> */
[----:B------:R2:W-:Y:S01]  /*6a60*/  @!P5 STG.E.U8 desc[UR44][R36.64+0x20], R184 ;  /* 0x000020b82400d986 */ /* 0x0005e2000c10112c */
[----:B------:R-:W-:-:S13]  /*6a70*/  ISETP.LT.OR P5, PT, R0, 0x22, !P2 ;  /* 0x000000220000780c */ /* 0x000fda00057a1670 */
[----:B------:R-:W4:Y:S02]  /*6a80*/  @!P5 LDG.E.U8 R16, desc[UR44][R14.64+0x21] ;  /* 0x0000212c0e10d981 */ /* 0x000f24000c1e1100 */
[----:B----4-:R-:W-:-:S05]  /*6a90*/  @!P5 PRMT R5, R16, 0x8880, RZ ;  /* 0x000088801005d816 */ /* 0x010fca00000000ff */
[----:B------:R-:W-:-:S04]  /*6aa0*/  @!P5 IMAD R4, R5, R22, RZ ;  /* 0x000000160504d224 */ /* 0x000fc800078e02ff */
[----:B------:R-:W-:-:S05]  /*6ab0*/  @!P5 IMAD R185, R185, R17, R4 ;  /* 0x00000011b9b9d224 */ /* 0x000fca00078e0204 */
[----:B------:R4:W-:Y:S01]  /*6ac0*/  @!P5 STG.E.U8 desc[UR44][R36.64+0x21], R185 ;  /* 0x000021b92400d986 */ /* 0x0009e2000c10112c */
[----:B------:R-:W-:-:S13]  /*6ad0*/  ISETP.LT.OR P5, PT, R0, 0x21, !P1 ;  /* 0x000000210000780c */ /* 0x000fda0004fa1670 */
[----:B------:R-:W3:Y:S01]  /*6ae0*/  @!P5 LDG.E.U8 R16, desc[UR44][R10.64+0x20] ;  /* 0x0000202c0a10d981 */ /* 0x000ee2000c1e1100 */
[----:B------:R-:W-:Y:S02]  /*6af0*/  LOP3.LUT R19, R19, 0xffdfffff, RZ, 0xc0, !PT ;  /* 0xffdfffff13137812 */ /* 0x000fe400078ec0ff */
[----:B------:R-:W-:Y:S02]  /*6b00*/  LOP3.LUT R18, R18, 0xffffff7f, RZ, 0xc0, !PT ;  /* 0xffffff7f12127812 */ /* 0x000fe400078ec0ff */
[----:B------:R-:W-:Y:S02]  /*6b10*/  @P3 LOP3.LUT R19, R19, 0x200000, RZ, 0xfc, !PT ;  /* 0x0020000013133812 */ /* 0x000fe400078efcff */
[----:B------:R-:W-:Y:S02]  /*6b20*/  ISETP.LT.OR P3, PT, R0, 0x72, !P1 ;  /* 0x000000720000780c */ /* 0x000fe40004f61670 */
[----:B------:R-:W-:-:S04]  /*6b30*/  @P4 LOP3.LUT R18, R18, 0x80, RZ, 0xfc, !PT ;  /* 0x0000008012124812 */ /* 0x000fc800078efcff */
[----:B------:R-:W-:-:S04]  /*6b40*/  LOP3.LUT R18, R18, 0xfffffbff, RZ, 0xc0, !PT ;  /* 0xfffffbff12127812 */ /* 0x000fc800078ec0ff */
[----:B------:R-:W-:-:S03]  /*6b50*/  @P0 LOP3.LUT R18, R18, 0x400, RZ, 0xfc, !PT ;  /* 0x0000040012120812 */ /* 0x000fc600078efcff */
[----:B0-----:R-:W-:-:S04]  /*6b60*/  @!P3 IADD3 R200, P0, P6, R233, R2, R232 ;  /* 0x00000002e9c8b210 */ /* 0x001fc80007e1e0e8 */
[----:B------:R-:W-:Y:S02]  /*6b70*/  @!P3 IADD3.X R201, R23, R3, R237, P0, P6 ;  /* 0x0000000317c9b210 */ /* 0x000fe400007ec4ed */
[----:B------:R-:W-:Y:S02]  /*6b80*/  ISETP.LT.OR P0, PT, R0, 0x79, !P1 ;  /* 0x000000790000780c */ /* 0x000fe40004f01670 */
[----:B--2---:R-:W-:Y:S02]  /*6b90*/  @!P5 IADD3 R184, P6, R233, R76, RZ ;  /* 0x0000004ce9b8d210 */ /* 0x004fe40007fde0ff */
[----:B------:R-:W-:-:S03]  /*6ba0*/  LOP3.LUT R18, R18, 0xffffffbf, RZ, 0xc0, !PT ;  /* 0xffffffbf12127812 */ /* 0x000fc600078ec0ff */
[----:B----4-:R-:W-:Y:S01]  /*6bb0*/  @!P5 IMAD.X R185, R23, 0x1, R77, P6 ;  /* 0x0000000117b9d824 */ /* 0x010fe200030e064d */
[----:B------:R-:W-:Y:S01]  /*6bc0*/  @P3 LOP3.LUT R18, R18, 0x40, RZ, 0xfc, !PT ;  /* 0x0000004012123812 */ /* 0x000fe200078efcff */
[----:B------:R-:W2:Y:S03]  /*6bd0*/  LDL.LU.64 R76, [R1+0x180] ;  /* 0x00018000014c7983 */ /* 0x000ea60000300a00 */
[----:B------:R-:W-:Y:S01]  /*6be0*/  LOP3.LUT R18, R18, 0xffffffdf, RZ, 0xc0, !PT ;  /* 0xffffffdf12127812 */ /* 0x000fe200078ec0ff */
[----:B------:R-:W4:Y:S03]  /*6bf0*/  LDL R214, [R1+0x80] ;  /* 0x0000800001d67983 */ /* 0x000f260000100800 */
[----:B------:R-:W-:Y:S02]  /*6c00*/  @P0 LOP3.LUT R18, R18, 0x20, RZ, 0xfc, !PT ;  /* 0x0000002012120812 */ /* 0x000fe400078efcff */
[----:B---3--:R-:W-:-:S05]  /*6c10*/  @!P5 PRMT R5, R16, 0x8880, RZ ;  /* 0x000088801005d816 */ /* 0x008fca00000000ff */
[----:B------:R-:W-:-:S04]  /*6c20*/  @!P5 IMAD R4, R5, R22, RZ ;  /* 0x000000160504d224 */ /* 0x000fc800078e02ff */
[----:B------:R-:W-:-:S05]  /*6c30*/  @!P5 IMAD R186, R186, R17, R4 ;  /* 0x00000011babad224 */ /* 0x000fca00078e0204 */
[----:B------:R0:W-:Y:S01]  /*6c40*/  @!P5 STG.E.U8 desc[UR44][R184.64+0x20], R186 ;  /* 0x000020bab800d986 */ /* 0x0001e2000c10112c */
[----:B------:R-:W-:-:S04]  /*6c50*/  @!P0 IADD3 R202, P6, P5, R233, R2, R232 ;  /* 0x00000002e9ca8210 */ /* 0x000fc80007dde0e8 */
[----:B------:R-:W-:Y:S02]  /*6c60*/  @!P0 IADD3.X R203, R23, R3, R237, P6, P5 ;  /* 0x0000000317cb8210 */ /* 0x000fe400037ea4ed */
[----:B------:R-:W-:-:S13]  /*6c70*/  ISETP.LT.OR P0, PT, R0, 0x22, !P1 ;  /* 0x000000220000780c */ /* 0x000fda0004f01670 */
[----:B------:R-:W3:Y:S01]  /*6c80*/  @!P0 LDG.E.U8 R16, desc[UR44][R10.64+0x21] ;  /* 0x0000212c0a108981 */ /* 0x000ee2000c1e1100 */
[----:B------:R-:W-:Y:S02]  /*6c90*/  LOP3.LUT P4, RZ, R18, 0x40000, RZ, 0xc0, !PT ;  /* 0x0004000012ff7812 */ /* 0x000fe4000788c0ff */
[----:B------:R-:W-:Y:S02]  /*6ca0*/  LOP3.LUT R19, R19, 0xff7fffff, RZ, 0xc0, !PT ;  /* 0xff7fffff13137812 */ /* 0x000fe400078ec0ff */
[----:B------:R-:W-:-:S09]  /*6cb0*/  ISETP.LT.OR P3, PT, R0, 0x7a, !P1 ;  /* 0x0000007a0000780c */ /* 0x000fd20004f61670 */
[----:B------:R-:W-:-:S04]  /*6cc0*/  @P4 LOP3.LUT R19, R19, 0x800000, RZ, 0xfc, !PT ;  /* 0x0080000013134812 */ /* 0x000fc800078efcff */
[----:B------:R-:W-:-:S04]  /*6cd0*/  LOP3.LUT R19, R19, 0xfffdffff, RZ, 0xc0, !PT ;  /* 0xfffdffff13137812 */ /* 0x000fc800078ec0ff */
[----:B------:R-:W-:Y:S02]  /*6ce0*/  @P1 LOP3.LUT R19, R19, 0x20000, RZ, 0xfc, !PT ;  /* 0x0002000013131812 */ /* 0x000fe400078efcff */
[----:B------:R-:W-:Y:S02]  /*6cf0*/  ISETP.GE.AND P1, PT, R39, 0x109, PT ;  /* 0x000001092700780c */ /* 0x000fe40003f26270 */
[----:B0-----:R-:W-:-:S04]  /*6d00*/  @!P3 IADD3 R184, P6, P5, R233, R2, R232 ;  /* 0x00000002e9b8b210 */ /* 0x001fc80007dde0e8 */
[----:B------:R-:W-:Y:S02]  /*6d10*/  @!P3 IADD3.X R185, R23, R3, R237, P6, P5 ;  /* 0x0000000317b9b210 */ /* 0x000fe400037ea4ed */
[----:B---3--:R-:W-:-:S05]  /*6d20*/  @!P0 PRMT R5, R16, 0x8880, RZ ;  /* 0x0000888010058816 */ /* 0x008fca00000000ff */
[----:B------:R-:W-:-:S04]  /*6d30*/  @!P0 IMAD R4, R5, R22, RZ ;  /* 0x0000001605048224 */ /* 0x000fc800078e02ff */
[----:B------:R-:W-:-:S05]  /*6d40*/  @!P0 IMAD R187, R187, R17, R4 ;  /* 0x00000011bbbb8224 */ /* 0x000fca00078e0204 */
[----:B------:R0:W-:Y:S01]  /*6d50*/  @!P0 STG.E.U8 desc[UR44][R78.64+0x21], R187 ;  /* 0x000021bb4e008986 */ /* 0x0001e2000c10112c */
[----:B------:R-:W-:Y:S02]  /*6d60*/  ISETP.LT.OR P0, PT, R0, 0x61, !P1 ;  /* 0x000000610000780c */ /* 0x000fe40004f01670 */
[----:B------:R-:W-:Y:S02]  /*6d70*/  LOP3.LUT R18, R18, 0xffffffef, RZ, 0xc0, !PT ;  /* 0xffffffef12127812 */ /* 0x000fe400078ec0ff */
[----:B------:R-:W-:Y:S01]  /*6d80*/  ISETP.LT.OR P4, PT, R0, 0x62, !P1 ;  /* 0x000000620000780c */ /* 0x000fe20004f81670 */
[----:B0-----:R-:W3:Y:S08]  /*6d90*/  LDL.LU.64 R78, [R1+0x178] ;  /* 0x00017800014e7983 */ /* 0x001ef00000300a00 */
[----:B----4-:R-:W-:-:S04]  /*6da0*/  @!P0 IADD3 R204, P6, P5, R233, R2, R214 ;  /* 0x00000002e9cc8210 */ /* 0x010fc80007dde0d6 */
[----:B------:R-:W-:Y:S02]  /*6db0*/  @!P0 IADD3.X R205, R23, R3, R236, P6, P5 ;  /* 0x0000000317cd8210 */ /* 0x000fe400037ea4ec */
[----:B------:R-:W-:-:S13]  /*6dc0*/  ISETP.LT.OR P5, PT, R0, 0x29, !P2 ;  /* 0x000000290000780c */ /* 0x000fda00057a1670 */
[----:B------:R-:W4:Y:S02]  /*6dd0*/  @!P5 LDG.E.U8 R16, desc[UR44][R14.64+0x28] ;  /* 0x0000282c0e10d981 */ /* 0x000f24000c1e1100 */
[----:B----4-:R-:W-:-:S05]  /*6de0*/  @!P5 PRMT R5, R16, 0x8880, RZ ;  /* 0x000088801005d816 */ /* 0x010fca00000000ff */
[----:B------:R-:W-:-:S04]  /*6df0*/  @!P5 IMAD R4, R5, R22, RZ ;  /* 0x000000160504d224 */ /* 0x000fc800078e02ff */
[----:B------:R-:W-:-:S05]  /*6e00*/  @!P5 IMAD R188, R188, R17, R4 ;  /* 0x00000011bcbcd224 */ /* 0x000fca00078e0204 */
[----:B------:R-:W-:Y:S01]  /*6e10*/  @!P5 STG.E.U8 desc[UR44][R36.64+0x28], R188 ;  /* 0x000028bc2400d986 */ /* 0x000fe2000c10112c */
[----:B------:R-:W-:-:S13]  /*6e20*/  ISETP.LT.OR P5, PT, R0, 0x2a, !P2 ;  /* 0x0000002a0000780c */ /* 0x000fda00057a1670 */
[----:B------:R-:W4:Y:S01]  /*6e30*/  @!P5 LDG.E.U8 R16, desc[UR44][R14.64+0x29] ;  /* 0x0000292c0e10d981 */ /* 0x000f22000c1e1100 */
[----:B------:R-:W-:-:S04]  /*6e40*/  @P3 LOP3.LUT R18, R18, 0x10, RZ, 0xfc, !PT ;  /* 0x0000001012123812 */ /* 0x000fc800078efcff */
[C---:B------:R-:W-:Y:S02]  /*6e50*/  LOP3.LUT P3, RZ, R18.reuse, 0x10000, RZ, 0xc0, !PT ;  /* 0x0001000012ff7812 */ /* 0x040fe4000786c0ff */
[----:B------:R-:W-:-:S04]  /*6e60*/  LOP3.LUT R18, R18, 0xffffbfff, RZ, 0xc0, !PT ;  /* 0xffffbfff12127812 */ /* 0x000fc800078ec0ff */
[----:B------:R-:W-:Y:S02]  /*6e70*/  @P0 LOP3.LUT R18, R18, 0x4000, RZ, 0xfc, !PT ;  /* 0x0000400012120812 */ /* 0x000fe400078efcff */
[----:B------:R-:W-:Y:S02]  /*6e80*/  @!P4 IADD3 R186, P0, P6, R233, R2, R214 ;  /* 0x00000002e9bac210 */ /* 0x000fe40007e1e0d6 */
[----:B------:R-:W-:Y:S02]  /*6e90*/  LOP3.LUT R18, R18, 0xfffffdff, RZ, 0xc0, !PT ;  /* 0xfffffdff12127812 */ /* 0x000fe400078ec0ff */
[----:B------:R-:W-:Y:S02]  /*6ea0*/  @!P4 IADD3.X R187, R23, R3, R236, P0, P6 ;  /* 0x0000000317bbc210 */ /* 0x000fe400007ec4ec */
[----:B------:R-:W-:Y:S02]  /*6eb0*/  @P4 LOP3.LUT R18, R18, 0x200, RZ, 0xfc, !PT ;  /* 0x0000020012124812 */ /* 0x000fe400078efcff */
[----:B------:R-:W-:-:S02]  /*6ec0*/  LOP3.LUT P4, RZ, R19, 0x800000, RZ, 0xc0, !PT ;  /* 0x0080000013ff7812 */ /* 0x000fc4000788c0ff */
[----:B----4-:R-:W-:-:S05]  /*6ed0*/  @!P5 PRMT R5, R16, 0x8880, RZ ;  /* 0x000088801005d816 */ /* 0x010fca00000000ff */
[----:B------:R-:W-:-:S04]  /*6ee0*/  @!P5 IMAD R4, R5, R22, RZ ;  /* 0x000000160504d224 */ /* 0x000fc800078e02ff */
[----:B------:R-:W-:-:S05]  /*6ef0*/  @!P5 IMAD R189, R189, R17, R4 ;  /* 0x00000011bdbdd224 */ /* 0x000fca00078e0204 */
[----:B------:R-:W-:Y:S04]  /*6f00*/  @!P5 STG.E.U8 desc[UR44][R36.64+0x29], R189 ;  /* 0x000029bd2400d986 */ /* 0x000fe8000c10112c */
[----:B------:R-:W4:Y:S02]  /*6f10*/  @!P4 LDG.E.U8 R16, desc[UR44][R10.64+0x28] ;  /* 0x0000282c0a10c981 */ /* 0x000f24000c1e1100 */
[----:B----4-:R-:W-:-:S05]  /*6f20*/  @!P4 PRMT R5, R16, 0x8880, RZ ;  /* 0x000088801005c816 */ /* 0x010fca00000000ff */
[----:B------:R-:W-:-:S04]  /*6f30*/  @!P4 IMAD R4, R5, R22, RZ ;  /* 0x000000160504c224 */ /* 0x000fc800078e02ff */
[----:B------:R-:W-:-:S05]  /*6f40*/  @!P4 IMAD R190, R190, R17, R4 ;  /* 0x00000011bebec224 */ /* 0x000fca00078e0204 */
[----:B------:R0:W-:Y:S04]  /*6f50*/  @!P4 STG.E.U8 desc[UR44][R80.64+0x28], R190 ;  /* 0x000028be5000c986 */ /* 0x0001e8000c10112c */
[----:B------:R-:W4:Y:S01]  /*6f60*/  @!P3 LDG.E.U8 R16, desc[UR44][R10.64+0x29] ;  /* 0x0000292c0a10b981 */ /* 0x000f22000c1e1100 */
[----:B------:R-:W-:Y:S02]  /*6f70*/  ISETP.LT.OR P0, PT, R0, 0x69, !P1 ;  /* 0x000000690000780c */ /* 0x000fe40004f01670 */
[----:B------:R-:W-:Y:S02]  /*6f80*/  LOP3.LUT R18, R18, 0xffffdfff, RZ, 0xc0, !PT ;  /* 0xffffdfff12127812 */ /* 0x000fe400078ec0ff */
[----:B------:R-:W-:Y:S01]  /*6f90*/  LOP3.LUT R19, R19, 0xffbfffff, RZ, 0xc0, !PT ;  /* 0xffbfffff13137812 */ /* 0x000fe200078ec0ff */
[----:B0-----:R-:W3:Y:S08]  /*6fa0*/  LDL.LU.64 R80, [R1+0x170] ;  /* 0x0001700001507983 */ /* 0x001ef00000300a00 */
[----:B------:R-:W-:-:S02]  /*6fb0*/  @!P0 IADD3 R206, P6, P5, R233, R2, R214 ;  /* 0x00000002e9ce8210 */ /* 0x000fc40007dde0d6 */
[----:B------:R-:W-:Y:S02]  /*6fc0*/  @P0 LOP3.LUT R18, R18, 0x2000, RZ, 0xfc, !PT ;  /* 0x0000200012120812 */ /* 0x000fe400078efcff */
[----:B------:R-:W-:Y:S02]  /*6fd0*/  @!P0 IADD3.X R207, R23, R3, R236, P6, P5 ;  /* 0x0000000317cf8210 */ /* 0x000fe400037ea4ec */
[----:B------:R-:W-:-:S13]  /*6fe0*/  ISETP.LT.OR P0, PT, R0, 0x6a, !P1 ;  /* 0x0000006a0000780c */ /* 0x000fda0004f01670 */
[----:B------:R-:W-:-:S04]  /*6ff0*/  @!P0 IADD3 R188, P6, P5, R233, R2, R214 ;  /* 0x00000002e9bc8210 */ /* 0x000fc80007dde0d6 */
[----:B------:R-:W-:Y:S02]  /*7000*/  @!P0 IADD3.X R189, R23, R3, R236, P6, P5 ;  /* 0x0000000317bd8210 */ /* 0x000fe400037ea4ec */
[----:B----4-:R-:W-:-:S05]  /*7010*/  @!P3 PRMT R5, R16, 0x8880, RZ ;  /* 0x000088801005b816 */ /* 0x010fca00000000ff */
[----:B------:R-:W-:-:S04]  /*7020*/  @!P3 IMAD R4, R5, R22, RZ ;  /* 0x000000160504b224 */ /* 0x000fc800078e02ff */
[----:B------:R-:W-:-:S05]  /*7030*/  @!P3 IMAD R191, R191, R17, R4 ;  /* 0x00000011bfbfb224 */ /* 0x000fca00078e0204 */
[----:B------:R0:W-:Y:S01]  /*7040*/  @!P3 STG.E.U8 desc[UR44][R82.64+0x29], R191 ;  /* 0x000029bf5200b986 */ /* 0x0001e2000c10112c */
[----:B------:R-:W-:Y:S02]  /*7050*/  ISETP.LT.OR P3, PT, R0, 0x71, !P1 ;  /* 0x000000710000780c */ /* 0x000fe40004f61670 */
[----:B------:R-:W-:Y:S01]  /*7060*/  LOP3.LUT P4, RZ, R18, 0x100000, RZ, 0xc0, !PT ;  /* 0x0010000012ff7812 */ /* 0x000fe2000788c0ff */
[----:B0-----:R-:W4:Y:S10]  /*7070*/  LDL.LU.64 R82, [R1+0x168] ;  /* 0x0001680001527983 */ /* 0x001f340000300a00 */
        /* <DEDUP_REMOVED lines=10> */
[----:B------:R-:W-:Y:S02]  /*7120*/  LOP3.LUT R18, R18, 0xffffefff, RZ, 0xc0, !PT ;  /* 0xffffefff12127812 */ /* 0x000fe400078ec0ff */
[----:B------:R-:W-:Y:S02]  /*7130*/  @P4 LOP3.LUT R19, R19, 0x400000, RZ, 0xfc, !PT ;  /* 0x0040000013134812 */ /* 0x000fe400078efcff */
[----:B------:R-:W-:Y:S02]  /*7140*/  ISETP.LT.OR P4, PT, R0, 0x72, !P1 ;  /* 0x000000720000780c */ /* 0x000fe40004f81670 */
[----:B------:R-:W-:-:S04]  /*7150*/  @P0 LOP3.LUT R18, R18, 0x1000, RZ, 0xfc, !PT ;  /* 0x0000100012120812 */ /* 0x000fc800078efcff */
[----:B------:R-:W-:-:S04]  /*7160*/  LOP3.LUT R18, R18, 0xfffbffff, RZ, 0xc0, !PT ;  /* 0xfffbffff12127812 */ /* 0x000fc800078ec0ff */
[----:B------:R-:W-:-:S03]  /*7170*/  @P3 LOP3.LUT R18, R18, 0x40000, RZ, 0xfc, !PT ;  /* 0x0004000012123812 */ /* 0x000fc600078efcff */
[----:B------:R-:W-:Y:S02]  /*7180*/  @!P4 IADD3 R190, P3, P6, R233, R2, R214 ;  /* 0x00000002e9bec210 */ /* 0x000fe40007e7e0d6 */
[----:B------:R-:W-:Y:S02]  /*7190*/  LOP3.LUT R18, R18, 0xfffeffff, RZ, 0xc0, !PT ;  /* 0xfffeffff12127812 */ /* 0x000fe400078ec0ff */
[----:B------:R-:W-:Y:S02]  /*71a0*/  @!P4 IADD3.X R191, R23, R3, R236, P3, P6 ;  /* 0x0000000317bfc210 */ /* 0x000fe40001fec4ec */
[----:B------:R-:W-:Y:S02]  /*71b0*/  @P4 LOP3.LUT R18, R18, 0x10000, RZ, 0xfc, !PT ;  /* 0x0001000012124812 */ /* 0x000fe400078efcff */
[----:B------:R-:W-:Y:S02]  /*71c0*/  LOP3.LUT P4, RZ, R19, 0x400000, RZ, 0xc0, !PT ;  /* 0x0040000013ff7812 */ /* 0x000fe4000788c0ff */
[----:B--2---:R-:W-:-:S05]  /*71d0*/  @!P5 PRMT R5, R16, 0x8880, RZ ;  /* 0x000088801005d816 */ /* 0x004fca00000000ff */
[----:B------:R-:W-:-:S04]  /*71e0*/  @!P5 IMAD R4, R5, R22, RZ ;  /* 0x000000160504d224 */ /* 0x000fc800078e02ff */
[----:B------:R-:W-:-:S05]  /*71f0*/  @!P5 IMAD R193, R193, R17, R4 ;  /* 0x00000011c1c1d224 */ /* 0x000fca00078e0204 */
[----:B------:R-:W-:Y:S04]  /*7200*/  @!P5 STG.E.U8 desc[UR44][R36.64+0x31], R193 ;  /* 0x000031c12400d986 */ /* 0x000fe8000c10112c */
[----:B------:R-:W2:Y:S01]  /*7210*/  @!P4 LDG.E.U8 R16, desc[UR44][R10.64+0x30] ;  /* 0x0000302c0a10c981 */ /* 0x000ea2000c1e1100 */
[----:B------:R-:W-:Y:S02]  /*7220*/  LOP3.LUT P0, RZ, R19, 0x800, RZ, 0xc0, !PT ;  /* 0x0000080013ff7812 */ /* 0x000fe4000780c0ff */
[----:B--2---:R-:W-:-:S05]  /*7230*/  @!P4 PRMT R5, R16, 0x8880, RZ ;  /* 0x000088801005c816 */ /* 0x004fca00000000ff */
[----:B------:R-:W-:-:S04]  /*7240*/  @!P4 IMAD R4, R5, R22, RZ ;  /* 0x000000160504c224 */ /* 0x000fc800078e02ff */
[----:B------:R-:W-:-:S05]  /*7250*/  @!P4 IMAD R194, R194, R17, R4 ;  /* 0x00000011c2c2c224 */ /* 0x000fca00078e0204 */
[----:B------:R0:W-:Y:S04]  /*7260*/  @!P4 STG.E.U8 desc[UR44][R84.64+0x30], R194 ;  /* 0x000030c25400c986 */ /* 0x0001e8000c10112c */
[----:B------:R-:W2:Y:S01]  /*7270*/  @!P0 LDG.E.U8 R16, desc[UR44][R10.64+0x31] ;  /* 0x0000312c0a108981 */ /* 0x000ea2000c1e1100 */
[C---:B------:R-:W-:Y:S02]  /*7280*/  ISETP.LT.OR P4, PT, R0.reuse, 0x79, !P1 ;  /* 0x000000790000780c */ /* 0x040fe40004f81670 */
[----:B------:R-:W-:Y:S02]  /*7290*/  ISETP.LT.OR P1, PT, R0, 0x7a, !P1 ;  /* 0x0000007a0000780c */ /* 0x000fe40004f21670 */
[----:B------:R-:W-:Y:S02]  /*72a0*/  LOP3.LUT R18, R18, 0xffefffff, RZ, 0xc0, !PT ;  /* 0xffefffff12127812 */ /* 0x000fe400078ec0ff */
[----:B------:R-:W-:Y:S01]  /*72b0*/  LOP3.LUT P3, RZ, R19, 0x200000, RZ, 0xc0, !PT ;  /* 0x0020000013ff7812 */ /* 0x000fe2000786c0ff */
[----:B0-----:R-:W4:Y:S06]  /*72c0*/  LDL.LU.64 R84, [R1+0x160] ;  /* 0x0001600001547983 */ /* 0x001f2c0000300a00 */
[----:B------:R-:W-:-:S04]  /*72d0*/  @!P4 IADD3 R192, P6, P5, R233, R2, R214 ;  /* 0x00000002e9c0c210 */ /* 0x000fc80007dde0d6 */
[----:B------:R-:W-:Y:S02]  /*72e0*/  @!P4 IADD3.X R193, R23, R3, R236, P6, P5 ;  /* 0x0000000317c1c210 */ /* 0x000fe400037ea4ec */
        /* <DEDUP_REMOVED lines=8> */
[----:B------:R-:W-:Y:S02]  /*7370*/  @P4 LOP3.LUT R18, R18, 0x100000, RZ, 0xfc, !PT ;  /* 0x0010000012124812 */ /* 0x000fe400078efcff */
[----:B------:R-:W-:Y:S01]  /*7380*/  LOP3.LUT P6, RZ, R19, 0x200, RZ, 0xc0, !PT ;  /* 0x0000020013ff7812 */ /* 0x000fe200078cc0ff */
[----:B0-----:R-:W4:Y:S01]  /*7390*/  LDL.LU.64 R86, [R1+0x158] ;  /* 0x0001580001567983 */ /* 0x001f220000300a00 */
[----:B--2---:R-:W-:-:S05]  /*73a0*/  @!P5 PRMT R5, R16, 0x8880, RZ ;  /* 0x000088801005d816 */ /* 0x004fca00000000ff */
[----:B------:R-:W-:-:S04]  /*73b0*/  @!P5 IMAD R4, R5, R22, RZ ;  /* 0x000000160504d224 */ /* 0x000fc800078e02ff */
[----:B------:R-:W-:-:S05]  /*73c0*/  @!P5 IMAD R196, R196, R17, R4 ;  /* 0x00000011c4c4d224 */ /* 0x000fca00078e0204 */
[----:B------:R-:W-:Y:S01]  /*73d0*/  @!P5 STG.E.U8 desc[UR44][R36.64+0x38], R196 ;  /* 0x000038c42400d986 */ /* 0x000fe2000c10112c */
[----:B------:R-:W-:-:S13]  /*73e0*/  ISETP.LT.OR P5, PT, R0, 0x3a, !P2 ;  /* 0x0000003a0000780c */ /* 0x000fda00057a1670 */
[----:B------:R-:W2:Y:S01]  /*73f0*/  @!P5 LDG.E.U8 R16, desc[UR44][R14.64+0x39] ;  /* 0x0000392c0e10d981 */ /* 0x000ea2000c1e1100 */
[C---:B------:R-:W-:Y:S02]  /*7400*/  LOP3.LUT P4, RZ, R19.reuse, 0x100000, RZ, 0xc0, !PT ;  /* 0x0010000013ff7812 */ /* 0x040fe4000788c0ff */
[----:B------:R-:W-:-:S04]  /*7410*/  LOP3.LUT R19, R19, 0xfffbffff, RZ, 0xc0, !PT ;  /* 0xfffbffff13137812 */ /* 0x000fc800078ec0ff */
[----:B------:R-:W-:-:S04]  /*7420*/  @P1 LOP3.LUT R19, R19, 0x40000, RZ, 0xfc, !PT ;  /* 0x0004000013131812 */ /* 0x000fc800078efcff */
        /* <DEDUP_REMOVED lines=12> */
[----:B------:R-:W-:Y:S01]  /*74f0*/  LOP3.LUT P0, RZ, R19, 0x80, RZ, 0xc0, !PT ;  /* 0x0000008013ff7812 */ /* 0x000fe2000780c0ff */
[----:B0-----:R-:W4:Y:S01]  /*7500*/  LDL.LU.64 R56, [R1+0x150] ;  /* 0x0001500001387983 */ /* 0x001f220000300a00 */
[----:B--2---:R-:W-:-:S05]  /*7510*/  @!P6 PRMT R5, R16, 0x8880, RZ ;  /* 0x000088801005e816 */ /* 0x004fca00000000ff */
[----:B------:R-:W-:-:S04]  /*7520*/  @!P6 IMAD R4, R5, R22, RZ ;  /* 0x000000160504e224 */ /* 0x000fc800078e02ff */
[----:B------:R-:W-:-:S05]  /*7530*/  @!P6 IMAD R199, R199, R17, R4 ;  /* 0x00000011c7c7e224 */ /* 0x000fca00078e0204 */
[----:B------:R0:W-:Y:S04]  /*7540*/  @!P6 STG.E.U8 desc[UR44][R58.64+0x39], R199 ;  /* 0x000039c73a00e986 */ /* 0x0001e8000c10112c */
[----:B------:R-:W2:Y:S01]  /*7550*/  @!P5 LDG.E.U8 R16, desc[UR44][R6.64+0x20] ;  /* 0x0000202c0610d981 */ /* 0x000ea2000c1e1100 */
[----:B------:R-:W-:-:S03]  /*7560*/  LOP3.LUT P1, RZ, R19, 0x40, RZ, 0xc0, !PT ;  /* 0x0000004013ff7812 */ /* 0x000fc6000782c0ff */
[----:B0-----:R-:W4:Y:S01]  /*7570*/  LDL.LU.64 R58, [R1+0x148] ;  /* 0x00014800013a7983 */ /* 0x001f220000300a00 */
        /* <DEDUP_REMOVED lines=10> */
[----:B------:R-:W-:-:S13]  /*7620*/  LOP3.LUT P5, RZ, R19, 0x100, RZ, 0xc0, !PT ;  /* 0x0000010013ff7812 */ /* 0x000fda00078ac0ff */
        /* <DEDUP_REMOVED lines=13> */
[----:B------:R-:W2:Y:S04]  /*7700*/  @!P5 LDG.E.U8 R16, desc[UR44][R6.64+0x28] ;  /* 0x0000282c0610d981 */ /* 0x000ea8000c1e1100 */
        /* <DEDUP_REMOVED lines=49> */
[----:B------:R0:W-:Y:S01]  /*7a20*/  @!P5 STG.E.U8 desc[UR44][R70.64+0x31], R179 ;  /* 0x000031b34600d986 */ /* 0x0001e2000c10112c */
[----:B------:R-:W-:Y:S02]  /*7a30*/  ISETP.LT.OR P5, PT, R0, 0x39, !P4 ;  /* 0x000000390000780c */ /* 0x000fe400067a1670 */
[----:B------:R-:W-:Y:S01]  /*7a40*/  LOP3.LUT P0, RZ, R19, 0x80000, RZ, 0xc0, !PT ;  /* 0x0008000013ff7812 */ /* 0x000fe2000780c0ff */
[----:B0-----:R-:W2:Y:S10]  /*7a50*/  LDL.LU.64 R70, [R1+0x118] ;  /* 0x0001180001467983 */ /* 0x001eb40000300a00 */
[----:B------:R-:W3:Y:S02]  /*7a60*/  @!P5 LDG.E.U8 R16, desc[UR44][R6.64+0x38] ;  /* 0x0000382c0610d981 */ /* 0x000ee4000c1e1100 */
[----:B---3--:R-:W-:-:S05]  /*7a70*/  @!P5 PRMT R5, R16, 0x8880, RZ ;  /* 0x000088801005d816 */ /* 0x008fca00000000ff */
[----:B------:R-:W-:-:S04]  /*7a80*/  @!P5 IMAD R4, R5, R22, RZ ;  /* 0x000000160504d224 */ /* 0x000fc800078e02ff */
[----:B------:R-:W-:-:S05]  /*7a90*/  @!P5 IMAD R180, R180, R17, R4 ;  /* 0x00000011b4b4d224 */ /* 0x000fca00078e0204 */
[----:B------:R-:W-:Y:S01]  /*7aa0*/  @!P5 STG.E.U8 desc[UR44][R12.64+0x38], R180 ;  /* 0x000038b40c00d986 */ /* 0x000fe2000c10112c */
[----:B------:R-:W-:-:S13]  /*7ab0*/  ISETP.LT.OR P5, PT, R0, 0x3a, !P4 ;  /* 0x0000003a0000780c */ /* 0x000fda00067a1670 */
[----:B------:R-:W3:Y:S02]  /*7ac0*/  @!P5 LDG.E.U8 R16, desc[UR44][R6.64+0x39] ;  /* 0x0000392c0610d981 */ /* 0x000ee4000c1e1100 */
[----:B---3--:R-:W-:-:S05]  /*7ad0*/  @!P5 PRMT R5, R16, 0x8880, RZ ;  /* 0x000088801005d816 */ /* 0x008fca00000000ff */
[----:B------:R-:W-:-:S04]  /*7ae0*/  @!P5 IMAD R4, R5, R22, RZ ;  /* 0x000000160504d224 */ /* 0x000fc800078e02ff */
[----:B------:R-:W-:-:S05]  /*7af0*/  @!P5 IMAD R181, R181, R17, R4 ;  /* 0x00000011b5b5d224 */ /* 0x000fca00078e0204 */
[----:B------:R-:W-:Y:S04]  /*7b00*/  @!P5 STG.E.U8 desc[UR44][R12.64+0x39], R181 ;  /* 0x000039b50c00d986 */ /* 0x000fe8000c10112c */
[----:B------:R-:W3:Y:S02]  /*7b10*/  @!P1 LDG.E.U8 R16, desc[UR44][R8.64+0x38] ;  /* 0x0000382c08109981 */ /* 0x000ee4000c1e1100 */
[----:B---3--:R-:W-:-:S05]  /*7b20*/  @!P1 PRMT R5, R16, 0x8880, RZ ;  /* 0x0000888010059816 */ /* 0x008fca00000000ff */
[----:B------:R-:W-:-:S04]  /*7b30*/  @!P1 IMAD R4, R5, R22, RZ ;  /* 0x0000001605049224 */ /* 0x000fc800078e02ff */
[----:B------:R-:W-:-:S05]  /*7b40*/  @!P1 IMAD R182, R182, R17, R4 ;  /* 0x00000011b6b69224 */ /* 0x000fca00078e0204 */
[----:B------:R0:W-:Y:S04]  /*7b50*/  @!P1 STG.E.U8 desc[UR44][R40.64+0x38], R182 ;  /* 0x000038b628009986 */ /* 0x0001e8000c10112c */
[----:B------:R-:W3:Y:S01]  /*7b60*/  @!P6 LDG.E.U8 R16, desc[UR44][R8.64+0x39] ;  /* 0x0000392c0810e981 */ /* 0x000ee2000c1e1100 */
[----:B------:R-:W-:-:S03]  /*7b70*/  ISETP.LT.OR P5, PT, R0, 0x41, !P0 ;  /* 0x000000410000780c */ /* 0x000fc600047a1670 */
[----:B0-----:R-:W2:Y:S01]  /*7b80*/  LDL.LU.64 R40, [R1+0x110] ;  /* 0x0001100001287983 */ /* 0x001ea20000300a00 */
[----:B---3--:R-:W-:-:S05]  /*7b90*/  @!P6 PRMT R5, R16, 0x8880, RZ ;  /* 0x000088801005e816 */ /* 0x008fca00000000ff */
[----:B------:R-:W-:-:S04]  /*7ba0*/  @!P6 IMAD R4, R5, R22, RZ ;  /* 0x000000160504e224 */ /* 0x000fc800078e02ff */
[----:B------:R-:W-:-:S05]  /*7bb0*/  @!P6 IMAD R183, R183, R17, R4 ;  /* 0x00000011b7b7e224 */ /* 0x000fca00078e0204 */
[----:B------:R0:W-:Y:S04]  /*7bc0*/  @!P6 STG.E.U8 desc[UR44][R42.64+0x39], R183 ;  /* 0x000039b72a00e986 */ /* 0x0001e8000c10112c */
[----:B------:R-:W3:Y:S01]  /*7bd0*/  @!P5 LDG.E.U8 R16, desc[UR44][R234.64+0x40] ;  /* 0x0000402cea10d981 */ /* 0x000ee2000c1e1100 */
[----:B------:R-:W-:-:S03]  /*7be0*/  LOP3.LUT P1, RZ, R18, 0x40000000, RZ, 0xc0, !PT ;  /* 0x4000000012ff7812 */ /* 0x000fc6000782c0ff */
[----:B0-----:R-:W2:Y:S01]  /*7bf0*/  LDL.LU.64 R42, [R1+0x108] ;  /* 0x00010800012a7983 */ /* 0x001ea20000300a00 */
[----:B---3--:R-:W-:-:S05]  /*7c00*/  @!P5 PRMT R5, R16, 0x8880, RZ ;  /* 0x000088801005d816 */ /* 0x008fca00000000ff */
[----:B------:R-:W-:-:S04]  /*7c10*/  @!P5 IMAD R4, R5, R22, RZ ;  /* 0x000000160504d224 */ /* 0x000fc800078e02ff */
[----:B------:R-:W-:-:S05]  /*7c20*/  @!P5 IMAD R152, R152, R17, R4 ;  /* 0x000000119898d224 */ /* 0x000fca00078e0204 */
[----:B------:R0:W-:Y:S01]  /*7c30*/  @!P5 STG.E.U8 desc[UR44][R2.64+0x40], R152 ;  /* 0x000040980200d986 */ /* 0x0001e2000c10112c */
[----:B------:R-:W-:-:S13]  /*7c40*/  ISETP.LT.OR P5, PT, R0, 0x42, !P0 ;  /* 0x000000420000780c */ /* 0x000fda00047a1670 */
[----:B------:R-:W3:Y:S02]  /*7c50*/  @!P5 LDG.E.U8 R16, desc[UR44][R234.64+0x41] ;  /* 0x0000412cea10d981 */ /* 0x000ee4000c1e1100 */
[----:B---3--:R-:W-:-:S05]  /*7c60*/  @!P5 PRMT R5, R16, 0x8880, RZ ;  /* 0x000088801005d816 */ /* 0x008fca00000000ff */
[----:B------:R-:W-:-:S04]  /*7c70*/  @!P5 IMAD R4, R5, R22, RZ ;  /* 0x000000160504d224 */ /* 0x000fc800078e02ff */
[----:B------:R-:W-:-:S05]  /*7c80*/  @!P5 IMAD R153, R153, R17, R4 ;  /* 0x000000119999d224 */ /* 0x000fca00078e0204 */
[----:B------:R3:W-:Y:S01]  /*7c90*/  @!P5 STG.E.U8 desc[UR44][R2.64+0x41], R153 ;  /* 0x000041990200d986 */ /* 0x0007e2000c10112c */
[----:B------:R-:W-:-:S13]  /*7ca0*/  ISETP.LT.OR P5, PT, R0, 0x41, !P3 ;  /* 0x000000410000780c */ /* 0x000fda0005fa1670 */
[----:B------:R-:W4:Y:S01]  /*7cb0*/  @!P5 LDG.E.U8 R16, desc[UR44][R20.64+0x40] ;  /* 0x0000402c1410d981 */ /* 0x000f22000c1e1100 */
[----:B0-----:R-:W-:-:S05]  /*7cc0*/  @!P5 IADD3 R152, P6, R2, R233, RZ ;  /* 0x000000e90298d210 */ /* 0x001fca0007fde0ff */
[----:B---3--:R-:W-:Y:S01]  /*7cd0*/  @!P5 IMAD.X R153, R3, 0x1, R23, P6 ;  /* 0x000000010399d824 */ /* 0x008fe200030e0617 */
[----:B----4-:R-:W-:-:S05]  /*7ce0*/  @!P5 PRMT R5, R16, 0x8880, RZ ;  /* 0x000088801005d816 */ /* 0x010fca00000000ff */
[----:B------:R-:W-:-:S04]  /*7cf0*/  @!P5 IMAD R4, R5, R22, RZ ;  /* 0x000000160504d224 */ /* 0x000fc800078e02ff */
[----:B------:R-:W-:-:S05]  /*7d00*/  @!P5 IMAD R154, R154, R17, R4 ;  /* 0x000000119a9ad224 */ /* 0x000fca00078e0204 */
[----:B------:R0:W-:Y:S01]  /*7d10*/  @!P5 STG.E.U8 desc[UR44][R152.64+0x40], R154 ;  /* 0x0000409a9800d986 */ /* 0x0001e2000c10112c */
[----:B------:R-:W-:-:S13]  /*7d20*/  ISETP.LT.OR P5, PT, R0, 0x42, !P3 ;  /* 0x000000420000780c */ /* 0x000fda0005fa1670 */
[----:B------:R-:W3:Y:S01]  /*7d30*/  @!P5 LDG.E.U8 R16, desc[UR44][R20.64+0x41] ;  /* 0x0000412c1410d981 */ /* 0x000ee2000c1e1100 */
[----:B0-----:R-:W-:-:S05]  /*7d40*/  @!P5 IADD3 R152, P6, R2, R233, RZ ;  /* 0x000000e90298d210 */ /* 0x001fca0007fde0ff */
[----:B------:R-:W-:Y:S01]  /*7d50*/  @!P5 IMAD.X R153, R3, 0x1, R23, P6 ;  /* 0x000000010399d824 */ /* 0x000fe200030e0617 */
        /* <DEDUP_REMOVED lines=15> */
[----:B------:R-:W-:Y:S01]  /*7e50*/  @!P5 STG.E.U8 desc[UR44][R2.64+0x49], R157 ;  /* 0x0000499d0200d986 */ /* 0x000fe2000c10112c */
        /* <DEDUP_REMOVED lines=51> */
[----:B------:R-:W0:Y:S02]  /*8190*/  @!P5 LDG.E.U8 R16, desc[UR44][R234.64+0x59] ;  /* 0x0000592cea10d981 */ /* 0x000e24000c1e1100 */
[----:B0-----:R-:W-:-:S05]  /*81a0*/  @!P5 PRMT R153, R16, 0x8880, RZ ;  /* 0x000088801099d816 */ /* 0x001fca00000000ff */
[----:B------:R-:W-:-:S04]  /*81b0*/  @!P5 IMAD R4, R153, R22, RZ ;  /* 0x000000169904d224 */ /* 0x000fc800078e02ff */
[----:B------:R-:W-:-:S05]  /*81c0*/  @!P5 IMAD R165, R165, R17, R4 ;  /* 0x00000011a5a5d224 */ /* 0x000fca00078e0204 */
[----:B------:R-:W-:Y:S01]  /*81d0*/  @!P5 STG.E.U8 desc[UR44][R2.64+0x59], R165 ;  /* 0x000059a50200d986 */ /* 0x000fe2000c10112c */
[----:B------:R-:W-:-:S13]  /*81e0*/  ISETP.LT.OR P5, PT, R0, 0x59, !P3 ;  /* 0x000000590000780c */ /* 0x000fda0005fa1670 */
[----:B------:R-:W3:Y:S01]  /*81f0*/  @!P5 LDG.E.U8 R16, desc[UR44][R20.64+0x58] ;  /* 0x0000582c1410d981 */ /* 0x000ee2000c1e1100 */
[----:B------:R-:W-:-:S05]  /*8200*/  @!P5 IADD3 R152, P6, R2, R233, RZ ;  /* 0x000000e90298d210 */ /* 0x000fca0007fde0ff */
        /* <DEDUP_REMOVED lines=22> */
[----:B0-----:R-:W-:-:S04]  /*8370*/  @!P5 IMAD.MOV.U32 R153, RZ, RZ, R154 ;  /* 0x000000ffff99d224 */ /* 0x001fc800078e009a */
[----:B------:R-:W-:-:S04]  /*8380*/  @!P5 IMAD R4, R153, R22, RZ ;  /* 0x000000169904d224 */ /* 0x000fc800078e02ff */
[----:B------:R-:W-:-:S05]  /*8390*/  @!P5 IMAD R137, R137, R17, R4 ;  /* 0x000000118989d224 */ /* 0x000fca00078e0204 */
[----:B------:R-:W-:Y:S01]  /*83a0*/  @!P5 STG.E.U8 desc[UR44][R36.64+0x41], R137 ;  /* 0x000041892400d986 */ /* 0x000fe2000c10112c */
[----:B------:R-:W-:-:S13]  /*83b0*/  LOP3.LUT P5, RZ, R19, 0x8, RZ, 0xc0, !PT ;  /* 0x0000000813ff7812 */ /* 0x000fda00078ac0ff */
[----:B------:R-:W3:Y:S01]  /*83c0*/  @!P5 LDG.E.U8 R16, desc[UR44][R10.64+0x40] ;  /* 0x0000402c0a10d981 */ /* 0x000ee2000c1e1100 */
[----:B------:R-:W-:Y:S02]  /*83d0*/  P2R R5, PR, RZ, 0x1 ;  /* 0x00000001ff057803 */ /* 0x000fe40000000000 */
[----:B------:R-:W-:Y:S02]  /*83e0*/  LOP3.LUT P0, RZ, R19, 0x2, RZ, 0xc0, !PT ;  /* 0x0000000213ff7812 */ /* 0x000fe4000780c0ff */
[----:B---3--:R-:W-:-:S05]  /*83f0*/  @!P5 PRMT R153, R16, 0x8880, RZ ;  /* 0x000088801099d816 */ /* 0x008fca00000000ff */
[----:B------:R-:W-:-:S04]  /*8400*/  @!P5 IMAD R4, R153, R22, RZ ;  /* 0x000000169904d224 */ /* 0x000fc800078e02ff */
[----:B------:R-:W-:-:S05]  /*8410*/  @!P5 IMAD R138, R138, R17, R4 ;  /* 0x000000118a8ad224 */ /* 0x000fca00078e0204 */
[----:B------:R0:W-:Y:S04]  /*8420*/  @!P5 STG.E.U8 desc[UR44][R44.64+0x40], R138 ;  /* 0x0000408a2c00d986 */ /* 0x0001e8000c10112c */
[----:B------:R-:W3:Y:S01]  /*8430*/  @!P0 LDG.E.U8 R16, desc[UR44][R10.64+0x41] ;  /* 0x0000412c0a108981 */ /* 0x000ee2000c1e1100 */
[----:B------:R-:W-:Y:S02]  /*8440*/  ISETP.LT.OR P5, PT, R0, 0x49, !P2 ;  /* 0x000000490000780c */ /* 0x000fe400057a1670 */
[----:B------:R-:W-:Y:S01]  /*8450*/  LOP3.LUT P6, RZ, R18, 0x80000000, RZ, 0xc0, !PT ;  /* 0x8000000012ff7812 */ /* 0x000fe200078cc0ff */
[----:B0-----:R-:W4:Y:S01]  /*8460*/  LDL.LU.64 R44, [R1+0x100] ;  /* 0x00010000012c7983 */ /* 0x001f220000300a00 */
[----:B---3--:R-:W-:-:S05]  /*8470*/  @!P0 PRMT R153, R16, 0x8880, RZ ;  /* 0x0000888010998816 */ /* 0x008fca00000000ff */
[----:B------:R-:W-:-:S04]  /*8480*/  @!P0 IMAD R4, R153, R22, RZ ;  /* 0x0000001699048224 */ /* 0x000fc800078e02ff */
[----:B------:R-:W-:-:S05]  /*8490*/  @!P0 IMAD R139, R139, R17, R4 ;  /* 0x000000118b8b8224 */ /* 0x000fca00078e0204 */
[----:B------:R0:W-:Y:S04]  /*84a0*/  @!P0 STG.E.U8 desc[UR44][R46.64+0x41], R139 ;  /* 0x0000418b2e008986 */ /* 0x0001e8000c10112c */
[----:B------:R-:W3:Y:S04]  /*84b0*/  @!P5 LDG.E.U8 R16, desc[UR44][R14.64+0x48] ;  /* 0x0000482c0e10d981 */ /* 0x000ee8000c1e1100 */
[----:B0-----:R-:W4:Y:S01]  /*84c0*/  LDL.LU.64 R46, [R1+0xf8] ;  /* 0x0000f800012e7983 */ /* 0x001f220000300a00 */
        /* <DEDUP_REMOVED lines=23> */
[----:B------:R-:W3:Y:S01]  /*8640*/  @!P5 LDG.E.U8 R16, desc[UR44][R14.64+0x50] ;  /* 0x0000502c0e10d981 */ /* 0x000ee2000c1e1100 */
[----:B------:R-:W-:-:S03]  /*8650*/  LOP3.LUT P6, RZ, R18, 0x4000000, RZ, 0xc0, !PT ;  /* 0x0400000012ff7812 */ /* 0x000fc600078cc0ff */
        /* <DEDUP_REMOVED lines=11> */
[----:B------:R-:W-:-:S13]  /*8710*/  LOP3.LUT P5, RZ, R18, 0x20000000, RZ, 0xc0, !PT ;  /* 0x2000000012ff7812 */ /* 0x000fda00078ac0ff */
        /* <DEDUP_REMOVED lines=74> */
[----:B------:R-:W-:-:S04]  /*8bc0*/  @!P5 IMAD.MOV.U32 R123, RZ, RZ, R120 ;  /* 0x000000ffff7bd224 */ /* 0x000fc800078e0078 */
        /* <DEDUP_REMOVED lines=28> */
[----:B------:R-:W-:Y:S04]  /*8d90*/  @!P5 STG.E.U8 desc[UR44][R12.64+0x51], R129 ;  /* 0x000051810c00d986 */ /* 0x000fe8000c10112c */
[----:B------:R-:W3:Y:S01]  /*8da0*/  @!P0 LDG.E.U8 R16, desc[UR44][R8.64+0x50] ;  /* 0x0000502c08108981 */ /* 0x000ee2000c1e1100 */
[----:B------:R-:W-:Y:S02]  /*8db0*/  LOP3.LUT P5, RZ, R18, 0x4, RZ, 0xc0, !PT ;  /* 0x0000000412ff7812 */ /* 0x000fe400078ac0ff */
[----:B---3--:R-:W-:-:S05]  /*8dc0*/  @!P0 PRMT R123, R16, 0x8880, RZ ;  /* 0x00008880107b8816 */ /* 0x008fca00000000ff */
[----:B------:R-:W-:-:S04]  /*8dd0*/  @!P0 IMAD R4, R123, R22, RZ ;  /* 0x000000167b048224 */ /* 0x000fc800078e02ff */
[----:B0-----:R-:W-:-:S05]  /*8de0*/  @!P0 IMAD R121, R130, R17, R4 ;  /* 0x0000001182798224 */ /* 0x001fca00078e0204 */
[----:B------:R0:W-:Y:S04]  /*8df0*/  @!P0 STG.E.U8 desc[UR44][R230.64+0x50], R121 ;  /* 0x00005079e6008986 */ /* 0x0001e8000c10112c */
[----:B------:R-:W3:Y:S01]  /*8e00*/  @!P5 LDG.E.U8 R16, desc[UR44][R8.64+0x51] ;  /* 0x0000512c0810d981 */ /* 0x000ee2000c1e1100 */
[----:B------:R-:W-:Y:S02]  /*8e10*/  ISETP.NE.AND P0, PT, R5, RZ, PT ;  /* 0x000000ff0500720c */ /* 0x000fe40003f05270 */
        /* <DEDUP_REMOVED lines=9> */
[----:B------:R3:W-:Y:S01]  /*8eb0*/  @!P5 STG.E.U8 desc[UR44][R12.64+0x58], R5 ;  /* 0x000058050c00d986 */ /* 0x0007e2000c10112c */
[----:B------:R-:W-:-:S13]  /*8ec0*/  ISETP.LT.OR P5, PT, R0, 0x5a, !P4 ;  /* 0x0000005a0000780c */ /* 0x000fda00067a1670 */
[----:B------:R-:W0:Y:S02]  /*8ed0*/  @!P5 LDG.E.U8 R16, desc[UR44][R6.64+0x59] ;  /* 0x0000592c0610d981 */ /* 0x000e24000c1e1100 */
[----:B0-----:R-:W-:-:S05]  /*8ee0*/  @!P5 PRMT R121, R16, 0x8880, RZ ;  /* 0x000088801079d816 */ /* 0x001fca00000000ff */
[----:B------:R-:W-:-:S04]  /*8ef0*/  @!P5 IMAD R4, R121, R22, RZ ;  /* 0x000000167904d224 */ /* 0x000fc800078e02ff */
[----:B------:R-:W-:-:S05]  /*8f00*/  @!P5 IMAD R133, R133, R17, R4 ;  /* 0x000000118585d224 */ /* 0x000fca00078e0204 */
[----:B------:R-:W-:Y:S04]  /*8f10*/  @!P5 STG.E.U8 desc[UR44][R12.64+0x59], R133 ;  /* 0x000059850c00d986 */ /* 0x000fe8000c10112c */
[----:B------:R-:W2:Y:S01]  /*8f20*/  @!P6 LDG.E.U8 R16, desc[UR44][R8.64+0x58] ;  /* 0x0000582c0810e981 */ /* 0x000ea2000c1e1100 */
[----:B------:R-:W-:Y:S02]  /*8f30*/  LOP3.LUT P1, RZ, R18, 0x1, RZ, 0xc0, !PT ;  /* 0x0000000112ff7812 */ /* 0x000fe4000782c0ff */
[----:B--2---:R-:W-:-:S05]  /*8f40*/  @!P6 PRMT R121, R16, 0x8880, RZ ;  /* 0x000088801079e816 */ /* 0x004fca00000000ff */
[----:B------:R-:W-:-:S04]  /*8f50*/  @!P6 IMAD R4, R121, R22, RZ ;  /* 0x000000167904e224 */ /* 0x000fc800078e02ff */
[----:B---3--:R-:W-:-:S05]  /*8f60*/  @!P6 IMAD R5, R134, R17, R4 ;  /* 0x000000118605e224 */ /* 0x008fca00078e0204 */
[----:B------:R0:W-:Y:S04]  /*8f70*/  @!P6 STG.E.U8 desc[UR44][R226.64+0x58], R5 ;  /* 0x00005805e200e986 */ /* 0x0001e8000c10112c */
[----:B------:R-:W2:Y:S01]  /*8f80*/  @!P1 LDG.E.U8 R16, desc[UR44][R8.64+0x59] ;  /* 0x0000592c08109981 */ /* 0x000ea2000c1e1100 */
[----:B------:R-:W-:Y:S02]  /*8f90*/  ISETP.LT.OR P5, PT, R0, 0x61, !P0 ;  /* 0x000000610000780c */ /* 0x000fe400047a1670 */
[----:B--2---:R-:W-:-:S05]  /*8fa0*/  @!P1 PRMT R121, R16, 0x8880, RZ ;  /* 0x0000888010799816 */ /* 0x004fca00000000ff */
[----:B------:R-:W-:-:S04]  /*8fb0*/  @!P1 IMAD R4, R121, R22, RZ ;  /* 0x0000001679049224 */ /* 0x000fc800078e02ff */
[----:B------:R-:W-:-:S05]  /*8fc0*/  @!P1 IMAD R135, R135, R17, R4 ;  /* 0x0000001187879224 */ /* 0x000fca00078e0204 */
[----:B------:R-:W-:Y:S04]  /*8fd0*/  @!P1 STG.E.U8 desc[UR44][R224.64+0x59], R135 ;  /* 0x00005987e0009986 */ /* 0x000fe8000c10112c */
[----:B------:R-:W2:Y:S02]  /*8fe0*/  @!P5 LDG.E.U8 R16, desc[UR44][R234.64+0x60] ;  /* 0x0000602cea10d981 */ /* 0x000ea4000c1e1100 */
[----:B--2---:R-:W-:-:S05]  /*8ff0*/  @!P5 PRMT R121, R16, 0x8880, RZ ;  /* 0x000088801079d816 */ /* 0x004fca00000000ff */
[----:B------:R-:W-:-:S04]  /*9000*/  @!P5 IMAD R4, R121, R22, RZ ;  /* 0x000000167904d224 */ /* 0x000fc800078e02ff */
[----:B0-----:R-:W-:-:S05]  /*9010*/  @!P5 IMAD R5, R104, R17, R4 ;  /* 0x000000116805d224 */ /* 0x001fca00078e0204 */
        /* <DEDUP_REMOVED lines=8> */
[----:B------:R-:W0:Y:S01]  /*90a0*/  @!P5 LDG.E.U8 R16, desc[UR44][R20.64+0x60] ;  /* 0x0000602c1410d981 */ /* 0x000e22000c1e1100 */
[----:B------:R-:W-:-:S05]  /*90b0*/  @!P5 IADD3 R104, P6, R2, R233, RZ ;  /* 0x000000e90268d210 */ /* 0x000fca0007fde0ff */
[----:B------:R-:W-:Y:S01]  /*90c0*/  @!P5 IMAD.X R105, R3, 0x1, R23, P6 ;  /* 0x000000010369d824 */ /* 0x000fe200030e0617 */
[----:B0-----:R-:W-:-:S05]  /*90d0*/  @!P5 PRMT R5, R16, 0x8880, RZ ;  /* 0x000088801005d816 */ /* 0x001fca00000000ff */
[----:B------:R-:W-:-:S04]  /*90e0*/  @!P5 IMAD R4, R5, R22, RZ ;  /* 0x000000160504d224 */ /* 0x000fc800078e02ff */
[----:B------:R-:W-:-:S05]  /*90f0*/  @!P5 IMAD R5, R106, R17, R4 ;  /* 0x000000116a05d224 */ /* 0x000fca00078e0204 */
[----:B------:R0:W-:Y:S01]  /*9100*/  @!P5 STG.E.U8 desc[UR44][R104.64+0x60], R5 ;  /* 0x000060056800d986 */ /* 0x0001e2000c10112c */
[----:B------:R-:W-:-:S13]  /*9110*/  ISETP.LT.OR P5, PT, R0, 0x62, !P3 ;  /* 0x000000620000780c */ /* 0x000fda0005fa1670 */
[----:B------:R-:W3:Y:S01]  /*9120*/  @!P5 LDG.E.U8 R16, desc[UR44][R20.64+0x61] ;  /* 0x0000612c1410d981 */ /* 0x000ee2000c1e1100 */
[----:B------:R-:W-:-:S05]  /*9130*/  @!P5 IADD3 R120, P6, R2, R233, RZ ;  /* 0x000000e90278d210 */ /* 0x000fca0007fde0ff */
[----:B--2---:R-:W-:Y:S01]  /*9140*/  @!P5 IMAD.X R121, R3, 0x1, R23, P6 ;  /* 0x000000010379d824 */ /* 0x004fe200030e0617 */
        /* <DEDUP_REMOVED lines=25> */
[----:B------:R-:W2:Y:S01]  /*92e0*/  @!P5 LDG.E.U8 R16, desc[UR44][R20.64+0x69] ;  /* 0x0000692c1410d981 */ /* 0x000ea2000c1e1100 */
[----:B------:R-:W-:-:S05]  /*92f0*/  @!P5 IADD3 R106, P6, R2, R233, RZ ;  /* 0x000000e9026ad210 */ /* 0x000fca0007fde0ff */
[----:B------:R-:W-:Y:S01]  /*9300*/  @!P5 IMAD.X R107, R3, 0x1, R23, P6 ;  /* 0x00000001036bd824 */ /* 0x000fe200030e0617 */
[----:B--2---:R-:W-:-:S05]  /*9310*/  @!P5 PRMT R109, R16, 0x8880, RZ ;  /* 0x00008880106dd816 */ /* 0x004fca00000000ff */
        /* <DEDUP_REMOVED lines=14> */
[----:B------:R-:W-:Y:S01]  /*9400*/  @!P5 STG.E.U8 desc[UR44][R2.64+0x71], R113 ;  /* 0x000071710200d986 */ /* 0x000fe2000c10112c */
        /* <DEDUP_REMOVED lines=55> */
[----:B------:R0:W-:Y:S01]  /*9780*/  @!P5 STG.E.U8 desc[UR44][R36.64+0x61], R89 ;  /* 0x000061592400d986 */ /* 0x0001e2000c10112c */
[----:B------:R-:W-:-:S13]  /*9790*/  LOP3.LUT P5, RZ, R18, 0x800000, RZ, 0xc0, !PT ;  /* 0x0080000012ff7812 */ /* 0x000fda00078ac0ff */
[----:B------:R-:W2:Y:S01]  /*97a0*/  @!P5 LDG.E.U8 R16, desc[UR44][R10.64+0x60] ;  /* 0x0000602c0a10d981 */ /* 0x000ea2000c1e1100 */
[----:B------:R-:W-:Y:S02]  /*97b0*/  LOP3.LUT P6, RZ, R18, 0x20000, RZ, 0xc0, !PT ;  /* 0x0002000012ff7812 */ /* 0x000fe400078cc0ff */
[----:B--2---:R-:W-:-:S05]  /*97c0*/  @!P5 PRMT R5, R16, 0x8880, RZ ;  /* 0x000088801005d816 */ /* 0x004fca00000000ff */
[----:B------:R-:W-:-:S04]  /*97d0*/  @!P5 IMAD R4, R5, R22, RZ ;  /* 0x000000160504d224 */ /* 0x000fc800078e02ff */
[----:B------:R-:W-:-:S05]  /*97e0*/  @!P5 IMAD R5, R90, R17, R4 ;  /* 0x000000115a05d224 */ /* 0x000fca00078e0204 */
[----:B------:R2:W-:Y:S04]  /*97f0*/  @!P5 STG.E.U8 desc[UR44][R222.64+0x60], R5 ;  /* 0x00006005de00d986 */ /* 0x0005e8000c10112c */
[----:B------:R-:W3:Y:S01]  /*9800*/  @!P6 LDG.E.U8 R16, desc[UR44][R10.64+0x61] ;  /* 0x0000612c0a10e981 */ /* 0x000ee2000c1e1100 */
[----:B------:R-:W-:Y:S02]  /*9810*/  ISETP.LT.OR P5, PT, R0, 0x69, !P2 ;  /* 0x000000690000780c */ /* 0x000fe400057a1670 */
[----:B---3--:R-:W-:-:S05]  /*9820*/  @!P6 PRMT R105, R16, 0x8880, RZ ;  /* 0x000088801069e816 */ /* 0x008fca00000000ff */
[----:B------:R-:W-:-:S04]  /*9830*/  @!P6 IMAD R4, R105, R22, RZ ;  /* 0x000000166904e224 */ /* 0x000fc800078e02ff */
[----:B------:R-:W-:-:S05]  /*9840*/  @!P6 IMAD R91, R91, R17, R4 ;  /* 0x000000115b5be224 */ /* 0x000fca00078e0204 */
[----:B------:R-:W-:Y:S04]  /*9850*/  @!P6 STG.E.U8 desc[UR44][R220.64+0x61], R91 ;  /* 0x0000615bdc00e986 */ /* 0x000fe8000c10112c */
[----:B------:R-:W0:Y:S02]  /*9860*/  @!P5 LDG.E.U8 R16, desc[UR44][R14.64+0x68] ;  /* 0x0000682c0e10d981 */ /* 0x000e24000c1e1100 */
[----:B0-----:R-:W-:-:S05]  /*9870*/  @!P5 PRMT R89, R16, 0x8880, RZ ;  /* 0x000088801059d816 */ /* 0x001fca00000000ff */
[----:B------:R-:W-:-:S04]  /*9880*/  @!P5 IMAD R4, R89, R22, RZ ;  /* 0x000000165904d224 */ /* 0x000fc800078e02ff */
[----:B------:R-:W-:-:S05]  /*9890*/  @!P5 IMAD R92, R92, R17, R4 ;  /* 0x000000115c5cd224 */ /* 0x000fca00078e0204 */
[----:B------:R-:W-:Y:S01]  /*98a0*/  @!P5 STG.E.U8 desc[UR44][R36.64+0x68], R92 ;  /* 0x0000685c2400d986 */ /* 0x000fe2000c10112c */
[----:B------:R-:W-:-:S13]  /*98b0*/  ISETP.LT.OR P5, PT, R0, 0x6a, !P2 ;  /* 0x0000006a0000780c */ /* 0x000fda00057a1670 */
[----:B------:R-:W2:Y:S01]  /*98c0*/  @!P5 LDG.E.U8 R16, desc[UR44][R14.64+0x69] ;  /* 0x0000692c0e10d981 */ /* 0x000ea2000c1e1100 */
        /* <DEDUP_REMOVED lines=28> */
[----:B------:R-:W-:-:S13]  /*9a90*/  LOP3.LUT P5, RZ, R18, 0x400, RZ, 0xc0, !PT ;  /* 0x0000040012ff7812 */ /* 0x000fda00078ac0ff */
[----:B------:R-:W2:Y:S01]  /*9aa0*/  @!P5 LDG.E.U8 R16, desc[UR44][R10.64+0x70] ;  /* 0x0000702c0a10d981 */ /* 0x000ea2000c1e1100 */
[----:B------:R-:W-:Y:S02]  /*9ab0*/  LOP3.LUT P6, RZ, R18, 0x40, RZ, 0xc0, !PT ;  /* 0x0000004012ff7812 */ /* 0x000fe400078cc0ff */
[----:B--2---:R-:W-:-:S05]  /*9ac0*/  @!P5 PRMT R5, R16, 0x8880, RZ ;  /* 0x000088801005d816 */ /* 0x004fca00000000ff */
[----:B------:R-:W-:-:S04]  /*9ad0*/  @!P5 IMAD R4, R5, R22, RZ ;  /* 0x000000160504d224 */ /* 0x000fc800078e02ff */
[----:B------:R-:W-:-:S05]  /*9ae0*/  @!P5 IMAD R5, R98, R17, R4 ;  /* 0x000000116205d224 */ /* 0x000fca00078e0204 */
        /* <DEDUP_REMOVED lines=20> */
[----:B------:R-:W-:Y:S02]  /*9c30*/  P2R R88, PR, RZ, 0x4 ;  /* 0x00000004ff587803 */ /* 0x000fe40000000000 */
        /* <DEDUP_REMOVED lines=22> */
[----:B------:R-:W-:-:S13]  /*9da0*/  LOP3.LUT P5, RZ, R18, 0x4000, RZ, 0xc0, !PT ;  /* 0x0000400012ff7812 */ /* 0x000fda00078ac0ff */
[----:B------:R-:W3:Y:S01]  /*9db0*/  @!P5 LDG.E.U8 R16, desc[UR44][R8.64+0x60] ;  /* 0x0000602c0810d981 */ /* 0x000ee2000c1e1100 */
[----:B------:R-:W-:Y:S02]  /*9dc0*/  LOP3.LUT P6, RZ, R18, 0x200, RZ, 0xc0, !PT ;  /* 0x0000020012ff7812 */ /* 0x000fe400078cc0ff */
[----:B---3--:R-:W-:-:S05]  /*9dd0*/  @!P5 PRMT R89, R16, 0x8880, RZ ;  /* 0x000088801059d816 */ /* 0x008fca00000000ff */
[----:B------:R-:W-:-:S04]  /*9de0*/  @!P5 IMAD R4, R89, R22, RZ ;  /* 0x000000165904d224 */ /* 0x000fc800078e02ff */
[----:B0-----:R-:W-:-:S05]  /*9df0*/  @!P5 IMAD R5, R74, R17, R4 ;  /* 0x000000114a05d224 */ /* 0x001fca00078e0204 */
[----:B------:R0:W-:Y:S04]  /*9e00*/  @!P5 STG.E.U8 desc[UR44][R204.64+0x60], R5 ;  /* 0x00006005cc00d986 */ /* 0x0001e8000c10112c */
[----:B------:R-:W3:Y:S01]  /*9e10*/  @!P6 LDG.E.U8 R16, desc[UR44][R8.64+0x61] ;  /* 0x0000612c0810e981 */ /* 0x000ee2000c1e1100 */
[----:B------:R-:W-:Y:S02]  /*9e20*/  ISETP.LT.OR P5, PT, R0, 0x69, !P4 ;  /* 0x000000690000780c */ /* 0x000fe400067a1670 */
[----:B---3--:R-:W-:-:S05]  /*9e30*/  @!P6 PRMT R89, R16, 0x8880, RZ ;  /* 0x000088801059e816 */ /* 0x008fca00000000ff */
        /* <DEDUP_REMOVED lines=19> */
[----:B0-----:R-:W-:-:S05]  /*9f70*/  @!P5 IMAD R5, R78, R17, R4 ;  /* 0x000000114e05d224 */ /* 0x001fca00078e0204 */
        /* <DEDUP_REMOVED lines=37> */
[----:B------:R-:W2:Y:S01]  /*a1d0*/  @!P5 LDG.E.U8 R16, desc[UR44][R6.64+0x79] ;  /* 0x0000792c0610d981 */ /* 0x000ea2000c1e1100 */
[----:B------:R-:W-:Y:S02]  /*a1e0*/  LOP3.LUT P2, RZ, R18, 0x100000, RZ, 0xc0, !PT ;  /* 0x0010000012ff7812 */ /* 0x000fe4000784c0ff */
[----:B--2---:R-:W-:-:S05]  /*a1f0*/  @!P5 PRMT R73, R16, 0x8880, RZ ;  /* 0x000088801049d816 */ /* 0x004fca00000000ff */
[----:B------:R-:W-:-:S04]  /*a200*/  @!P5 IMAD R4, R73, R22, RZ ;  /* 0x000000164904d224 */ /* 0x000fc800078e02ff */
[----:B------:R-:W-:-:S05]  /*a210*/  @!P5 IMAD R85, R85, R17, R4 ;  /* 0x000000115555d224 */ /* 0x000fca00078e0204 */
[----:B------:R-:W-:Y:S04]  /*a220*/  @!P5 STG.E.U8 desc[UR44][R12.64+0x79], R85 ;  /* 0x000079550c00d986 */ /* 0x000fe8000c10112c */
[----:B------:R-:W0:Y:S01]  /*a230*/  @!P2 LDG.E.U8 R16, desc[UR44][R8.64+0x78] ;  /* 0x0000782c0810a981 */ /* 0x000e22000c1e1100 */
[----:B------:R-:W-:Y:S02]  /*a240*/  LOP3.LUT P1, RZ, R19, 0x40000, RZ, 0xc0, !PT ;  /* 0x0004000013ff7812 */ /* 0x000fe4000782c0ff */
[----:B------:R-:W-:Y:S02]  /*a250*/  ISETP.LT.OR P5, PT, R0, 0x81, !P3 ;  /* 0x000000810000780c */ /* 0x000fe40005fa1670 */
[----:B0-----:R-:W-:-:S05]  /*a260*/  @!P2 PRMT R5, R16, 0x8880, RZ ;  /* 0x000088801005a816 */ /* 0x001fca00000000ff */
[----:B------:R-:W-:-:S04]  /*a270*/  @!P2 IMAD R4, R5, R22, RZ ;  /* 0x000000160504a224 */ /* 0x000fc800078e02ff */
[----:B------:R-:W-:-:S05]  /*a280*/  @!P2 IMAD R5, R86, R17, R4 ;  /* 0x000000115605a224 */ /* 0x000fca00078e0204 */
[----:B------:R0:W-:Y:S04]  /*a290*/  @!P2 STG.E.U8 desc[UR44][R192.64+0x78], R5 ;  /* 0x00007805c000a986 */ /* 0x0001e8000c10112c */
[----:B------:R-:W2:Y:S01]  /*a2a0*/  @!P1 LDG.E.U8 R16, desc[UR44][R8.64+0x79] ;  /* 0x0000792c08109981 */ /* 0x000ea2000c1e1100 */
[----:B------:R-:W-:Y:S02]  /*a2b0*/  ISETP.LT.OR P2, PT, R0, 0x82, !P3 ;  /* 0x000000820000780c */ /* 0x000fe40005f41670 */
[----:B------:R-:W-:-:S05]  /*a2c0*/  @!P5 IADD3 R72, P6, R2, R233, RZ ;  /* 0x000000e90248d210 */ /* 0x000fca0007fde0ff */
[----:B------:R-:W-:-:S06]  /*a2d0*/  @!P5 IMAD.X R73, R3, 0x1, R23, P6 ;  /* 0x000000010349d824 */ /* 0x000fcc00030e0617 */
[----:B------:R-:W-:-:S05]  /*a2e0*/  @!P2 IADD3 R74, P6, R2, R233, RZ ;  /* 0x000000e9024aa210 */ /* 0x000fca0007fde0ff */
[----:B------:R-:W-:Y:S01]  /*a2f0*/  @!P2 IMAD.X R75, R3, 0x1, R23, P6 ;  /* 0x00000001034ba824 */ /* 0x000fe200030e0617 */
[----:B------:R-:W-:Y:S02]  /*a300*/  ISETP.LT.OR P6, PT, R0, 0x81, !P0 ;  /* 0x000000810000780c */ /* 0x000fe400047c1670 */
[----:B--2---:R-:W-:-:S05]  /*a310*/  @!P1 PRMT R77, R16, 0x8880, RZ ;  /* 0x00008880104d9816 */ /* 0x004fca00000000ff */
[----:B------:R-:W-:-:S04]  /*a320*/  @!P1 IMAD R4, R77, R22, RZ ;  /* 0x000000164d049224 */ /* 0x000fc800078e02ff */
[----:B------:R-:W-:-:S05]  /*a330*/  @!P1 IMAD R87, R87, R17, R4 ;  /* 0x0000001157579224 */ /* 0x000fca00078e0204 */
[----:B------:R-:W-:Y:S04]  /*a340*/  @!P1 STG.E.U8 desc[UR44][R210.64+0x79], R87 ;  /* 0x00007957d2009986 */ /* 0x000fe8000c10112c */
        /* <DEDUP_REMOVED lines=10> */
[----:B------:R2:W-:Y:S04]  /*a3f0*/  @!P6 STG.E.U8 desc[UR44][R2.64+0x81], R77 ;  /* 0x0000814d0200e986 */ /* 0x0005e8000c10112c */
[----:B------:R-:W0:Y:S01]  /*a400*/  @!P5 LDG.E.U8 R16, desc[UR44][R20.64+0x80] ;  /* 0x0000802c1410d981 */ /* 0x000e22000c1e1100 */
[----:B------:R-:W-:Y:S02]  /*a410*/  ISETP.LT.OR P1, PT, R0, 0x89, !P3 ;  /* 0x000000890000780c */ /* 0x000fe40005f21670 */
[----:B0-----:R-:W-:-:S05]  /*a420*/  @!P5 PRMT R5, R16, 0x8880, RZ ;  /* 0x000088801005d816 */ /* 0x001fca00000000ff */
[----:B------:R-:W-:-:S04]  /*a430*/  @!P5 IMAD R4, R5, R22, RZ ;  /* 0x000000160504d224 */ /* 0x000fc800078e02ff */
[----:B------:R-:W-:-:S05]  /*a440*/  @!P5 IMAD R5, R58, R17, R4 ;  /* 0x000000113a05d224 */ /* 0x000fca00078e0204 */
[----:B------:R0:W-:Y:S04]  /*a450*/  @!P5 STG.E.U8 desc[UR44][R72.64+0x80], R5 ;  /* 0x000080054800d986 */ /* 0x0001e8000c10112c */
[----:B------:R-:W3:Y:S01]  /*a460*/  @!P2 LDG.E.U8 R16, desc[UR44][R20.64+0x81] ;  /* 0x0000812c1410a981 */ /* 0x000ee2000c1e1100 */
[----:B------:R-:W-:-:S05]  /*a470*/  @!P1 IADD3 R56, P6, R2, R233, RZ ;  /* 0x000000e902389210 */ /* 0x000fca0007fde0ff */
[----:B------:R-:W-:Y:S01]  /*a480*/  @!P1 IMAD.X R57, R3, 0x1, R23, P6 ;  /* 0x0000000103399824 */ /* 0x000fe200030e0617 */
[----:B------:R-:W-:-:S13]  /*a490*/  ISETP.LT.OR P6, PT, R0, 0x8a, !P3 ;  /* 0x0000008a0000780c */ /* 0x000fda0005fc1670 */
[----:B------:R-:W-:-:S05]  /*a4a0*/  @!P6 IADD3 R76, P5, R2, R233, RZ ;  /* 0x000000e9024ce210 */ /* 0x000fca0007fbe0ff */
[----:B--2---:R-:W-:Y:S01]  /*a4b0*/  @!P6 IMAD.X R77, R3, 0x1, R23, P5 ;  /* 0x00000001034de824 */ /* 0x004fe200028e0617 */
[----:B------:R-:W-:Y:S02]  /*a4c0*/  ISETP.LT.OR P5, PT, R0, 0x89, !P0 ;  /* 0x000000890000780c */ /* 0x000fe400047a1670 */
[----:B---3--:R-:W-:-:S05]  /*a4d0*/  @!P2 PRMT R79, R16, 0x8880, RZ ;  /* 0x00008880104fa816 */ /* 0x008fca00000000ff */
[----:B------:R-:W-:-:S04]  /*a4e0*/  @!P2 IMAD R4, R79, R22, RZ ;  /* 0x000000164f04a224 */ /* 0x000fc800078e02ff */
[----:B------:R-:W-:-:S05]  /*a4f0*/  @!P2 IMAD R59, R59, R17, R4 ;  /* 0x000000113b3ba224 */ /* 0x000fca00078e0204 */
[----:B------:R2:W-:Y:S04]  /*a500*/  @!P2 STG.E.U8 desc[UR44][R74.64+0x81], R59 ;  /* 0x0000813b4a00a986 */ /* 0x0005e8000c10112c */
        /* <DEDUP_REMOVED lines=35> */
[----:B------:R-:W-:-:S13]  /*a740*/  ISETP.LT.OR P2, PT, R0, 0x91, !P3 ;  /* 0x000000910000780c */ /* 0x000fda0005f41670 */
[----:B------:R-:W-:-:S05]  /*a750*/  @!P2 IADD3 R58, P5, R2, R233, RZ ;  /* 0x000000e9023aa210 */ /* 0x000fca0007fbe0ff */
[----:B------:R-:W-:Y:S01]  /*a760*/  @!P2 IMAD.X R59, R3, 0x1, R23, P5 ;  /* 0x00000001033ba824 */ /* 0x000fe200028e0617 */
[----:B------:R-:W-:Y:S02]  /*a770*/  ISETP.LT.OR P5, PT, R0, 0x92, !P3 ;  /* 0x000000920000780c */ /* 0x000fe40005fa1670 */
[----:B--2---:R-:W-:-:S05]  /*a780*/  @!P6 PRMT R56, R16, 0x8880, RZ ;  /* 0x000088801038e816 */ /* 0x004fca00000000ff */
[----:B0-----:R-:W-:-:S04]  /*a790*/  @!P6 IMAD.MOV.U32 R5, RZ, RZ, R56 ;  /* 0x000000ffff05e224 */ /* 0x001fc800078e0038 */
[----:B------:R-:W-:-:S04]  /*a7a0*/  @!P6 IMAD R4, R5, R22, RZ ;  /* 0x000000160504e224 */ /* 0x000fc800078e02ff */
[----:B------:R-:W-:-:S05]  /*a7b0*/  @!P6 IMAD R5, R66, R17, R4 ;  /* 0x000000114205e224 */ /* 0x000fca00078e0204 */
[----:B------:R0:W-:Y:S04]  /*a7c0*/  @!P6 STG.E.U8 desc[UR44][R58.64+0x90], R5 ;  /* 0x000090053a00e986 */ /* 0x0001e8000c10112c */
        /* <DEDUP_REMOVED lines=8> */
[----:B------:R-:W2:Y:S01]  /*a850*/  @!P5 LDG.E.U8 R16, desc[UR44][R234.64+0x98] ;  /* 0x0000982cea10d981 */ /* 0x000ea2000c1e1100 */
[----:B------:R-:W-:Y:S02]  /*a860*/  ISETP.LT.OR P0, PT, R0, 0x9a, !P0 ;  /* 0x0000009a0000780c */ /* 0x000fe40004701670 */
        /* <DEDUP_REMOVED lines=10> */
[----:B------:R-:W2:Y:S01]  /*a910*/  @!P5 LDG.E.U8 R16, desc[UR44][R20.64+0x98] ;  /* 0x0000982c1410d981 */ /* 0x000ea2000c1e1100 */
[----:B------:R-:W-:Y:S02]  /*a920*/  ISETP.LT.OR P3, PT, R0, 0x9a, !P3 ;  /* 0x0000009a0000780c */ /* 0x000fe40005f61670 */
[----:B--2---:R-:W-:-:S05]  /*a930*/  @!P5 PRMT R56, R16, 0x8880, RZ ;  /* 0x000088801038d816 */ /* 0x004fca00000000ff */
[----:B0-----:R-:W-:Y:S01]  /*a940*/  @!P5 IMAD.MOV.U32 R5, RZ, RZ, R56 ;  /* 0x000000ffff05d224 */ /* 0x001fe200078e0038 */
[----:B------:R-:W-:-:S03]  /*a950*/  @!P5 IADD3 R56, P0, R2, R233, RZ ;  /* 0x000000e90238d210 */ /* 0x000fc60007f1e0ff */
[----:B------:R-:W-:Y:S02]  /*a960*/  @!P5 IMAD R4, R5, R22, RZ ;  /* 0x000000160504d224 */ /* 0x000fe400078e02ff */
[----:B------:R-:W-:Y:S02]  /*a970*/  @!P5 IMAD.X R57, R3, 0x1, R23, P0 ;  /* 0x000000010339d824 */ /* 0x000fe400000e0617 */
[----:B------:R-:W-:-:S05]  /*a980*/  @!P5 IMAD R5, R70, R17, R4 ;  /* 0x000000114605d224 */ /* 0x000fca00078e0204 */
[----:B------:R0:W-:Y:S04]  /*a990*/  @!P5 STG.E.U8 desc[UR44][R56.64+0x98], R5 ;  /* 0x000098053800d986 */ /* 0x0001e8000c10112c */
[----:B------:R-:W2:Y:S01]  /*a9a0*/  @!P3 LDG.E.U8 R16, desc[UR44][R20.64+0x99] ;  /* 0x0000992c1410b981 */ /* 0x000ea2000c1e1100 */
[----:B------:R-:W-:Y:S02]  /*a9b0*/  ISETP.NE.AND P2, PT, R88, RZ, PT ;  /* 0x000000ff5800720c */ /* 0x000fe40003f45270 */
[----:B------:R-:W-:Y:S02]  /*a9c0*/  @!P3 IADD3 R58, P5, R2, R233, RZ ;  /* 0x000000e9023ab210 */ /* 0x000fe40007fbe0ff */
[----:B------:R-:W-:Y:S02]  /*a9d0*/  ISETP.LT.OR P0, PT, R0, 0x81, !P2 ;  /* 0x000000810000780c */ /* 0x000fe40005701670 */
[----:B--2---:R-:W-:-:S05]  /*a9e0*/  @!P3 PRMT R59, R16, 0x8880, RZ ;  /* 0x00008880103bb816 */ /* 0x004fca00000000ff */
[----:B------:R-:W-:Y:S02]  /*a9f0*/  @!P3 IMAD R4, R59, R22, RZ ;  /* 0x000000163b04b224 */ /* 0x000fe400078e02ff */
[----:B------:R-:W-:Y:S02]  /*aa00*/  @!P3 IMAD.X R59, R3, 0x1, R23, P5 ;  /* 0x00000001033bb824 */ /* 0x000fe400028e0617 */
[----:B------:R-:W-:-:S05]  /*aa10*/  @!P3 IMAD R71, R71, R17, R4 ;  /* 0x000000114747b224 */ /* 0x000fca00078e0204 */
[----:B------:R-:W-:Y:S04]  /*aa20*/  @!P3 STG.E.U8 desc[UR44][R58.64+0x99], R71 ;  /* 0x000099473a00b986 */ /* 0x000fe8000c10112c */
[----:B------:R-:W0:Y:S01]  /*aa30*/  @!P0 LDG.E.U8 R16, desc[UR44][R14.64+0x80] ;  /* 0x0000802c0e108981 */ /* 0x000e22000c1e1100 */
[----:B------:R-:W-:Y:S02]  /*aa40*/  ISETP.LT.OR P3, PT, R0, 0x82, !P2 ;  /* 0x000000820000780c */ /* 0x000fe40005761670 */
[----:B0-----:R-:W-:-:S05]  /*aa50*/  @!P0 PRMT R5, R16, 0x8880, RZ ;  /* 0x0000888010058816 */ /* 0x001fca00000000ff */
[----:B------:R-:W-:-:S04]  /*aa60*/  @!P0 IMAD R4, R5, R22, RZ ;  /* 0x0000001605048224 */ /* 0x000fc800078e02ff */
[----:B------:R-:W-:-:S05]  /*aa70*/  @!P0 IMAD R40, R40, R17, R4 ;  /* 0x0000001128288224 */ /* 0x000fca00078e0204 */
[----:B------:R0:W-:Y:S04]  /*aa80*/  @!P0 STG.E.U8 desc[UR44][R36.64+0x80], R40 ;  /* 0x0000802824008986 */ /* 0x0001e8000c10112c */
[----:B------:R-:W2:Y:S01]  /*aa90*/  @!P3 LDG.E.U8 R16, desc[UR44][R14.64+0x81] ;  /* 0x0000812c0e10b981 */ /* 0x000ea2000c1e1100 */
[----:B------:R-:W-:-:S04]  /*aaa0*/  LOP3.LUT P1, RZ, R19, 0x20000, RZ, 0xc0, !PT ;  /* 0x0002000013ff7812 */ /* 0x000fc8000782c0ff */
[----:B------:R-:W-:Y:S02]  /*aab0*/  ISETP.LT.OR P0, PT, R0, 0x81, !P1 ;  /* 0x000000810000780c */ /* 0x000fe40004f01670 */
[----:B--2---:R-:W-:-:S05]  /*aac0*/  @!P3 PRMT R5, R16, 0x8880, RZ ;  /* 0x000088801005b816 */ /* 0x004fca00000000ff */
[----:B------:R-:W-:-:S04]  /*aad0*/  @!P3 IMAD R4, R5, R22, RZ ;  /* 0x000000160504b224 */ /* 0x000fc800078e02ff */
[----:B------:R-:W-:-:S05]  /*aae0*/  @!P3 IMAD R41, R41, R17, R4 ;  /* 0x000000112929b224 */ /* 0x000fca00078e0204 */
[----:B------:R2:W-:Y:S04]  /*aaf0*/  @!P3 STG.E.U8 desc[UR44][R36.64+0x81], R41 ;  /* 0x000081292400b986 */ /* 0x0005e8000c10112c */
[----:B------:R-:W3:Y:S01]  /*ab00*/  @!P0 LDG.E.U8 R16, desc[UR44][R10.64+0x80] ;  /* 0x0000802c0a108981 */ /* 0x000ee2000c1e1100 */
[----:B------:R-:W-:-:S04]  /*ab10*/  @!P0 IADD3 R20, P3, P5, R233, R2, R232 ;  /* 0x00000002e9148210 */ /* 0x000fc80007d7e0e8 */
[----:B------:R-:W-:Y:S02]  /*ab20*/  @!P0 IADD3.X R21, R23, R3, R237, P3, P5 ;  /* 0x0000000317158210 */ /* 0x000fe40001fea4ed */
[----:B------:R-:W-:Y:S02]  /*ab30*/  ISETP.LT.OR P3, PT, R0, 0x82, !P1 ;  /* 0x000000820000780c */ /* 0x000fe40004f61670 */
[----:B---3--:R-:W-:-:S05]  /*ab40*/  @!P0 PRMT R5, R16, 0x8880, RZ ;  /* 0x0000888010058816 */ /* 0x008fca00000000ff */
[----:B------:R-:W-:-:S04]  /*ab50*/  @!P0 IMAD R4, R5, R22, RZ ;  /* 0x0000001605048224 */ /* 0x000fc800078e02ff */
[----:B------:R-:W-:-:S05]  /*ab60*/  @!P0 IMAD R5, R42, R17, R4 ;  /* 0x000000112a058224 */ /* 0x000fca00078e0204 */
[----:B------:R3:W-:Y:S04]  /*ab70*/  @!P0 STG.E.U8 desc[UR44][R20.64+0x80], R5 ;  /* 0x0000800514008986 */ /* 0x0007e8000c10112c */
[----:B------:R-:W4:Y:S01]  /*ab80*/  @!P3 LDG.E.U8 R16, desc[UR44][R10.64+0x81] ;  /* 0x0000812c0a10b981 */ /* 0x000f22000c1e1100 */
[----:B0-----:R-:W-:-:S04]  /*ab90*/  @!P3 IADD3 R40, P0, P5, R233, R2, R232 ;  /* 0x00000002e928b210 */ /* 0x001fc80007d1e0e8 */
[----:B--2---:R-:W-:Y:S02]  /*aba0*/  @!P3 IADD3.X R41, R23, R3, R237, P0, P5 ;  /* 0x000000031729b210 */ /* 0x004fe400007ea4ed */
[----:B------:R-:W-:Y:S02]  /*abb0*/  ISETP.LT.OR P0, PT, R0, 0x89, !P2 ;  /* 0x000000890000780c */ /* 0x000fe40005701670 */
[----:B----4-:R-:W-:-:S05]  /*abc0*/  @!P3 PRMT R57, R16, 0x8880, RZ ;  /* 0x000088801039b816 */ /* 0x010fca00000000ff */
        /* <DEDUP_REMOVED lines=9> */
[----:B------:R-:W2:Y:S01]  /*ac60*/  @!P3 LDG.E.U8 R16, desc[UR44][R14.64+0x89] ;  /* 0x0000892c0e10b981 */ /* 0x000ea2000c1e1100 */
[----:B------:R-:W-:Y:S02]  /*ac70*/  ISETP.LT.OR P0, PT, R0, 0x89, !P1 ;  /* 0x000000890000780c */ /* 0x000fe40004f01670 */
[----:B--2---:R-:W-:-:S05]  /*ac80*/  @!P3 PRMT R5, R16, 0x8880, RZ ;  /* 0x000088801005b816 */ /* 0x004fca00000000ff */
[----:B------:R-:W-:-:S04]  /*ac90*/  @!P3 IMAD R4, R5, R22, RZ ;  /* 0x000000160504b224 */ /* 0x000fc800078e02ff */
[----:B------:R-:W-:-:S05]  /*aca0*/  @!P3 IMAD R45, R45, R17, R4 ;  /* 0x000000112d2db224 */ /* 0x000fca00078e0204 */
[----:B------:R-:W-:Y:S04]  /*acb0*/  @!P3 STG.E.U8 desc[UR44][R36.64+0x89], R45 ;  /* 0x0000892d2400b986 */ /* 0x000fe8000c10112c */
[----:B------:R-:W2:Y:S01]  /*acc0*/  @!P0 LDG.E.U8 R16, desc[UR44][R10.64+0x88] ;  /* 0x0000882c0a108981 */ /* 0x000ea2000c1e1100 */
[----:B------:R-:W-:-:S04]  /*acd0*/  @!P0 IADD3 R20, P3, P5, R233, R2, R232 ;  /* 0x00000002e9148210 */ /* 0x000fc80007d7e0e8 */
[----:B------:R-:W-:Y:S02]  /*ace0*/  @!P0 IADD3.X R21, R23, R3, R237, P3, P5 ;  /* 0x0000000317158210 */ /* 0x000fe40001fea4ed */
[----:B------:R-:W-:Y:S02]  /*acf0*/  ISETP.LT.OR P3, PT, R0, 0x8a, !P1 ;  /* 0x0000008a0000780c */ /* 0x000fe40004f61670 */
[----:B--2---:R-:W-:-:S05]  /*ad00*/  @!P0 PRMT R5, R16, 0x8880, RZ ;  /* 0x0000888010058816 */ /* 0x004fca00000000ff */
[----:B------:R-:W-:-:S04]  /*ad10*/  @!P0 IMAD R4, R5, R22, RZ ;  /* 0x0000001605048224 */ /* 0x000fc800078e02ff */
[----:B------:R-:W-:-:S05]  /*ad20*/  @!P0 IMAD R5, R46, R17, R4 ;  /* 0x000000112e058224 */ /* 0x000fca00078e0204 */
[----:B------:R2:W-:Y:S04]  /*ad30*/  @!P0 STG.E.U8 desc[UR44][R20.64+0x88], R5 ;  /* 0x0000880514008986 */ /* 0x0005e8000c10112c */
[----:B------:R-:W3:Y:S01]  /*ad40*/  @!P3 LDG.E.U8 R16, desc[UR44][R10.64+0x89] ;  /* 0x0000892c0a10b981 */ /* 0x000ee2000c1e1100 */
[----:B0-----:R-:W-:-:S04]  /*ad50*/  @!P3 IADD3 R40, P0, P5, R233, R2, R232 ;  /* 0x00000002e928b210 */ /* 0x001fc80007d1e0e8 */
[----:B------:R-:W-:Y:S02]  /*ad60*/  @!P3 IADD3.X R41, R23, R3, R237, P0, P5 ;  /* 0x000000031729b210 */ /* 0x000fe400007ea4ed */
[----:B------:R-:W-:Y:S02]  /*ad70*/  ISETP.LT.OR P0, PT, R0, 0x91, !P2 ;  /* 0x000000910000780c */ /* 0x000fe40005701670 */
[----:B---3--:R-:W-:-:S05]  /*ad80*/  @!P3 PRMT R43, R16, 0x8880, RZ ;  /* 0x00008880102bb816 */ /* 0x008fca00000000ff */
        /* <DEDUP_REMOVED lines=42> */
[----:B------:R0:W-:Y:S04]  /*b030*/  @!P2 STG.E.U8 desc[UR44][R36.64+0x99], R53 ;  /* 0x000099352400a986 */ /* 0x0001e8000c10112c */
[----:B------:R-:W2:Y:S01]  /*b040*/  @!P0 LDG.E.U8 R16, desc[UR44][R10.64+0x98] ;  /* 0x0000982c0a108981 */ /* 0x000ea2000c1e1100 */
[----:B------:R-:W-:Y:S02]  /*b050*/  ISETP.LT.OR P1, PT, R0, 0x9a, !P1 ;  /* 0x0000009a0000780c */ /* 0x000fe40004f21670 */
[----:B------:R-:W-:-:S04]  /*b060*/  @!P0 IADD3 R14, P2, P3, R233, R2, R232 ;  /* 0x00000002e90e8210 */ /* 0x000fc80007b5e0e8 */
[----:B------:R-:W-:Y:S01]  /*b070*/  @!P0 IADD3.X R15, R23, R3, R237, P2, P3 ;  /* 0x00000003170f8210 */ /* 0x000fe200017e64ed */
[----:B0-----:R-:W3:Y:S01]  /*b080*/  LDL.LU.64 R36, [R1+0xa0] ;  /* 0x0000a00001247983 */ /* 0x001ee20000300a00 */
[----:B--2---:R-:W-:-:S05]  /*b090*/  @!P0 PRMT R5, R16, 0x8880, RZ ;  /* 0x0000888010058816 */ /* 0x004fca00000000ff */
[----:B------:R-:W-:-:S04]  /*b0a0*/  @!P0 IMAD R4, R5, R22, RZ ;  /* 0x0000001605048224 */ /* 0x000fc800078e02ff */
[----:B------:R-:W-:-:S05]  /*b0b0*/  @!P0 IMAD R5, R54, R17, R4 ;  /* 0x0000001136058224 */ /* 0x000fca00078e0204 */
[----:B------:R0:W-:Y:S04]  /*b0c0*/  @!P0 STG.E.U8 desc[UR44][R14.64+0x98], R5 ;  /* 0x000098050e008986 */ /* 0x0001e8000c10112c */
[----:B------:R-:W2:Y:S01]  /*b0d0*/  @!P1 LDG.E.U8 R16, desc[UR44][R10.64+0x99] ;  /* 0x0000992c0a109981 */ /* 0x000ea2000c1e1100 */
[----:B------:R-:W-:Y:S02]  /*b0e0*/  ISETP.LT.OR P0, PT, R0, 0x81, !P4 ;  /* 0x000000810000780c */ /* 0x000fe40006701670 */
[----:B------:R-:W-:Y:S02]  /*b0f0*/  @!P1 IADD3 R20, P2, P3, R233, R2, R232 ;  /* 0x00000002e9149210 */ /* 0x000fe40007b5e0e8 */
[----:B--2---:R-:W-:-:S05]  /*b100*/  @!P1 PRMT R21, R16, 0x8880, RZ ;  /* 0x0000888010159816 */ /* 0x004fca00000000ff */
[----:B------:R-:W-:Y:S01]  /*b110*/  @!P1 IMAD R4, R21, R22, RZ ;  /* 0x0000001615049224 */ /* 0x000fe200078e02ff */
[----:B------:R-:W-:-:S03]  /*b120*/  @!P1 IADD3.X R21, R23, R3, R237, P2, P3 ;  /* 0x0000000317159210 */ /* 0x000fc600017e64ed */
        /* <DEDUP_REMOVED lines=9> */
[----:B------:R-:W-:-:S03]  /*b1c0*/  ISETP.GE.AND P6, PT, R39, 0x109, PT ;  /* 0x000001092700780c */ /* 0x000fc60003fc6270 */
[----:B------:R-:W4:Y:S01]  /*b1d0*/  LDL.LU R39, [R1+0x9c] ;  /* 0x00009c0001277983 */ /* 0x000f220000300800 */
[----:B------:R-:W-:Y:S02]  /*b1e0*/  ISETP.LT.OR P2, PT, R0, 0x81, !P6 ;  /* 0x000000810000780c */ /* 0x000fe40007741670 */
[----:B--2---:R-:W-:-:S05]  /*b1f0*/  @!P1 PRMT R11, R16, 0x8880, RZ ;  /* 0x00008880100b9816 */ /* 0x004fca00000000ff */
[----:B------:R-:W-:-:S04]  /*b200*/  @!P1 IMAD R4, R11, R22, RZ ;  /* 0x000000160b049224 */ /* 0x000fc800078e02ff */
[----:B------:R-:W-:-:S05]  /*b210*/  @!P1 IMAD R25, R25, R17, R4 ;  /* 0x0000001119199224 */ /* 0x000fca00078e0204 */
[----:B------:R-:W-:Y:S04]  /*b220*/  @!P1 STG.E.U8 desc[UR44][R12.64+0x81], R25 ;  /* 0x000081190c009986 */ /* 0x000fe8000c10112c */
[----:B------:R-:W2:Y:S01]  /*b230*/  @!P2 LDG.E.U8 R16, desc[UR44][R8.64+0x80] ;  /* 0x0000802c0810a981 */ /* 0x000ea2000c1e1100 */
[----:B------:R-:W-:Y:S02]  /*b240*/  ISETP.LT.OR P0, PT, R0, 0x82, !P6 ;  /* 0x000000820000780c */ /* 0x000fe40007701670 */
[----:B------:R-:W-:Y:S02]  /*b250*/  @!P2 IADD3 R10, P1, P3, R233, R2, R214 ;  /* 0x00000002e90aa210 */ /* 0x000fe40007b3e0d6 */
[----:B--2---:R-:W-:-:S05]  /*b260*/  @!P2 PRMT R11, R16, 0x8880, RZ ;  /* 0x00008880100ba816 */ /* 0x004fca00000000ff */
[----:B------:R-:W-:Y:S01]  /*b270*/  @!P2 IMAD R4, R11, R22, RZ ;  /* 0x000000160b04a224 */ /* 0x000fe200078e02ff */
[----:B------:R-:W-:-:S03]  /*b280*/  @!P2 IADD3.X R11, R23, R3, R236, P1, P3 ;  /* 0x00000003170ba210 */ /* 0x000fc60000fe64ec */
[----:B0-----:R-:W-:-:S05]  /*b290*/  @!P2 IMAD R5, R26, R17, R4 ;  /* 0x000000111a05a224 */ /* 0x001fca00078e0204 */
        /* <DEDUP_REMOVED lines=80> */
[----:B------:R-:W-:Y:S02]  /*b7a0*/  @!P1 IADD3.X R7, R23, R3, R236, P2, P3 ;  /* 0x0000000317079210 */ /* 0x000fe400017e64ec */
[----:B--2---:R-:W-:-:S05]  /*b7b0*/  @!P1 PRMT R11, R16, 0x8880, RZ ;  /* 0x00008880100b9816 */ /* 0x004fca00000000ff */
[----:B------:R-:W-:-:S04]  /*b7c0*/  @!P1 IMAD R4, R11, R22, RZ ;  /* 0x000000160b049224 */ /* 0x000fc800078e02ff */
[----:B0-----:R-:W-:-:S05]  /*b7d0*/  @!P1 IMAD R5, R38, R17, R4 ;  /* 0x0000001126059224 */ /* 0x001fca00078e0204 */
[----:B------:R3:W-:Y:S04]  /*b7e0*/  @!P1 STG.E.U8 desc[UR44][R6.64+0x98], R5 ;  /* 0x0000980506009986 */ /* 0x0007e8000c10112c */
[----:B------:R-:W2:Y:S02]  /*b7f0*/  @!P0 LDG.E.U8 R16, desc[UR44][R8.64+0x99] ;  /* 0x0000992c08108981 */ /* 0x000ea4000c1e1100 */
[----:B--2---:R-:W-:-:S05]  /*b800*/  @!P0 PRMT R11, R16, 0x8880, RZ ;  /* 0x00008880100b8816 */ /* 0x004fca00000000ff */
[----:B------:R-:W-:-:S04]  /*b810*/  @!P0 IMAD R4, R11, R22, RZ ;  /* 0x000000160b048224 */ /* 0x000fc800078e02ff */
[----:B----4-:R-:W-:Y:S01]  /*b820*/  IMAD R39, R39, R17, R4 ;  /* 0x0000001127277224 */ /* 0x010fe200078e0204 */
[----:B---3--:R-:W-:Y:S06]  /*b830*/  @P0 BRA `(.L_x_75) ;  /* 0x0000004c00800947 */ /* 0x008fec0003800000 */
[----:B------:R-:W-:-:S04]  /*b840*/  IADD3 R2, P0, P1, R233, R2, R214 ;  /* 0x00000002e9027210 */ /* 0x000fc8000791e0d6 */
[----:B------:R-:W-:-:S05]  /*b850*/  IADD3.X R3, R23, R3, R236, P0, P1 ;  /* 0x0000000317037210 */ /* 0x000fca00007e24ec */
[----:B------:R0:W-:Y:S01]  /*b860*/  STG.E.U8 desc[UR44][R2.64+0x99], R39 ;  /* 0x0000992702007986 */ /* 0x0001e2000c10112c */
[----:B------:R-:W-:Y:S05]  /*b870*/  BRA `(.L_x_75) ;  /* 0x0000004c00707947 */ /* 0x000fea0003800000 */
.L_x_30:
[----:B------:R-:W2:Y:S01]  /*b880*/  LDL.LU R4, [R1+0x40] ;  /* 0x0000400001047983 */ /* 0x000ea20000300800 */
[----:B------:R-:W-:-:S03]  /*b890*/  ULDC.64 UR4, c[0x0][0x5c0] ;  /* 0x0001700000047ab9 */ /* 0x000fc60000000a00 */
[----:B------:R-:W3:Y:S04]  /*b8a0*/  LDL.LU R5, [R1+0x44] ;  /* 0x0000440001057983 */ /* 0x000ee80000300800 */
[----:B------:R-:W4:Y:S04]  /*b8b0*/  LDL.LU R6, [R1+0x48] ;  /* 0x0000480001067983 */ /* 0x000f280000300800 */
        /* <DEDUP_REMOVED lines=12> */
[----:B------:R0:W-:Y:S04]  /*b980*/  STL.64 [R1+0x148], R62 ;  /* 0x0001483e01007387 */ /* 0x0001e80000100a00 */
[----:B0-----:R-:W4:Y:S04]  /*b990*/  LDL.LU R62, [R1+0x4c] ;  /* 0x00004c00013e7983 */ /* 0x001f280000300800 */
[----:B------:R-:W4:Y:S04]  /*b9a0*/  LDL.LU R63, [R1+0x64] ;  /* 0x00006400013f7983 */ /* 0x000f280000300800 */
[----:B------:R0:W-:Y:S04]  /*b9b0*/  STL.64 [R1+0x140], R64 ;  /* 0x0001404001007387 */ /* 0x0001e80000100a00 */
[----:B0-----:R-:W4:Y:S04]  /*b9c0*/  LDL.LU R65, [R1+0x6c] ;  /* 0x00006c0001417983 */ /* 0x001f280000300800 */
[----:B------:R-:W-:Y:S04]  /*b9d0*/  STL.64 [R1+0x138], R66 ;  /* 0x0001384201007387 */ /* 0x000fe80000100a00 */
[----:B------:R-:W-:Y:S04]  /*b9e0*/  STL.64 [R1+0x130], R68 ;  /* 0x0001304401007387 */ /* 0x000fe80000100a00 */
[----:B------:R-:W-:Y:S04]  /*b9f0*/  STL.64 [R1+0x128], R70 ;  /* 0x0001284601007387 */ /* 0x000fe80000100a00 */
[----:B------:R-:W-:Y:S04]  /*ba00*/  STL.64 [R1+0x120], R40 ;  /* 0x0001202801007387 */ /* 0x000fe80000100a00 */
[----:B------:R0:W-:Y:S04]  /*ba10*/  STL.64 [R1+0x118], R42 ;  /* 0x0001182a01007387 */ /* 0x0001e80000100a00 */
[----:B0-----:R-:W4:Y:S04]  /*ba20*/  LDL.LU R43, [R1] ;  /* 0x00000000012b7983 */ /* 0x001f280000300800 */
[----:B------:R-:W-:Y:S04]  /*ba30*/  STL.64 [R1+0x110], R44 ;  /* 0x0001102c01007387 */ /* 0x000fe80000100a00 */
[----:B------:R-:W-:Y:S04]  /*ba40*/  STL.64 [R1+0x108], R46 ;  /* 0x0001082e01007387 */ /* 0x000fe80000100a00 */
[----:B------:R-:W-:Y:S04]  /*ba50*/  STL.64 [R1+0x100], R48 ;  /* 0x0001003001007387 */ /* 0x000fe80000100a00 */
[----:B------:R-:W-:Y:S04]  /*ba60*/  STL.64 [R1+0xf8], R50 ;  /* 0x0000f83201007387 */ /* 0x000fe80000100a00 */
[----:B------:R-:W-:Y:S04]  /*ba70*/  STL.64 [R1+0xf0], R52 ;  /* 0x0000f03401007387 */ /* 0x000fe80000100a00 */
[----:B------:R-:W-:Y:S04]  /*ba80*/  STL.64 [R1+0xe8], R54 ;  /* 0x0000e83601007387 */ /* 0x000fe80000100a00 */
[----:B------:R0:W-:Y:S04]  /*ba90*/  STL [R1+0xe0], R22 ;  /* 0x0000e01601007387 */ /* 0x0001e80000100800 */
[----:B0-----:R-:W2:Y:S01]  /*baa0*/  LDL.LU R22, [R1+0x88] ;  /* 0x0000880001167983 */ /* 0x001ea20000300800 */
[----:B------:R-:W-:-:S02]  /*bab0*/  IADD3 R2, P1, R2, UR4, RZ ;  /* 0x0000000402027c10 */ /* 0x000fc4000ff3e0ff */
[----:B------:R-:W-:Y:S01]  /*bac0*/  LOP3.LUT R19, R19, 0xf7ffffff, RZ, 0xc0, !PT ;  /* 0xf7ffffff13137812 */ /* 0x000fe200078ec0ff */
[----:B------:R-:W-:Y:S01]  /*bad0*/  STL.64 [R1+0xd8], R24 ;  /* 0x0000d81801007387 */ /* 0x000fe20000100a00 */
[----:B------:R-:W-:-:S03]  /*bae0*/  IADD3.X R3, R14, UR5, RZ, P1, !PT ;  /* 0x000000050e037c10 */ /* 0x000fc60008ffe4ff */
        /* <DEDUP_REMOVED lines=8> */
[----:B0-----:R-:W4:Y:S01]  /*bb70*/  LDL R16, [R1+0x80] ;  /* 0x0000800001107983 */ /* 0x001f220000100800 */
[----:B--2---:R-:W-:-:S02]  /*bb80*/  ISETP.GE.AND P6, PT, R22, 0x1, PT ;  /* 0x000000011600780c */ /* 0x004fc40003fc6270 */
[----:B------:R-:W-:Y:S02]  /*bb90*/  ISETP.GE.AND P1, PT, R22, 0x9, PT ;  /* 0x000000091600780c */ /* 0x000fe40003f26270 */
[----:B------:R-:W-:-:S13]  /*bba0*/  ISETP.LT.OR P0, PT, R0, 0x1, !P6 ;  /* 0x000000010000780c */ /* 0x000fda0007701670 */
[----:B------:R-:W-:-:S05]  /*bbb0*/  @!P0 IMAD R4, R4, R17, RZ ;  /* 0x0000001104048224 */ /* 0x000fca00078e02ff */
[----:B------:R3:W-:Y:S01]  /*bbc0*/  @!P0 STG.E.U8 desc[UR44][R2.64], R4 ;  /* 0x0000000402008986 */ /* 0x0007e2000c10112c */
[----:B------:R-:W-:-:S13]  /*bbd0*/  ISETP.LT.OR P0, PT, R0, 0x2, !P6 ;  /* 0x000000020000780c */ /* 0x000fda0007701670 */
[----:B---3--:R-:W-:-:S05]  /*bbe0*/  @!P0 IMAD R4, R5, R17, RZ ;  /* 0x0000001105048224 */ /* 0x008fca00078e02ff */
[----:B------:R0:W-:Y:S01]  /*bbf0*/  @!P0 STG.E.U8 desc[UR44][R2.64+0x1], R4 ;  /* 0x0000010402008986 */ /* 0x0001e2000c10112c */
[----:B------:R-:W-:-:S13]  /*bc00*/  ISETP.LT.OR P0, PT, R0, 0x1, !P1 ;  /* 0x000000010000780c */ /* 0x000fda0004f01670 */
[----:B0-----:R-:W-:Y:S01]  /*bc10*/  @!P0 IADD3 R4, P2, R2, R233, RZ ;  /* 0x000000e902048210 */ /* 0x001fe20007f5e0ff */
[----:B----4-:R-:W-:-:S04]  /*bc20*/  @!P0 IMAD R6, R6, R17, RZ ;  /* 0x0000001106068224 */ /* 0x010fc800078e02ff */
[----:B------:R-:W-:Y:S01]  /*bc30*/  @!P0 IMAD.X R5, R3, 0x1, R23, P2 ;  /* 0x0000000103058824 */ /* 0x000fe200010e0617 */
[----:B------:R-:W-:-:S04]  /*bc40*/  ISETP.LT.OR P2, PT, R0, 0x9, !P6 ;  /* 0x000000090000780c */ /* 0x000fc80007741670 */
[----:B------:R0:W-:Y:S01]  /*bc50*/  @!P0 STG.E.U8 desc[UR44][R4.64], R6 ;  /* 0x0000000604008986 */ /* 0x0001e2000c10112c */
[----:B------:R-:W-:-:S13]  /*bc60*/  ISETP.LT.OR P0, PT, R0, 0x2, !P1 ;  /* 0x000000020000780c */ /* 0x000fda0004f01670 */
[----:B0-----:R-:W-:Y:S01]  /*bc70*/  @!P0 IADD3 R4, P3, R2, R233, RZ ;  /* 0x000000e902048210 */ /* 0x001fe20007f7e0ff */
[----:B------:R-:W-:-:S04]  /*bc80*/  @!P0 IMAD R6, R62, R17, RZ ;  /* 0x000000113e068224 */ /* 0x000fc800078e02ff */
[----:B------:R-:W-:Y:S01]  /*bc90*/  @!P0 IMAD.X R5, R3, 0x1, R23, P3 ;  /* 0x0000000103058824 */ /* 0x000fe200018e0617 */
[----:B------:R-:W-:-:S04]  /*bca0*/  ISETP.GE.AND P3, PT, R22, 0x89, PT ;  /* 0x000000891600780c */ /* 0x000fc80003f66270 */
[----:B------:R0:W-:Y:S01]  /*bcb0*/  @!P0 STG.E.U8 desc[UR44][R4.64+0x1], R6 ;  /* 0x0000010604008986 */ /* 0x0001e2000c10112c */
[C---:B------:R-:W-:Y:S02]  /*bcc0*/  ISETP.LT.OR P0, PT, R0.reuse, 0xa, !P6 ;  /* 0x0000000a0000780c */ /* 0x040fe40007701670 */
[----:B------:R-:W-:Y:S01]  /*bcd0*/  ISETP.LT.OR P4, PT, R0, 0x1, !P3 ;  /* 0x000000010000780c */ /* 0x000fe20005f81670 */
[----:B0-----:R-:W-:-:S12]  /*bce0*/  @!P2 IMAD R4, R13, R17, RZ ;  /* 0x000000110d04a224 */ /* 0x001fd800078e02ff */
[----:B------:R-:W-:Y:S01]  /*bcf0*/  @P4 LOP3.LUT R19, R19, 0x8000000, RZ, 0xfc, !PT ;  /* 0x0800000013134812 */ /* 0x000fe200078efcff */
[----:B------:R0:W-:Y:S01]  /*bd00*/  @!P2 STG.E.U8 desc[UR44][R2.64+0x8], R4 ;  /* 0x000008040200a986 */ /* 0x0001e2000c10112c */
[----:B------:R-:W-:Y:S01]  /*bd10*/  ISETP.LT.OR P2, PT, R0, 0x9, !P1 ;  /* 0x000000090000780c */ /* 0x000fe20004f41670 */
[----:B0-----:R-:W-:-:S12]  /*bd20*/  @!P0 IMAD R4, R12, R17, RZ ;  /* 0x000000110c048224 */ /* 0x001fd800078e02ff */
[----:B------:R-:W-:Y:S01]  /*bd30*/  @!P2 IMAD R6, R11, R17, RZ ;  /* 0x000000110b06a224 */ /* 0x000fe200078e02ff */
[----:B------:R0:W-:Y:S02]  /*bd40*/  @!P0 STG.E.U8 desc[UR44][R2.64+0x9], R4 ;  /* 0x0000090402008986 */ /* 0x0001e4000c10112c */
[----:B0-----:R-:W-:-:S05]  /*bd50*/  @!P2 IADD3 R4, P0, R2, R233, RZ ;  /* 0x000000e90204a210 */ /* 0x001fca0007f1e0ff */
[----:B------:R-:W-:Y:S01]  /*bd60*/  @!P2 IMAD.X R5, R3, 0x1, R23, P0 ;  /* 0x000000010305a824 */ /* 0x000fe200000e0617 */
[----:B------:R-:W-:-:S04]  /*bd70*/  ISETP.LT.OR P0, PT, R0, 0x2, !P3 ;  /* 0x000000020000780c */ /* 0x000fc80005f01670 */
[----:B------:R0:W-:Y:S01]  /*bd80*/  @!P2 STG.E.U8 desc[UR44][R4.64+0x8], R6 ;  /* 0x000008060400a986 */ /* 0x0001e2000c10112c */
[----:B------:R-:W-:-:S13]  /*bd90*/  ISETP.LT.OR P2, PT, R0, 0xa, !P1 ;  /* 0x0000000a0000780c */ /* 0x000fda0004f41670 */
[----:B0-----:R-:W-:Y:S01]  /*bda0*/  @!P2 IADD3 R4, P5, R2, R233, RZ ;  /* 0x000000e90204a210 */ /* 0x001fe20007fbe0ff */
[----:B------:R-:W-:-:S04]  /*bdb0*/  @!P2 IMAD R6, R7, R17, RZ ;  /* 0x000000110706a224 */ /* 0x000fc800078e02ff */
[----:B------:R-:W-:-:S05]  /*bdc0*/  @!P2 IMAD.X R5, R3, 0x1, R23, P5 ;  /* 0x000000010305a824 */ /* 0x000fca00028e0617 */
[----:B------:R0:W-:Y:S02]  /*bdd0*/  @!P2 STG.E.U8 desc[UR44][R4.64+0x9], R6 ;  /* 0x000009060400a986 */ /* 0x0001e4000c10112c */
[----:B0-----:R-:W-:-:S04]  /*bde0*/  @!P4 IADD3 R6, P2, P5, R233, R2, R232 ;  /* 0x00000002e906c210 */ /* 0x001fc80007d5e0e8 */
[----:B------:R-:W-:Y:S02]  /*bdf0*/  @!P4 IADD3.X R7, R23, R3, R237, P2, P5 ;  /* 0x000000031707c210 */ /* 0x000fe400017ea4ed */
[----:B------:R-:W-:Y:S02]  /*be00*/  @!P0 IADD3 R12, P2, P5, R232, 0x1, R2 ;  /* 0x00000001e80c8810 */ /* 0x000fe40007d5e002 */
[C---:B------:R-:W-:Y:S02]  /*be10*/  ISETP.LT.OR P4, PT, R0.reuse, 0xa, !P3 ;  /* 0x0000000a0000780c */ /* 0x040fe40005f81670 */
[----:B------:R-:W-:Y:S02]  /*be20*/  @!P0 IADD3.X R13, R237, RZ, R3, P2, P5 ;  /* 0x000000ffed0d8210 */ /* 0x000fe400017ea403 */
[----:B------:R-:W-:-:S13]  /*be30*/  ISETP.LT.OR P2, PT, R0, 0x11, !P6 ;  /* 0x000000110000780c */ /* 0x000fda0007741670 */
[----:B------:R-:W-:-:S05]  /*be40*/  @!P2 IMAD R4, R10, R17, RZ ;  /* 0x000000110a04a224 */ /* 0x000fca00078e02ff */
[----:B------:R0:W-:Y:S01]  /*be50*/  @!P2 STG.E.U8 desc[UR44][R2.64+0x10], R4 ;  /* 0x000010040200a986 */ /* 0x0001e2000c10112c */
[----:B------:R-:W-:-:S04]  /*be60*/  @!P4 IADD3 R10, P2, P5, R233, R2, R232 ;  /* 0x00000002e90ac210 */ /* 0x000fc80007d5e0e8 */
[----:B------:R-:W-:Y:S02]  /*be70*/  @!P4 IADD3.X R11, R23, R3, R237, P2, P5 ;  /* 0x00000003170bc210 */ /* 0x000fe400017ea4ed */
[C---:B------:R-:W-:Y:S02]  /*be80*/  ISETP.LT.OR P2, PT, R0.reuse, 0x12, !P6 ;  /* 0x000000120000780c */ /* 0x040fe40007741670 */
[----:B------:R-:W-:-:S11]  /*be90*/  ISETP.LT.OR P4, PT, R0, 0x11, !P3 ;  /* 0x000000110000780c */ /* 0x000fd60005f81670 */
[----:B0-----:R-:W-:-:S05]  /*bea0*/  @!P2 IMAD R4, R63, R17, RZ ;  /* 0x000000113f04a224 */ /* 0x001fca00078e02ff */
[----:B------:R0:W-:Y:S01]  /*beb0*/  @!P2 STG.E.U8 desc[UR44][R2.64+0x11], R4 ;  /* 0x000011040200a986 */ /* 0x0001e2000c10112c */
[----:B------:R-:W-:-:S13]  /*bec0*/  ISETP.LT.OR P2, PT, R0, 0x11, !P1 ;  /* 0x000000110000780c */ /* 0x000fda0004f41670 */
[----:B0-----:R-:W-:Y:S01]  /*bed0*/  @!P2 IADD3 R4, P5, R2, R233, RZ ;  /* 0x000000e90204a210 */ /* 0x001fe20007fbe0ff */
[----:B------:R-:W-:-:S04]  /*bee0*/  @!P2 IMAD R8, R8, R17, RZ ;  /* 0x000000110808a224 */ /* 0x000fc800078e02ff */
[----:B------:R-:W-:-:S05]  /*bef0*/  @!P2 IMAD.X R5, R3, 0x1, R23, P5 ;  /* 0x000000010305a824 */ /* 0x000fca00028e0617 */
[----:B------:R0:W-:Y:S01]  /*bf00*/  @!P2 STG.E.U8 desc[UR44][R4.64+0x10], R8 ;  /* 0x000010080400a986 */ /* 0x0001e2000c10112c */
[----:B------:R-:W-:-:S04]  /*bf10*/  @!P4 IADD3 R62, P2, P5, R233, R2, R232 ;  /* 0x00000002e93ec210 */ /* 0x000fc80007d5e0e8 */
[----:B------:R-:W-:Y:S02]  /*bf20*/  @!P4 IADD3.X R63, R23, R3, R237, P2, P5 ;  /* 0x00000003173fc210 */ /* 0x000fe400017ea4ed */
[C---:B------:R-:W-:Y:S02]  /*bf30*/  ISETP.LT.OR P2, PT, R0.reuse, 0x12, !P1 ;  /* 0x000000120000780c */ /* 0x040fe40004f41670 */
[----:B------:R-:W-:-:S11]  /*bf40*/  ISETP.LT.OR P4, PT, R0, 0x12, !P3 ;  /* 0x000000120000780c */ /* 0x000fd60005f81670 */
[----:B0-----:R-:W-:Y:S01]  /*bf50*/  @!P2 IADD3 R4, P5, R2, R233, RZ ;  /* 0x000000e90204a210 */ /* 0x001fe20007fbe0ff */
[----:B------:R-:W-:-:S04]  /*bf60*/  @!P2 IMAD R8, R65, R17, RZ ;  /* 0x000000114108a224 */ /* 0x000fc800078e02ff */
[----:B------:R-:W-:-:S05]  /*bf70*/  @!P2 IMAD.X R5, R3, 0x1, R23, P5 ;  /* 0x000000010305a824 */ /* 0x000fca00028e0617 */
[----:B------:R0:W-:Y:S01]  /*bf80*/  @!P2 STG.E.U8 desc[UR44][R4.64+0x11], R8 ;  /* 0x000011080400a986 */ /* 0x0001e2000c10112c */
[----:B------:R-:W-:-:S13]  /*bf90*/  ISETP.LT.OR P2, PT, R0, 0x19, !P6 ;  /* 0x000000190000780c */ /* 0x000fda0007741670 */
[----:B0-----:R-:W-:Y:S02]  /*bfa0*/  @!P2 IMAD R4, R234, R17, RZ ;  /* 0x00000011ea04a224 */ /* 0x001fe400078e02ff */
[----:B------:R-:W2:Y:S04]  /*bfb0*/  LDL.LU R234, [R1+0xc] ;  /* 0x00000c0001ea7983 */ /* 0x000ea80000300800 */
[----:B------:R0:W-:Y:S01]  /*bfc0*/  @!P2 STG.E.U8 desc[UR44][R2.64+0x18], R4 ;  /* 0x000018040200a986 */ /* 0x0001e2000c10112c */
[----:B------:R-:W-:-:S04]  /*bfd0*/  @!P4 IADD3 R66, P2, P5, R233, R2, R232 ;  /* 0x00000002e942c210 */ /* 0x000fc80007d5e0e8 */
[----:B------:R-:W-:Y:S02]  /*bfe0*/  @!P4 IADD3.X R67, R23, R3, R237, P2, P5 ;  /* 0x000000031743c210 */ /* 0x000fe400017ea4ed */
[----:B------:R-:W-:Y:S02]  /*bff0*/  ISETP.LT.OR P2, PT, R0, 0x1a, !P6 ;  /* 0x0000001a0000780c */ /* 0x000fe40007741670 */
[C---:B------:R-:W-:Y:S02]  /*c000*/  LOP3.LUT P4, RZ, R19.reuse, 0x8000000, RZ, 0xc0, !PT ;  /* 0x0800000013ff7812 */ /* 0x040fe4000788c0ff */
[----:B------:R-:W-:-:S04]  /*c010*/  LOP3.LUT R19, R19, 0xfdffffff, RZ, 0xc0, !PT ;  /* 0xfdffffff13137812 */ /* 0x000fc800078ec0ff */
[----:B------:R-:W-:-:S05]  /*c020*/  @P1 LOP3.LUT R19, R19, 0x2000000, RZ, 0xfc, !PT ;  /* 0x0200000013131812 */ /* 0x000fca00078efcff */
[----:B0-----:R-:W-:Y:S02]  /*c030*/  @!P2 IMAD R4, R21, R17, RZ ;  /* 0x000000111504a224 */ /* 0x001fe400078e02ff */
[----:B------:R-:W3:Y:S04]  /*c040*/  LDL.LU R21, [R1+0x10] ;  /* 0x0000100001157983 */ /* 0x000ee80000300800 */
[----:B------:R0:W-:Y:S01]  /*c050*/  @!P2 STG.E.U8 desc[UR44][R2.64+0x19], R4 ;  /* 0x000019040200a986 */ /* 0x0001e2000c10112c */
[----:B------:R-:W-:-:S13]  /*c060*/  ISETP.LT.OR P2, PT, R0, 0x19, !P1 ;  /* 0x000000190000780c */ /* 0x000fda0004f41670 */
[----:B0-----:R-:W-:Y:S01]  /*c070*/  @!P2 IADD3 R4, P5, R2, R233, RZ ;  /* 0x000000e90204a210 */ /* 0x001fe20007fbe0ff */
[----:B------:R-:W-:Y:S02]  /*c080*/  @!P2 IMAD R8, R20, R17, RZ ;  /* 0x000000111408a224 */ /* 0x000fe400078e02ff */
[----:B------:R-:W4:Y:S02]  /*c090*/  LDL.LU R20, [R1+0x14] ;  /* 0x0000140001147983 */ /* 0x000f240000300800 */
[----:B------:R-:W-:-:S05]  /*c0a0*/  @!P2 IMAD.X R5, R3, 0x1, R23, P5 ;  /* 0x000000010305a824 */ /* 0x000fca00028e0617 */
[----:B------:R0:W-:Y:S01]  /*c0b0*/  @!P2 STG.E.U8 desc[UR44][R4.64+0x18], R8 ;  /* 0x000018080400a986 */ /* 0x0001e2000c10112c */
[----:B------:R-:W-:-:S13]  /*c0c0*/  ISETP.LT.OR P2, PT, R0, 0x1a, !P1 ;  /* 0x0000001a0000780c */ /* 0x000fda0004f41670 */
[----:B0-----:R-:W-:Y:S01]  /*c0d0*/  @!P2 IMAD R8, R15, R17, RZ ;  /* 0x000000110f08a224 */ /* 0x001fe200078e02ff */
[----:B------:R-:W-:Y:S01]  /*c0e0*/  @!P2 IADD3 R4, P5, R2, R233, RZ ;  /* 0x000000e90204a210 */ /* 0x000fe20007fbe0ff */
[----:B------:R-:W4:Y:S04]  /*c0f0*/  LDL.LU R15, [R1+0x18] ;  /* 0x00001800010f7983 */ /* 0x000f280000300800 */
[----:B------:R-:W4:Y:S01]  /*c100*/  LDL.LU R40, [R1+0x1c] ;  /* 0x00001c0001287983 */ /* 0x000f220000300800 */
[----:B------:R-:W-:-:S03]  /*c110*/  @!P2 IMAD.X R5, R3, 0x1, R23, P5 ;  /* 0x000000010305a824 */ /* 0x000fc600028e0617 */
[----:B------:R-:W4:Y:S04]  /*c120*/  LDL.LU R41, [R1+0x20] ;  /* 0x0000200001297983 */ /* 0x000f280000300800 */
[----:B------:R-:W4:Y:S04]  /*c130*/  LDL.LU R64, [R1+0x24] ;  /* 0x0000240001407983 */ /* 0x000f280000300800 */
[----:B------:R-:W4:Y:S04]  /*c140*/  LDL.LU R65, [R1+0x28] ;  /* 0x0000280001417983 */ /* 0x000f280000300800 */
[----:B------:R-:W4:Y:S04]  /*c150*/  LDL.LU R68, [R1+0x2c] ;  /* 0x00002c0001447983 */ /* 0x000f280000300800 */
[----:B------:R0:W-:Y:S01]  /*c160*/  @!P2 STG.E.U8 desc[UR44][R4.64+0x19], R8 ;  /* 0x000019080400a986 */ /* 0x0001e2000c10112c */
[----:B------:R-:W-:-:S03]  /*c170*/  ISETP.LT.OR P1, PT, R0, 0x19, !P3 ;  /* 0x000000190000780c */ /* 0x000fc60005f21670 */
[----:B------:R-:W4:Y:S04]  /*c180*/  LDL.LU R69, [R1+0x30] ;  /* 0x0000300001457983 */ /* 0x000f280000300800 */
[----:B------:R-:W4:Y:S01]  /*c190*/  LDL.LU R70, [R1+0x34] ;  /* 0x0000340001467983 */ /* 0x000f220000300800 */
[----:B0-----:R-:W-:-:S03]  /*c1a0*/  IADD3 R4, P2, R2, R232, RZ ;  /* 0x000000e802047210 */ /* 0x001fc60007f5e0ff */
[----:B------:R-:W4:Y:S02]  /*c1b0*/  LDL.LU R71, [R1+0x38] ;  /* 0x0000380001477983 */ /* 0x000f240000300800 */
[----:B------:R-:W-:Y:S01]  /*c1c0*/  IMAD.X R5, R3, 0x1, R237, P2 ;  /* 0x0000000103057824 */ /* 0x000fe200010e06ed */
[----:B------:R-:W-:-:S04]  /*c1d0*/  ISETP.GE.AND P2, PT, R22, 0x81, PT ;  /* 0x000000811600780c */ /* 0x000fc80003f46270 */
[----:B------:R-:W-:-:S13]  /*c1e0*/  ISETP.LT.OR P5, PT, R0, 0x1, !P2 ;  /* 0x000000010000780c */ /* 0x000fda00057a1670 */
[----:B------:R-:W-:Y:S02]  /*c1f0*/  @!P5 IMAD R8, R43, R17, RZ ;  /* 0x000000112b08d224 */ /* 0x000fe400078e02ff */
[----:B------:R-:W4:Y:S04]  /*c200*/  LDL.LU R43, [R1+0x3c] ;  /* 0x00003c00012b7983 */ /* 0x000f280000300800 */
[----:B------:R0:W-:Y:S01]  /*c210*/  @!P5 STG.E.U8 desc[UR44][R4.64], R8 ;  /* 0x000000080400d986 */ /* 0x0001e2000c10112c */
[----:B------:R-:W-:-:S04]  /*c220*/  @!P1 IADD3 R28, P5, P6, R233, R2, R232 ;  /* 0x00000002e91c9210 */ /* 0x000fc80007ebe0e8 */
[----:B------:R-:W-:Y:S02]  /*c230*/  @!P1 IADD3.X R29, R23, R3, R237, P5, P6 ;  /* 0x00000003171d9210 */ /* 0x000fe40002fec4ed */
[C---:B------:R-:W-:Y:S02]  /*c240*/  ISETP.LT.OR P5, PT, R0.reuse, 0x2, !P2 ;  /* 0x000000020000780c */ /* 0x040fe400057a1670 */
[----:B------:R-:W-:-:S11]  /*c250*/  ISETP.LT.OR P1, PT, R0, 0x1a, !P3 ;  /* 0x0000001a0000780c */ /* 0x000fd60005f21670 */
[----:B0-----:R-:W-:-:S05]  /*c260*/  @!P5 IMAD R8, R235, R17, RZ ;  /* 0x00000011eb08d224 */ /* 0x001fca00078e02ff */
[----:B------:R0:W-:Y:S02]  /*c270*/  @!P5 STG.E.U8 desc[UR44][R4.64+0x1], R8 ;  /* 0x000001080400d986 */ /* 0x0001e4000c10112c */
[----:B0-----:R-:W-:-:S05]  /*c280*/  @!P4 IMAD R8, R9, R17, RZ ;  /* 0x000000110908c224 */ /* 0x001fca00078e02ff */
[----:B------:R0:W-:Y:S02]  /*c290*/  @!P4 STG.E.U8 desc[UR44][R6.64], R8 ;  /* 0x000000080600c986 */ /* 0x0001e4000c10112c */
[----:B0-----:R-:W-:-:S04]  /*c2a0*/  @!P1 IADD3 R8, P4, P5, R233, R2, R232 ;  /* 0x00000002e9089210 */ /* 0x001fc80007d9e0e8 */
[----:B------:R-:W-:Y:S02]  /*c2b0*/  @!P1 IADD3.X R9, R23, R3, R237, P4, P5 ;  /* 0x0000000317099210 */ /* 0x000fe400027ea4ed */
[----:B------:R-:W-:-:S04]  /*c2c0*/  ISETP.GE.AND P4, PT, R22, 0x109, PT ;  /* 0x000001091600780c */ /* 0x000fc80003f86270 */
[----:B------:R-:W-:-:S13]  /*c2d0*/  ISETP.LT.OR P1, PT, R0, 0xa, !P4 ;  /* 0x0000000a0000780c */ /* 0x000fda0006721670 */
[----:B------:R-:W-:-:S04]  /*c2e0*/  @!P1 IADD3 R26, P5, P6, R233, R2, R16 ;  /* 0x00000002e91a9210 */ /* 0x000fc80007ebe010 */
[----:B------:R-:W-:Y:S02]  /*c2f0*/  @!P1 IADD3.X R27, R23, R3, R236, P5, P6 ;  /* 0x00000003171b9210 */ /* 0x000fe40002fec4ec */
[----:B------:R-:W-:Y:S02]  /*c300*/  ISETP.LT.OR P1, PT, R0, 0x11, !P4 ;  /* 0x000000110000780c */ /* 0x000fe40006721670 */
[----:B------:R-:W-:-:S05]  /*c310*/  @!P0 IADD3 R6, P5, R12, R233, RZ ;  /* 0x000000e90c068210 */ /* 0x000fca0007fbe0ff */
[----:B------:R-:W-:Y:S01]  /*c320*/  @!P0 IMAD.X R7, R13, 0x1, R23, P5 ;  /* 0x000000010d078824 */ /* 0x000fe200028e0617 */
[----:B------:R-:W-:Y:S02]  /*c330*/  ISETP.LT.OR P6, PT, R0, 0x12, !P4 ;  /* 0x000000120000780c */ /* 0x000fe400067c1670 */
[----:B------:R-:W-:-:S04]  /*c340*/  LOP3.LUT R19, R19, 0xfbffffff, RZ, 0xc0, !PT ;  /* 0xfbffffff13137812 */ /* 0x000fc800078ec0ff */
[----:B------:R-:W-:Y:S01]  /*c350*/  @P1 LOP3.LUT R19, R19, 0x4000000, RZ, 0xfc, !PT ;  /* 0x0400000013131812 */ /* 0x000fe200078efcff */
[----:B--2---:R-:W-:-:S05]  /*c360*/  @!P0 IMAD R12, R234, R17, RZ ;  /* 0x00000011ea0c8224 */ /* 0x004fca00078e02ff */
[----:B------:R3:W-:Y:S01]  /*c370*/  @!P0 STG.E.U8 desc[UR44][R6.64], R12 ;  /* 0x0000000c06008986 */ /* 0x0007e2000c10112c */
[----:B------:R-:W-:-:S04]  /*c380*/  @!P1 IADD3 R24, P0, P5, R233, R2, R16 ;  /* 0x00000002e9189210 */ /* 0x000fc80007d1e010 */
[----:B------:R-:W-:Y:S02]  /*c390*/  @!P1 IADD3.X R25, R23, R3, R236, P0, P5 ;  /* 0x0000000317199210 */ /* 0x000fe400007ea4ec */
[----:B------:R-:W-:-:S13]  /*c3a0*/  ISETP.LT.OR P0, PT, R0, 0x9, !P2 ;  /* 0x000000090000780c */ /* 0x000fda0005701670 */
[----:B---3--:R-:W-:-:S05]  /*c3b0*/  @!P0 IMAD R6, R21, R17, RZ ;  /* 0x0000001115068224 */ /* 0x008fca00078e02ff */
[----:B------:R4:W-:Y:S01]  /*c3c0*/  @!P0 STG.E.U8 desc[UR44][R4.64+0x8], R6 ;  /* 0x0000080604008986 */ /* 0x0009e2000c10112c */
[----:B------:R-:W-:-:S04]  /*c3d0*/  @!P6 IADD3 R234, P0, P5, R233, R2, R16 ;  /* 0x00000002e9eae210 */ /* 0x000fc80007d1e010 */
[----:B------:R-:W-:Y:S02]  /*c3e0*/  @!P6 IADD3.X R235, R23, R3, R236, P0, P5 ;  /* 0x0000000317ebe210 */ /* 0x000fe400007ea4ec */
[----:B------:R-:W-:-:S13]  /*c3f0*/  ISETP.LT.OR P0, PT, R0, 0xa, !P2 ;  /* 0x0000000a0000780c */ /* 0x000fda0005701670 */
[----:B----4-:R-:W-:-:S05]  /*c400*/  @!P0 IMAD R6, R20, R17, RZ ;  /* 0x0000001114068224 */ /* 0x010fca00078e02ff */
[----:B------:R0:W-:Y:S01]  /*c410*/  @!P0 STG.E.U8 desc[UR44][R4.64+0x9], R6 ;  /* 0x0000090604008986 */ /* 0x0001e2000c10112c */
[C---:B------:R-:W-:Y:S02]  /*c420*/  ISETP.LT.OR P0, PT, R0.reuse, 0x9, !P3 ;  /* 0x000000090000780c */ /* 0x040fe40005f01670 */
[----:B------:R-:W-:-:S11]  /*c430*/  ISETP.LT.OR P1, PT, R0, 0x19, !P4 ;  /* 0x000000190000780c */ /* 0x000fd60006721670 */
[----:B0-----:R-:W-:Y:S01]  /*c440*/  @!P0 IADD3 R6, P5, R233, R4, RZ ;  /* 0x00000004e9068210 */ /* 0x001fe20007fbe0ff */
[----:B------:R-:W-:-:S04]  /*c450*/  @!P0 IMAD R12, R15, R17, RZ ;  /* 0x000000110f0c8224 */ /* 0x000fc800078e02ff */
[----:B------:R-:W-:-:S05]  /*c460*/  @!P0 IMAD.X R7, R23, 0x1, R5, P5 ;  /* 0x0000000117078824 */ /* 0x000fca00028e0605 */
[----:B------:R0:W-:Y:S01]  /*c470*/  @!P0 STG.E.U8 desc[UR44][R6.64+0x8], R12 ;  /* 0x0000080c06008986 */ /* 0x0001e2000c10112c */
[----:B------:R-:W-:-:S04]  /*c480*/  @!P1 IADD3 R20, P0, P5, R233, R2, R16 ;  /* 0x00000002e9149210 */ /* 0x000fc80007d1e010 */
[----:B------:R-:W-:Y:S02]  /*c490*/  @!P1 IADD3.X R21, R23, R3, R236, P0, P5 ;  /* 0x0000000317159210 */ /* 0x000fe400007ea4ec */
[----:B------:R-:W-:-:S13]  /*c4a0*/  ISETP.LT.OR P1, PT, R0, 0x1a, !P4 ;  /* 0x0000001a0000780c */ /* 0x000fda0006721670 */
[----:B------:R-:W-:-:S04]  /*c4b0*/  @!P1 IADD3 R14, P0, P5, R233, R2, R16 ;  /* 0x00000002e90e9210 */ /* 0x000fc80007d1e010 */
[----:B------:R-:W-:Y:S02]  /*c4c0*/  @!P1 IADD3.X R15, R23, R3, R236, P0, P5 ;  /* 0x00000003170f9210 */ /* 0x000fe400007ea4ec */
[C---:B------:R-:W-:Y:S02]  /*c4d0*/  ISETP.LT.OR P1, PT, R0.reuse, 0x21, !P3 ;  /* 0x000000210000780c */ /* 0x040fe40005f21670 */
[----:B------:R-:W-:-:S11]  /*c4e0*/  ISETP.LT.OR P6, PT, R0, 0xa, !P3 ;  /* 0x0000000a0000780c */ /* 0x000fd60005fc1670 */
[----:B0-----:R-:W-:-:S04]  /*c4f0*/  @!P1 IADD3 R12, P0, P5, R233, R2, R232 ;  /* 0x00000002e90c9210 */ /* 0x001fc80007d1e0e8 */
[----:B------:R-:W-:Y:S02]  /*c500*/  @!P1 IADD3.X R13, R23, R3, R237, P0, P5 ;  /* 0x00000003170d9210 */ /* 0x000fe400007ea4ed */
[----:B------:R-:W-:Y:S01]  /*c510*/  ISETP.LT.OR P0, PT, R0, 0x11, !P2 ;  /* 0x000000110000780c */ /* 0x000fe20005701670 */
[----:B------:R-:W-:Y:S01]  /*c520*/  @!P6 IMAD R6, R40, R17, RZ ;  /* 0x000000112806e224 */ /* 0x000fe200078e02ff */
[----:B------:R-:W-:-:S04]  /*c530*/  ISETP.LT.OR P1, PT, R0, 0x22, !P3 ;  /* 0x000000220000780c */ /* 0x000fc80005f21670 */
[----:B------:R0:W-:Y:S07]  /*c540*/  @!P6 STG.E.U8 desc[UR44][R10.64+0x9], R6 ;  /* 0x000009060a00e986 */ /* 0x0001ee000c10112c */
[----:B0-----:R-:W-:-:S05]  /*c550*/  @!P0 IMAD R6, R41, R17, RZ ;  /* 0x0000001129068224 */ /* 0x001fca00078e02ff */
[----:B------:R0:W-:Y:S01]  /*c560*/  @!P0 STG.E.U8 desc[UR44][R4.64+0x10], R6 ;  /* 0x0000100604008986 */ /* 0x0001e2000c10112c */
[----:B------:R-:W-:-:S04]  /*c570*/  @!P1 IADD3 R10, P0, P5, R233, R2, R232 ;  /* 0x00000002e90a9210 */ /* 0x000fc80007d1e0e8 */
[----:B------:R-:W-:Y:S02]  /*c580*/  @!P1 IADD3.X R11, R23, R3, R237, P0, P5 ;  /* 0x00000003170b9210 */ /* 0x000fe400007ea4ed */
[C---:B------:R-:W-:Y:S02]  /*c590*/  ISETP.LT.OR P0, PT, R0.reuse, 0x12, !P2 ;  /* 0x000000120000780c */ /* 0x040fe40005701670 */
[C---:B------:R-:W-:Y:S02]  /*c5a0*/  ISETP.LT.OR P6, PT, R0.reuse, 0x11, !P3 ;  /* 0x000000110000780c */ /* 0x040fe40005fc1670 */
[----:B------:R-:W-:-:S09]  /*c5b0*/  ISETP.LT.OR P1, PT, R0, 0x29, !P3 ;  /* 0x000000290000780c */ /* 0x000fd20005f21670 */
[----:B0-----:R-:W-:-:S05]  /*c5c0*/  @!P0 IMAD R6, R64, R17, RZ ;  /* 0x0000001140068224 */ /* 0x001fca00078e02ff */
[----:B------:R0:W-:Y:S02]  /*c5d0*/  @!P0 STG.E.U8 desc[UR44][R4.64+0x11], R6 ;  /* 0x0000110604008986 */ /* 0x0001e4000c10112c */
[----:B0-----:R-:W-:-:S05]  /*c5e0*/  @!P6 IMAD R6, R65, R17, RZ ;  /* 0x000000114106e224 */ /* 0x001fca00078e02ff */
[----:B------:R0:W-:Y:S02]  /*c5f0*/  @!P6 STG.E.U8 desc[UR44][R62.64+0x10], R6 ;  /* 0x000010063e00e986 */ /* 0x0001e4000c10112c */
[----:B0-----:R-:W-:-:S04]  /*c600*/  @!P1 IADD3 R62, P0, P5, R233, R2, R232 ;  /* 0x00000002e93e9210 */ /* 0x001fc80007d1e0e8 */
[----:B------:R-:W-:Y:S02]  /*c610*/  @!P1 IADD3.X R63, R23, R3, R237, P0, P5 ;  /* 0x00000003173f9210 */ /* 0x000fe400007ea4ed */
[C---:B------:R-:W-:Y:S02]  /*c620*/  ISETP.LT.OR P1, PT, R0.reuse, 0x2a, !P3 ;  /* 0x0000002a0000780c */ /* 0x040fe40005f21670 */
[----:B------:R-:W-:-:S11]  /*c630*/  ISETP.LT.OR P6, PT, R0, 0x12, !P3 ;  /* 0x000000120000780c */ /* 0x000fd60005fc1670 */
[----:B------:R-:W-:-:S04]  /*c640*/  @!P1 IADD3 R64, P0, P5, R233, R2, R232 ;  /* 0x00000002e9409210 */ /* 0x000fc80007d1e0e8 */
[----:B------:R-:W-:Y:S02]  /*c650*/  @!P1 IADD3.X R65, R23, R3, R237, P0, P5 ;  /* 0x0000000317419210 */ /* 0x000fe400007ea4ed */
[----:B------:R-:W-:Y:S01]  /*c660*/  ISETP.LT.OR P1, PT, R0, 0x31, !P3 ;  /* 0x000000310000780c */ /* 0x000fe20005f21670 */
[----:B------:R-:W-:-:S05]  /*c670*/  @!P6 IMAD R6, R68, R17, RZ ;  /* 0x000000114406e224 */ /* 0x000fca00078e02ff */
[----:B------:R0:W-:Y:S07]  /*c680*/  @!P6 STG.E.U8 desc[UR44][R66.64+0x11], R6 ;  /* 0x000011064200e986 */ /* 0x0001ee000c10112c */
[----:B0-----:R-:W-:-:S04]  /*c690*/  @!P1 IADD3 R66, P0, P5, R233, R2, R232 ;  /* 0x00000002e9429210 */ /* 0x001fc80007d1e0e8 */
[----:B------:R-:W-:Y:S02]  /*c6a0*/  @!P1 IADD3.X R67, R23, R3, R237, P0, P5 ;  /* 0x0000000317439210 */ /* 0x000fe400007ea4ed */
[C---:B------:R-:W-:Y:S02]  /*c6b0*/  ISETP.LT.OR P0, PT, R0.reuse, 0x19, !P2 ;  /* 0x000000190000780c */ /* 0x040fe40005701670 */
[----:B------:R-:W-:-:S11]  /*c6c0*/  ISETP.LT.OR P1, PT, R0, 0x32, !P3 ;  /* 0x000000320000780c */ /* 0x000fd60005f21670 */
[----:B------:R-:W-:-:S05]  /*c6d0*/  @!P0 IMAD R6, R69, R17, RZ ;  /* 0x0000001145068224 */ /* 0x000fca00078e02ff */
[----:B------:R0:W-:Y:S01]  /*c6e0*/  @!P0 STG.E.U8 desc[UR44][R4.64+0x18], R6 ;  /* 0x0000180604008986 */ /* 0x0001e2000c10112c */
[----:B------:R-:W-:-:S04]  /*c6f0*/  @!P1 IADD3 R68, P0, P5, R233, R2, R232 ;  /* 0x00000002e9449210 */ /* 0x000fc80007d1e0e8 */
[----:B------:R-:W-:Y:S02]  /*c700*/  @!P1 IADD3.X R69, R23, R3, R237, P0, P5 ;  /* 0x0000000317459210 */ /* 0x000fe400007ea4ed */
[C---:B------:R-:W-:Y:S02]  /*c710*/  ISETP.LT.OR P0, PT, R0.reuse, 0x1a, !P2 ;  /* 0x0000001a0000780c */ /* 0x040fe40005701670 */
[C---:B------:R-:W-:Y:S02]  /*c720*/  ISETP.LT.OR P6, PT, R0.reuse, 0x19, !P3 ;  /* 0x000000190000780c */ /* 0x040fe40005fc1670 */
[----:B------:R-:W-:-:S09]  /*c730*/  ISETP.LT.OR P1, PT, R0, 0x39, !P3 ;  /* 0x000000390000780c */ /* 0x000fd20005f21670 */
[----:B0-----:R-:W-:-:S05]  /*c740*/  @!P0 IMAD R6, R70, R17, RZ ;  /* 0x0000001146068224 */ /* 0x001fca00078e02ff */
[----:B------:R0:W-:Y:S01]  /*c750*/  @!P0 STG.E.U8 desc[UR44][R4.64+0x19], R6 ;  /* 0x0000190604008986 */ /* 0x0001e2000c10112c */
[----:B------:R-:W-:Y:S01]  /*c760*/  @!P1 IADD3 R70, P0, P5, R233, R2, R232 ;  /* 0x00000002e9469210 */ /* 0x000fe20007d1e0e8 */
[----:B0-----:R-:W-:-:S03]  /*c770*/  @!P6 IMAD R6, R71, R17, RZ ;  /* 0x000000114706e224 */ /* 0x001fc600078e02ff */
[----:B------:R-:W-:Y:S02]  /*c780*/  @!P1 IADD3.X R71, R23, R3, R237, P0, P5 ;  /* 0x0000000317479210 */ /* 0x000fe400007ea4ed */
[C---:B------:R-:W-:Y:S01]  /*c790*/  ISETP.LT.OR P1, PT, R0.reuse, 0x3a, !P3 ;  /* 0x0000003a0000780c */ /* 0x040fe20005f21670 */
[----:B------:R0:W-:Y:S01]  /*c7a0*/  @!P6 STG.E.U8 desc[UR44][R28.64+0x18], R6 ;  /* 0x000018061c00e986 */ /* 0x0001e2000c10112c */
[----:B------:R-:W-:-:S11]  /*c7b0*/  ISETP.LT.OR P6, PT, R0, 0x1a, !P3 ;  /* 0x0000001a0000780c */ /* 0x000fd60005fc1670 */
[----:B------:R-:W-:Y:S02]  /*c7c0*/  @!P1 IADD3 R40, P0, P5, R233, R2, R232 ;  /* 0x00000002e9289210 */ /* 0x000fe40007d1e0e8 */
[----:B0-----:R-:W-:Y:S02]  /*c7d0*/  @!P6 IMAD R6, R43, R17, RZ ;  /* 0x000000112b06e224 */ /* 0x001fe400078e02ff */
[----:B------:R-:W-:-:S03]  /*c7e0*/  @!P1 IADD3.X R41, R23, R3, R237, P0, P5 ;  /* 0x0000000317299210 */ /* 0x000fc600007ea4ed */
[----:B------:R0:W-:Y:S02]  /*c7f0*/  @!P6 STG.E.U8 desc[UR44][R8.64+0x19], R6 ;  /* 0x000019060800e986 */ /* 0x0001e4000c10112c */
[----:B0-----:R-:W-:-:S05]  /*c800*/  IADD3 R6, P0, R2, R16, RZ ;  /* 0x0000001002067210 */ /* 0x001fca0007f1e0ff */
[----:B------:R-:W-:Y:S01]  /*c810*/  IMAD.X R7, R3, 0x1, R236, P0 ;  /* 0x0000000103077824 */ /* 0x000fe200000e06ec */
[----:B------:R-:W-:-:S04]  /*c820*/  ISETP.GE.AND P0, PT, R22, 0x101, PT ;  /* 0x000001011600780c */ /* 0x000fc80003f06270 */
[----:B------:R-:W-:-:S13]  /*c830*/  ISETP.LT.OR P5, PT, R0, 0x1, !P0 ;  /* 0x000000010000780c */ /* 0x000fda00047a1670 */
[----:B------:R-:W-:-:S05]  /*c840*/  @!P5 IMAD R216, R216, R17, RZ ;  /* 0x00000011d8d8d224 */ /* 0x000fca00078e02ff */
[----:B------:R-:W-:Y:S01]  /*c850*/  @!P5 STG.E.U8 desc[UR44][R6.64], R216 ;  /* 0x000000d80600d986 */ /* 0x000fe2000c10112c */
[----:B------:R-:W-:-:S13]  /*c860*/  ISETP.LT.OR P5, PT, R0, 0x2, !P0 ;  /* 0x000000020000780c */ /* 0x000fda00047a1670 */
[----:B------:R-:W-:-:S05]  /*c870*/  @!P5 IMAD R217, R217, R17, RZ ;  /* 0x00000011d9d9d224 */ /* 0x000fca00078e02ff */
[----:B------:R-:W-:Y:S01]  /*c880*/  @!P5 STG.E.U8 desc[UR44][R6.64+0x1], R217 ;  /* 0x000001d90600d986 */ /* 0x000fe2000c10112c */
[----:B------:R-:W-:-:S13]  /*c890*/  ISETP.LT.OR P5, PT, R0, 0x1, !P4 ;  /* 0x000000010000780c */ /* 0x000fda00067a1670 */
[----:B------:R-:W-:Y:S01]  /*c8a0*/  @!P5 IADD3 R8, P6, R6, R233, RZ ;  /* 0x000000e90608d210 */ /* 0x000fe20007fde0ff */
[----:B------:R-:W-:-:S04]  /*c8b0*/  @!P5 IMAD R218, R218, R17, RZ ;  /* 0x00000011dadad224 */ /* 0x000fc800078e02ff */
[----:B------:R-:W-:-:S05]  /*c8c0*/  @!P5 IMAD.X R9, R7, 0x1, R23, P6 ;  /* 0x000000010709d824 */ /* 0x000fca00030e0617 */
        /* <DEDUP_REMOVED lines=12> */
[----:B------:R-:W-:-:S13]  /*c990*/  ISETP.LT.OR P5, PT, R0, 0x9, !P0 ;  /* 0x000000090000780c */ /* 0x000fda00047a1670 */
[----:B------:R-:W-:-:S05]  /*c9a0*/  @!P5 IMAD R220, R220, R17, RZ ;  /* 0x00000011dcdcd224 */ /* 0x000fca00078e02ff */
[----:B------:R-:W-:Y:S01]  /*c9b0*/  @!P5 STG.E.U8 desc[UR44][R6.64+0x8], R220 ;  /* 0x000008dc0600d986 */ /* 0x000fe2000c10112c */
[C---:B------:R-:W-:Y:S02]  /*c9c0*/  ISETP.LT.OR P5, PT, R0.reuse, 0xa, !P0 ;  /* 0x0000000a0000780c */ /* 0x040fe400047a1670 */
[----:B------:R-:W-:-:S11]  /*c9d0*/  ISETP.LT.OR P1, PT, R0, 0x29, !P4 ;  /* 0x000000290000780c */ /* 0x000fd60006721670 */
[----:B------:R-:W-:-:S05]  /*c9e0*/  @!P5 IMAD R221, R221, R17, RZ ;  /* 0x00000011ddddd224 */ /* 0x000fca00078e02ff */
[----:B------:R-:W-:Y:S01]  /*c9f0*/  @!P5 STG.E.U8 desc[UR44][R6.64+0x9], R221 ;  /* 0x000009dd0600d986 */ /* 0x000fe2000c10112c */
[----:B------:R-:W-:Y:S02]  /*ca00*/  @!P1 IADD3 R46, P5, P6, R233, R2, R16 ;  /* 0x00000002e92e9210 */ /* 0x000fe40007ebe010 */
[----:B------:R-:W-:Y:S02]  /*ca10*/  LOP3.LUT R19, R19, 0xfeffffff, RZ, 0xc0, !PT ;  /* 0xfeffffff13137812 */ /* 0x000fe400078ec0ff */
[----:B------:R-:W-:Y:S02]  /*ca20*/  @!P1 IADD3.X R47, R23, R3, R236, P5, P6 ;  /* 0x00000003172f9210 */ /* 0x000fe40002fec4ec */
[C---:B------:R-:W-:Y:S02]  /*ca30*/  ISETP.LT.OR P5, PT, R0.reuse, 0x9, !P4 ;  /* 0x000000090000780c */ /* 0x040fe400067a1670 */
[----:B------:R-:W-:Y:S02]  /*ca40*/  @P2 LOP3.LUT R19, R19, 0x1000000, RZ, 0xfc, !PT ;  /* 0x0100000013132812 */ /* 0x000fe400078efcff */
[----:B------:R-:W-:-:S02]  /*ca50*/  ISETP.LT.OR P2, PT, R0, 0xa, !P4 ;  /* 0x0000000a0000780c */ /* 0x000fc40006741670 */
[----:B------:R-:W-:-:S07]  /*ca60*/  ISETP.LT.OR P1, PT, R0, 0x2a, !P4 ;  /* 0x0000002a0000780c */ /* 0x000fce0006721670 */
[----:B0-----:R-:W-:Y:S01]  /*ca70*/  @!P5 IADD3 R8, P6, R233, R6, RZ ;  /* 0x00000006e908d210 */ /* 0x001fe20007fde0ff */
[----:B------:R-:W-:-:S03]  /*ca80*/  @!P5 IMAD R222, R222, R17, RZ ;  /* 0x00000011deded224 */ /* 0x000fc600078e02ff */
[----:B------:R-:W-:Y:S02]  /*ca90*/  @!P2 IMAD R223, R223, R17, RZ ;  /* 0x00000011dfdfa224 */ /* 0x000fe400078e02ff */
[----:B------:R-:W-:-:S05]  /*caa0*/  @!P5 IMAD.X R9, R23, 0x1, R7, P6 ;  /* 0x000000011709d824 */ /* 0x000fca00030e0607 */
[----:B------:R-:W-:Y:S04]  /*cab0*/  @!P5 STG.E.U8 desc[UR44][R8.64+0x8], R222 ;  /* 0x000008de0800d986 */ /* 0x000fe8000c10112c */
[----:B------:R-:W-:Y:S01]  /*cac0*/  @!P2 STG.E.U8 desc[UR44][R26.64+0x9], R223 ;  /* 0x000009df1a00a986 */ /* 0x000fe2000c10112c */
[----:B------:R-:W-:Y:S02]  /*cad0*/  ISETP.LT.OR P2, PT, R0, 0x31, !P4 ;  /* 0x000000310000780c */ /* 0x000fe40006741670 */
[----:B------:R-:W-:-:S04]  /*cae0*/  @!P1 IADD3 R48, P5, P6, R233, R2, R16 ;  /* 0x00000002e9309210 */ /* 0x000fc80007ebe010 */
[----:B------:R-:W-:-:S07]  /*caf0*/  @!P1 IADD3.X R49, R23, R3, R236, P5, P6 ;  /* 0x0000000317319210 */ /* 0x000fce0002fec4ec */
        /* <DEDUP_REMOVED lines=9> */
[----:B------:R-:W-:Y:S02]  /*cb90*/  ISETP.LT.OR P2, PT, R0, 0x39, !P4 ;  /* 0x000000390000780c */ /* 0x000fe40006741670 */
[----:B------:R-:W-:-:S09]  /*cba0*/  LOP3.LUT P1, RZ, R19, 0x4000000, RZ, 0xc0, !PT ;  /* 0x0400000013ff7812 */ /* 0x000fd2000782c0ff */
[----:B------:R-:W-:-:S05]  /*cbb0*/  @!P5 IMAD R225, R225, R17, RZ ;  /* 0x00000011e1e1d224 */ /* 0x000fca00078e02ff */
[----:B------:R-:W-:Y:S01]  /*cbc0*/  @!P5 STG.E.U8 desc[UR44][R6.64+0x11], R225 ;  /* 0x000011e10600d986 */ /* 0x000fe2000c10112c */
[----:B------:R-:W-:-:S04]  /*cbd0*/  @!P2 IADD3 R54, P5, P6, R233, R2, R16 ;  /* 0x00000002e936a210 */ /* 0x000fc80007ebe010 */
[----:B------:R-:W-:Y:S02]  /*cbe0*/  @!P2 IADD3.X R55, R23, R3, R236, P5, P6 ;  /* 0x000000031737a210 */ /* 0x000fe40002fec4ec */
[----:B------:R-:W-:Y:S01]  /*cbf0*/  ISETP.LT.OR P2, PT, R0, 0x12, !P4 ;  /* 0x000000120000780c */ /* 0x000fe20006741670 */
[----:B------:R-:W-:-:S05]  /*cc00*/  @!P1 IMAD R226, R226, R17, RZ ;  /* 0x00000011e2e29224 */ /* 0x000fca00078e02ff */
[----:B------:R0:W-:Y:S01]  /*cc10*/  @!P1 STG.E.U8 desc[UR44][R24.64+0x10], R226 ;  /* 0x000010e218009986 */ /* 0x0001e2000c10112c */
[----:B------:R-:W-:-:S06]  /*cc20*/  ISETP.LT.OR P1, PT, R0, 0x3a, !P4 ;  /* 0x0000003a0000780c */ /* 0x000fcc0006721670 */
[----:B------:R-:W-:-:S05]  /*cc30*/  @!P2 IMAD R227, R227, R17, RZ ;  /* 0x00000011e3e3a224 */ /* 0x000fca00078e02ff */
[----:B------:R-:W-:Y:S01]  /*cc40*/  @!P2 STG.E.U8 desc[UR44][R234.64+0x11], R227 ;  /* 0x000011e3ea00a986 */ /* 0x000fe2000c10112c */
[----:B------:R-:W-:Y:S02]  /*cc50*/  ISETP.LT.OR P2, PT, R0, 0x41, !P3 ;  /* 0x000000410000780c */ /* 0x000fe40005f41670 */
[----:B------:R-:W-:Y:S02]  /*cc60*/  LOP3.LUT R19, R19, 0xffffff7f, RZ, 0xc0, !PT ;  /* 0xffffff7f13137812 */ /* 0x000fe400078ec0ff */
[----:B0-----:R-:W-:Y:S02]  /*cc70*/  @!P1 IADD3 R24, P5, P6, R233, R2, R16 ;  /* 0x00000002e9189210 */ /* 0x001fe40007ebe010 */
[----:B------:R-:W-:Y:S02]  /*cc80*/  @P1 LOP3.LUT R19, R19, 0x80, RZ, 0xfc, !PT ;  /* 0x0000008013131812 */ /* 0x000fe400078efcff */
[----:B------:R-:W-:Y:S02]  /*cc90*/  @!P1 IADD3.X R25, R23, R3, R236, P5, P6 ;  /* 0x0000000317199210 */ /* 0x000fe40002fec4ec */
[----:B------:R-:W-:-:S02]  /*cca0*/  LOP3.LUT P1, RZ, R19, 0x2000000, RZ, 0xc0, !PT ;  /* 0x0200000013ff7812 */ /* 0x000fc4000782c0ff */
[----:B------:R-:W-:Y:S02]  /*ccb0*/  LOP3.LUT R19, R19, 0xfffeffff, RZ, 0xc0, !PT ;  /* 0xfffeffff13137812 */ /* 0x000fe400078ec0ff */
[----:B------:R-:W-:Y:S02]  /*ccc0*/  @!P2 IADD3 R26, P5, P6, R233, R2, R232 ;  /* 0x00000002e91aa210 */ /* 0x000fe40007ebe0e8 */
[----:B------:R-:W-:Y:S02]  /*ccd0*/  @P2 LOP3.LUT R19, R19, 0x10000, RZ, 0xfc, !PT ;  /* 0x0001000013132812 */ /* 0x000fe400078efcff */
[----:B------:R-:W-:Y:S02]  /*cce0*/  @!P2 IADD3.X R27, R23, R3, R237, P5, P6 ;  /* 0x00000003171ba210 */ /* 0x000fe40002fec4ed */
[----:B------:R-:W-:-:S13]  /*ccf0*/  ISETP.LT.OR P2, PT, R0, 0x42, !P3 ;  /* 0x000000420000780c */ /* 0x000fda0005f41670 */
[----:B------:R-:W-:-:S04]  /*cd00*/  @!P2 IADD3 R28, P5, P6, R233, R2, R232 ;  /* 0x00000002e91ca210 */ /* 0x000fc80007ebe0e8 */
[----:B------:R-:W-:Y:S02]  /*cd10*/  @!P2 IADD3.X R29, R23, R3, R237, P5, P6 ;  /* 0x00000003171da210 */ /* 0x000fe40002fec4ed */
[----:B------:R-:W-:Y:S02]  /*cd20*/  ISETP.LT.OR P5, PT, R0, 0x19, !P0 ;  /* 0x000000190000780c */ /* 0x000fe400047a1670 */
[----:B------:R-:W-:-:S04]  /*cd30*/  LOP3.LUT R19, R19, 0xffff7fff, RZ, 0xc0, !PT ;  /* 0xffff7fff13137812 */ /* 0x000fc800078ec0ff */
[----:B------:R-:W-:-:S07]  /*cd40*/  @P2 LOP3.LUT R19, R19, 0x8000, RZ, 0xfc, !PT ;  /* 0x0000800013132812 */ /* 0x000fce00078efcff */
[----:B------:R-:W-:Y:S01]  /*cd50*/  @!P5 IMAD R228, R228, R17, RZ ;  /* 0x00000011e4e4d224 */ /* 0x000fe200078e02ff */
[----:B------:R-:W-:-:S04]  /*cd60*/  ISETP.LT.OR P2, PT, R0, 0x19, !P4 ;  /* 0x000000190000780c */ /* 0x000fc80006741670 */
[----:B------:R-:W-:Y:S01]  /*cd70*/  @!P5 STG.E.U8 desc[UR44][R6.64+0x18], R228 ;  /* 0x000018e40600d986 */ /* 0x000fe2000c10112c */
[----:B------:R-:W-:Y:S02]  /*cd80*/  ISETP.LT.OR P5, PT, R0, 0x1a, !P0 ;  /* 0x0000001a0000780c */ /* 0x000fe400047a1670 */
[----:B------:R-:W-:-:S04]  /*cd90*/  LOP3.LUT R19, R19, 0xff7fffff, RZ, 0xc0, !PT ;  /* 0xff7fffff13137812 */ /* 0x000fc800078ec0ff */
[----:B------:R-:W-:Y:S02]  /*cda0*/  @P0 LOP3.LUT R19, R19, 0x800000, RZ, 0xfc, !PT ;  /* 0x0080000013130812 */ /* 0x000fe400078efcff */
[----:B------:R-:W-:Y:S01]  /*cdb0*/  @!P2 IMAD R230, R230, R17, RZ ;  /* 0x00000011e6e6a224 */ /* 0x000fe200078e02ff */
[----:B------:R-:W-:-:S04]  /*cdc0*/  ISETP.LT.OR P0, PT, R0, 0x49, !P3 ;  /* 0x000000490000780c */ /* 0x000fc80005f01670 */
[----:B------:R-:W-:-:S05]  /*cdd0*/  @!P5 IMAD R229, R229, R17, RZ ;  /* 0x00000011e5e5d224 */ /* 0x000fca00078e02ff */
[----:B------:R-:W-:Y:S04]  /*cde0*/  @!P5 STG.E.U8 desc[UR44][R6.64+0x19], R229 ;  /* 0x000019e50600d986 */ /* 0x000fe8000c10112c */
[----:B------:R-:W-:Y:S01]  /*cdf0*/  @!P2 STG.E.U8 desc[UR44][R20.64+0x18], R230 ;  /* 0x000018e61400a986 */ /* 0x000fe2000c10112c */
[----:B------:R-:W-:Y:S02]  /*ce00*/  ISETP.LT.OR P2, PT, R0, 0x1a, !P4 ;  /* 0x0000001a0000780c */ /* 0x000fe40006741670 */
[----:B------:R-:W-:Y:S02]  /*ce10*/  LOP3.LUT R19, R19, 0xffffbfff, RZ, 0xc0, !PT ;  /* 0xffffbfff13137812 */ /* 0x000fe400078ec0ff */
[----:B------:R-:W-:Y:S02]  /*ce20*/  @!P0 IADD3 R30, P5, P6, R233, R2, R232 ;  /* 0x00000002e91e8210 */ /* 0x000fe40007ebe0e8 */
[----:B------:R-:W-:-:S02]  /*ce30*/  @P0 LOP3.LUT R19, R19, 0x4000, RZ, 0xfc, !PT ;  /* 0x0000400013130812 */ /* 0x000fc400078efcff */
[----:B------:R-:W-:Y:S02]  /*ce40*/  @!P0 IADD3.X R31, R23, R3, R237, P5, P6 ;  /* 0x00000003171f8210 */ /* 0x000fe40002fec4ed */
[----:B------:R-:W-:-:S03]  /*ce50*/  ISETP.LT.OR P0, PT, R0, 0x4a, !P3 ;  /* 0x0000004a0000780c */ /* 0x000fc60005f01670 */
[----:B------:R-:W-:-:S05]  /*ce60*/  @!P2 IMAD R231, R231, R17, RZ ;  /* 0x00000011e7e7a224 */ /* 0x000fca00078e02ff */
[----:B------:R-:W-:Y:S01]  /*ce70*/  @!P2 STG.E.U8 desc[UR44][R14.64+0x19], R231 ;  /* 0x000019e70e00a986 */ /* 0x000fe2000c10112c */
[----:B------:R-:W-:Y:S02]  /*ce80*/  ISETP.LT.OR P2, PT, R0, 0x51, !P3 ;  /* 0x000000510000780c */ /* 0x000fe40005f41670 */
[----:B------:R-:W-:Y:S02]  /*ce90*/  LOP3.LUT R19, R19, 0xffffdfff, RZ, 0xc0, !PT ;  /* 0xffffdfff13137812 */ /* 0x000fe400078ec0ff */
[----:B------:R-:W-:Y:S02]  /*cea0*/  @!P0 IADD3 R32, P5, P6, R233, R2, R232 ;  /* 0x00000002e9208210 */ /* 0x000fe40007ebe0e8 */
[----:B------:R-:W-:Y:S02]  /*ceb0*/  @P0 LOP3.LUT R19, R19, 0x2000, RZ, 0xfc, !PT ;  /* 0x0000200013130812 */ /* 0x000fe400078efcff */
[----:B------:R-:W-:Y:S02]  /*cec0*/  @!P0 IADD3.X R33, R23, R3, R237, P5, P6 ;  /* 0x0000000317218210 */ /* 0x000fe40002fec4ed */
[----:B------:R-:W-:-:S03]  /*ced0*/  ISETP.GE.AND P0, PT, R22, 0x1, PT ;  /* 0x000000011600780c */ /* 0x000fc60003f06270 */
[----:B------:R-:W-:-:S04]  /*cee0*/  @!P2 IADD3 R34, P5, P6, R233, R2, R232 ;  /* 0x00000002e922a210 */ /* 0x000fc80007ebe0e8 */
[----:B------:R-:W-:Y:S02]  /*cef0*/  @!P2 IADD3.X R35, R23, R3, R237, P5, P6 ;  /* 0x000000031723a210 */ /* 0x000fe40002fec4ed */
[----:B------:R-:W-:Y:S02]  /*cf00*/  ISETP.LT.OR P5, PT, R0, 0x21, !P0 ;  /* 0x000000210000780c */ /* 0x000fe400047a1670 */
[----:B------:R-:W-:-:S11]  /*cf10*/  LOP3.LUT R19, R19, 0xffffefff, RZ, 0xc0, !PT ;  /* 0xffffefff13137812 */ /* 0x000fd600078ec0ff */
[----:B------:R-:W-:-:S05]  /*cf20*/  @!P5 IMAD R200, R200, R17, RZ ;  /* 0x00000011c8c8d224 */ /* 0x000fca00078e02ff */
[----:B------:R-:W-:Y:S01]  /*cf30*/  @!P5 STG.E.U8 desc[UR44][R2.64+0x20], R200 ;  /* 0x000020c80200d986 */ /* 0x000fe2000c10112c */
[C---:B------:R-:W-:Y:S02]  /*cf40*/  ISETP.LT.OR P5, PT, R0.reuse, 0x22, !P0 ;  /* 0x000000220000780c */ /* 0x040fe400047a1670 */
[----:B------:R-:W-:Y:S02]  /*cf50*/  @P2 LOP3.LUT R19, R19, 0x1000, RZ, 0xfc, !PT ;  /* 0x0000100013132812 */ /* 0x000fe400078efcff */
[----:B------:R-:W-:-:S09]  /*cf60*/  ISETP.LT.OR P2, PT, R0, 0x52, !P3 ;  /* 0x000000520000780c */ /* 0x000fd20005f41670 */
[----:B------:R-:W-:-:S05]  /*cf70*/  @!P5 IMAD R201, R201, R17, RZ ;  /* 0x00000011c9c9d224 */ /* 0x000fca00078e02ff */
[----:B------:R-:W-:Y:S01]  /*cf80*/  @!P5 STG.E.U8 desc[UR44][R2.64+0x21], R201 ;  /* 0x000021c90200d986 */ /* 0x000fe2000c10112c */
[----:B------:R-:W-:-:S04]  /*cf90*/  @!P2 IADD3 R36, P5, P6, R233, R2, R232 ;  /* 0x00000002e924a210 */ /* 0x000fc80007ebe0e8 */
[----:B------:R-:W-:Y:S02]  /*cfa0*/  @!P2 IADD3.X R37, R23, R3, R237, P5, P6 ;  /* 0x000000031725a210 */ /* 0x000fe40002fec4ed */
[----:B------:R-:W-:-:S13]  /*cfb0*/  ISETP.LT.OR P5, PT, R0, 0x21, !P1 ;  /* 0x000000210000780c */ /* 0x000fda0004fa1670 */
[----:B------:R-:W-:Y:S01]  /*cfc0*/  @!P5 IADD3 R8, P6, R2, R233, RZ ;  /* 0x000000e90208d210 */ /* 0x000fe20007fde0ff */
[----:B------:R-:W-:-:S04]  /*cfd0*/  @!P5 IMAD R202, R202, R17, RZ ;  /* 0x00000011cacad224 */ /* 0x000fc800078e02ff */
[----:B------:R-:W-:-:S05]  /*cfe0*/  @!P5 IMAD.X R9, R3, 0x1, R23, P6 ;  /* 0x000000010309d824 */ /* 0x000fca00030e0617 */
[----:B------:R0:W-:Y:S01]  /*cff0*/  @!P5 STG.E.U8 desc[UR44][R8.64+0x20], R202 ;  /* 0x000020ca0800d986 */ /* 0x0001e2000c10112c */
[----:B------:R-:W-:Y:S02]  /*d000*/  ISETP.LT.OR P5, PT, R0, 0x22, !P1 ;  /* 0x000000220000780c */ /* 0x000fe40004fa1670 */
[----:B------:R-:W-:-:S04]  /*d010*/  LOP3.LUT R19, R19, 0xfffff7ff, RZ, 0xc0, !PT ;  /* 0xfffff7ff13137812 */ /* 0x000fc800078ec0ff */
[----:B------:R-:W-:Y:S02]  /*d020*/  @P2 LOP3.LUT R19, R19, 0x800, RZ, 0xfc, !PT ;  /* 0x0000080013132812 */ /* 0x000fe400078efcff */
[----:B------:R-:W-:-:S05]  /*d030*/  ISETP.LT.OR P2, PT, R0, 0x59, !P3 ;  /* 0x000000590000780c */ /* 0x000fca0005f41670 */
[----:B0-----:R-:W-:Y:S01]  /*d040*/  @!P5 IADD3 R8, P6, R2, R233, RZ ;  /* 0x000000e90208d210 */ /* 0x001fe20007fde0ff */
[----:B------:R-:W-:-:S04]  /*d050*/  @!P5 IMAD R203, R203, R17, RZ ;  /* 0x00000011cbcbd224 */ /* 0x000fc800078e02ff */
[----:B------:R-:W-:-:S05]  /*d060*/  @!P5 IMAD.X R9, R3, 0x1, R23, P6 ;  /* 0x000000010309d824 */ /* 0x000fca00030e0617 */
[----:B------:R0:W-:Y:S01]  /*d070*/  @!P5 STG.E.U8 desc[UR44][R8.64+0x21], R203 ;  /* 0x000021cb0800d986 */ /* 0x0001e2000c10112c */
        /* <DEDUP_REMOVED lines=14> */
[----:B0-----:R-:W-:Y:S01]  /*d160*/  @!P5 IADD3 R8, P6, R2, R233, RZ ;  /* 0x000000e90208d210 */ /* 0x001fe20007fde0ff */
        /* <DEDUP_REMOVED lines=46> */
[----:B------:R-:W-:-:S04]  /*d450*/  @!P0 IADD3 R224, P5, P6, R233, R2, R16 ;  /* 0x00000002e9e08210 */ /* 0x000fc80007ebe010 */
[----:B------:R-:W-:Y:S02]  /*d460*/  @!P0 IADD3.X R225, R23, R3, R236, P5, P6 ;  /* 0x0000000317e18210 */ /* 0x000fe40002fec4ec */
[----:B------:R-:W-:Y:S02]  /*d470*/  ISETP.LT.OR P5, PT, R0, 0x39, !P1 ;  /* 0x000000390000780c */ /* 0x000fe40004fa1670 */
[----:B------:R-:W-:-:S11]  /*d480*/  LOP3.LUT R18, R18, 0xbfffffff, RZ, 0xc0, !PT ;  /* 0xbfffffff12127812 */ /* 0x000fd600078ec0ff */
[----:B0-----:R-:W-:Y:S01]  /*d490*/  @!P5 IADD3 R8, P6, R2, R233, RZ ;  /* 0x000000e90208d210 */ /* 0x001fe20007fde0ff */
[----:B------:R-:W-:-:S04]  /*d4a0*/  @!P5 IMAD R214, R214, R17, RZ ;  /* 0x00000011d6d6d224 */ /* 0x000fc800078e02ff */
[----:B------:R-:W-:Y:S01]  /*d4b0*/  @!P5 IMAD.X R9, R3, 0x1, R23, P6 ;  /* 0x000000010309d824 */ /* 0x000fe200030e0617 */
[----:B------:R-:W-:-:S04]  /*d4c0*/  @P2 LOP3.LUT R18, R18, 0x40000000, RZ, 0xfc, !PT ;  /* 0x4000000012122812 */ /* 0x000fc800078efcff */
[----:B------:R0:W-:Y:S01]  /*d4d0*/  @!P5 STG.E.U8 desc[UR44][R8.64+0x38], R214 ;  /* 0x000038d60800d986 */ /* 0x0001e2000c10112c */
[----:B------:R-:W-:Y:S02]  /*d4e0*/  ISETP.LT.OR P5, PT, R0, 0x3a, !P1 ;  /* 0x0000003a0000780c */ /* 0x000fe40004fa1670 */
[----:B------:R-:W-:-:S04]  /*d4f0*/  LOP3.LUT R18, R18, 0xfdffffff, RZ, 0xc0, !PT ;  /* 0xfdffffff12127812 */ /* 0x000fc800078ec0ff */
[----:B------:R-:W-:Y:S02]  /*d500*/  @P0 LOP3.LUT R18, R18, 0x2000000, RZ, 0xfc, !PT ;  /* 0x0200000012120812 */ /* 0x000fe400078efcff */
[----:B------:R-:W-:-:S05]  /*d510*/  ISETP.LT.OR P0, PT, R0, 0x51, !P4 ;  /* 0x000000510000780c */ /* 0x000fca0006701670 */
[----:B0-----:R-:W-:Y:S01]  /*d520*/  @!P5 IADD3 R8, P6, R2, R233, RZ ;  /* 0x000000e90208d210 */ /* 0x001fe20007fde0ff */
[----:B------:R-:W-:-:S04]  /*d530*/  @!P5 IMAD R215, R215, R17, RZ ;  /* 0x00000011d7d7d224 */ /* 0x000fc800078e02ff */
[----:B------:R-:W-:Y:S01]  /*d540*/  @!P5 IMAD.X R9, R3, 0x1, R23, P6 ;  /* 0x000000010309d824 */ /* 0x000fe200030e0617 */
[----:B------:R-:W-:-:S04]  /*d550*/  LOP3.LUT R18, R18, 0xfffbffff, RZ, 0xc0, !PT ;  /* 0xfffbffff12127812 */ /* 0x000fc800078ec0ff */
[----:B------:R-:W-:Y:S01]  /*d560*/  @!P5 STG.E.U8 desc[UR44][R8.64+0x39], R215 ;  /* 0x000039d70800d986 */ /* 0x000fe2000c10112c */
[----:B------:R-:W-:Y:S02]  /*d570*/  @!P0 IADD3 R222, P5, P6, R233, R2, R16 ;  /* 0x00000002e9de8210 */ /* 0x000fe40007ebe010 */
[----:B------:R-:W-:Y:S02]  /*d580*/  @P0 LOP3.LUT R18, R18, 0x40000, RZ, 0xfc, !PT ;  /* 0x0004000012120812 */ /* 0x000fe400078efcff */
[----:B------:R-:W-:Y:S02]  /*d590*/  @!P0 IADD3.X R223, R23, R3, R236, P5, P6 ;  /* 0x0000000317df8210 */ /* 0x000fe40002fec4ec */
[----:B------:R-:W-:Y:S02]  /*d5a0*/  ISETP.LT.OR P0, PT, R0, 0x52, !P4 ;  /* 0x000000520000780c */ /* 0x000fe40006701670 */
[----:B------:R-:W-:-:S11]  /*d5b0*/  LOP3.LUT P2, RZ, R19, 0x1000000, RZ, 0xc0, !PT ;  /* 0x0100000013ff7812 */ /* 0x000fd6000784c0ff */
        /* <DEDUP_REMOVED lines=23> */
[----:B------:R0:W-:Y:S01]  /*d730*/  @!P0 STG.E.U8 desc[UR44][R10.64+0x21], R187 ;  /* 0x000021bb0a008986 */ /* 0x0001e2000c10112c */
[----:B------:R-:W-:-:S04]  /*d740*/  ISETP.LT.OR P0, PT, R0, 0x61, !P3 ;  /* 0x000000610000780c */ /* 0x000fc80005f01670 */
[----:B------:R-:W-:Y:S02]  /*d750*/  @!P1 IADD3 R216, P5, P6, R233, R2, R16 ;  /* 0x00000002e9d89210 */ /* 0x000fe40007ebe010 */
[----:B------:R-:W-:Y:S02]  /*d760*/  LOP3.LUT R19, R19, 0xffffffdf, RZ, 0xc0, !PT ;  /* 0xffffffdf13137812 */ /* 0x000fe400078ec0ff */
[----:B------:R-:W-:-:S05]  /*d770*/  @!P1 IADD3.X R217, R23, R3, R236, P5, P6 ;  /* 0x0000000317d99210 */ /* 0x000fca0002fec4ec */
[----:B0-----:R-:W-:Y:S02]  /*d780*/  @!P0 IADD3 R10, P5, P6, R233, R2, R232 ;  /* 0x00000002e90a8210 */ /* 0x001fe40007ebe0e8 */
        /* <DEDUP_REMOVED lines=18> */
[----:B------:R0:W-:Y:S01]  /*d8b0*/  @!P0 STG.E.U8 desc[UR44][R62.64+0x28], R190 ;  /* 0x000028be3e008986 */ /* 0x0001e2000c10112c */
[----:B------:R-:W-:Y:S02]  /*d8c0*/  ISETP.LT.OR P0, PT, R0, 0x2a, !P3 ;  /* 0x0000002a0000780c */ /* 0x000fe40005f01670 */
[----:B------:R-:W-:Y:S02]  /*d8d0*/  LOP3.LUT R19, R19, 0xfffffffb, RZ, 0xc0, !PT ;  /* 0xfffffffb13137812 */ /* 0x000fe400078ec0ff */
[----:B------:R-:W-:Y:S02]  /*d8e0*/  @!P1 IADD3 R14, P5, P6, R233, R2, R232 ;  /* 0x00000002e90e9210 */ /* 0x000fe40007ebe0e8 */
[----:B------:R-:W-:-:S02]  /*d8f0*/  @P1 LOP3.LUT R19, R19, 0x4, RZ, 0xfc, !PT ;  /* 0x0000000413131812 */ /* 0x000fc400078efcff */
[----:B------:R-:W-:Y:S02]  /*d900*/  @!P1 IADD3.X R15, R23, R3, R237, P5, P6 ;  /* 0x00000003170f9210 */ /* 0x000fe40002fec4ed */
[----:B------:R-:W-:Y:S01]  /*d910*/  ISETP.LT.OR P1, PT, R0, 0x6a, !P3 ;  /* 0x0000006a0000780c */ /* 0x000fe20005f21670 */
[----:B0-----:R-:W2:Y:S02]  /*d920*/  LDL.LU.64 R62, [R1+0x148] ;  /* 0x00014800013e7983 */ /* 0x001ea40000300a00 */
[----:B------:R-:W-:-:S05]  /*d930*/  @!P0 IMAD R191, R191, R17, RZ ;  /* 0x00000011bfbf8224 */ /* 0x000fca00078e02ff */
[----:B------:R0:W-:Y:S01]  /*d940*/  @!P0 STG.E.U8 desc[UR44][R64.64+0x29], R191 ;  /* 0x000029bf40008986 */ /* 0x0001e2000c10112c */
[----:B------:R-:W-:Y:S02]  /*d950*/  ISETP.LT.OR P0, PT, R0, 0x71, !P3 ;  /* 0x000000710000780c */ /* 0x000fe40005f01670 */
[----:B------:R-:W-:Y:S02]  /*d960*/  LOP3.LUT R18, R18, 0x7fffffff, RZ, 0xc0, !PT ;  /* 0x7fffffff12127812 */ /* 0x000fe400078ec0ff */
[-CC-:B------:R-:W-:Y:S02]  /*d970*/  @!P1 IADD3 R12, P5, P6, R233, R2.reuse, R232.reuse ;  /* 0x00000002e90c9210 */ /* 0x180fe40007ebe0e8 */
[----:B------:R-:W-:Y:S02]  /*d980*/  @P1 LOP3.LUT R18, R18, 0x80000000, RZ, 0xfc, !PT ;  /* 0x8000000012121812 */ /* 0x000fe400078efcff */
[----:B------:R-:W-:Y:S02]  /*d990*/  @!P1 IADD3.X R13, R23, R3, R237, P5, P6 ;  /* 0x00000003170d9210 */ /* 0x000fe40002fec4ed */
[----:B------:R-:W-:Y:S01]  /*d9a0*/  LOP3.LUT R18, R18, 0xdfffffff, RZ, 0xc0, !PT ;  /* 0xdfffffff12127812 */ /* 0x000fe200078ec0ff */
[----:B0-----:R-:W3:Y:S02]  /*d9b0*/  LDL.LU.64 R64, [R1+0x140] ;  /* 0x0001400001407983 */ /* 0x001ee40000300a00 */
[----:B------:R-:W-:-:S02]  /*d9c0*/  @!P0 IADD3 R184, P5, P6, R233, R2, R232 ;  /* 0x00000002e9b88210 */ /* 0x000fc40007ebe0e8 */
[----:B------:R-:W-:Y:S02]  /*d9d0*/  @P0 LOP3.LUT R18, R18, 0x20000000, RZ, 0xfc, !PT ;  /* 0x2000000012120812 */ /* 0x000fe400078efcff */
        /* <DEDUP_REMOVED lines=9> */
[----:B------:R-:W-:-:S04]  /*da70*/  LOP3.LUT R18, R18, 0xf7ffffff, RZ, 0xc0, !PT ;  /* 0xf7ffffff12127812 */ /* 0x000fc800078ec0ff */
[----:B------:R-:W-:-:S05]  /*da80*/  @P0 LOP3.LUT R18, R18, 0x8000000, RZ, 0xfc, !PT ;  /* 0x0800000012120812 */ /* 0x000fca00078efcff */
[----:B------:R-:W-:Y:S01]  /*da90*/  @!P5 IMAD R193, R193, R17, RZ ;  /* 0x00000011c1c1d224 */ /* 0x000fe200078e02ff */
[----:B------:R-:W-:Y:S02]  /*daa0*/  ISETP.LT.OR P0, PT, R0, 0x31, !P3 ;  /* 0x000000310000780c */ /* 0x000fe40005f01670 */
[----:B------:R-:W-:Y:S02]  /*dab0*/  LOP3.LUT R18, R18, 0xfeffffff, RZ, 0xc0, !PT ;  /* 0xfeffffff12127812 */ /* 0x000fe400078ec0ff */
[----:B------:R-:W-:Y:S01]  /*dac0*/  @!P5 STG.E.U8 desc[UR44][R4.64+0x31], R193 ;  /* 0x000031c10400d986 */ /* 0x000fe2000c10112c */
[----:B------:R-:W-:Y:S02]  /*dad0*/  @!P1 IADD3 R188, P5, P6, R233, R2, R232 ;  /* 0x00000002e9bc9210 */ /* 0x000fe40007ebe0e8 */
[----:B------:R-:W-:Y:S02]  /*dae0*/  @P1 LOP3.LUT R18, R18, 0x1000000, RZ, 0xfc, !PT ;  /* 0x0100000012121812 */ /* 0x000fe400078efcff */
[----:B------:R-:W-:-:S02]  /*daf0*/  @!P1 IADD3.X R189, R23, R3, R237, P5, P6 ;  /* 0x0000000317bd9210 */ /* 0x000fc40002fec4ed */
[----:B------:R-:W-:Y:S02]  /*db00*/  ISETP.LT.OR P1, PT, R0, 0x32, !P3 ;  /* 0x000000320000780c */ /* 0x000fe40005f21670 */
[----:B------:R-:W-:-:S05]  /*db10*/  @!P0 IMAD R194, R194, R17, RZ ;  /* 0x00000011c2c28224 */ /* 0x000fca00078e02ff */
[----:B------:R0:W-:Y:S01]  /*db20*/  @!P0 STG.E.U8 desc[UR44][R66.64+0x30], R194 ;  /* 0x000030c242008986 */ /* 0x0001e2000c10112c */
[----:B------:R-:W-:-:S05]  /*db30*/  ISETP.LT.OR P0, PT, R0, 0x7a, !P3 ;  /* 0x0000007a0000780c */ /* 0x000fca0005f01670 */
[----:B------:R-:W-:-:S05]  /*db40*/  @!P1 IMAD R195, R195, R17, RZ ;  /* 0x00000011c3c39224 */ /* 0x000fca00078e02ff */
[----:B------:R1:W-:Y:S01]  /*db50*/  @!P1 STG.E.U8 desc[UR44][R68.64+0x31], R195 ;  /* 0x000031c344009986 */ /* 0x0003e2000c10112c */
[----:B------:R-:W-:Y:S02]  /*db60*/  ISETP.LT.OR P1, PT, R0, 0x61, !P4 ;  /* 0x000000610000780c */ /* 0x000fe40006721670 */
[----:B------:R-:W-:Y:S01]  /*db70*/  LOP3.LUT R18, R18, 0xffefffff, RZ, 0xc0, !PT ;  /* 0xffefffff12127812 */ /* 0x000fe200078ec0ff */
[----:B0-----:R-:W4:Y:S01]  /*db80*/  LDL.LU.64 R66, [R1+0x138] ;  /* 0x0001380001427983 */ /* 0x001f220000300a00 */
[-C--:B------:R-:W-:Y:S02]  /*db90*/  @!P0 IADD3 R186, P5, P6, R233, R2.reuse, R232 ;  /* 0x00000002e9ba8210 */ /* 0x080fe40007ebe0e8 */
[----:B------:R-:W-:Y:S02]  /*dba0*/  @P0 LOP3.LUT R18, R18, 0x100000, RZ, 0xfc, !PT ;  /* 0x0010000012120812 */ /* 0x000fe400078efcff */
[----:B------:R-:W-:Y:S02]  /*dbb0*/  @!P0 IADD3.X R187, R23, R3, R237, P5, P6 ;  /* 0x0000000317bb8210 */ /* 0x000fe40002fec4ed */
[----:B------:R-:W-:Y:S01]  /*dbc0*/  LOP3.LUT R18, R18, 0xfffdffff, RZ, 0xc0, !PT ;  /* 0xfffdffff12127812 */ /* 0x000fe200078ec0ff */
[----:B-1----:R-:W4:Y:S02]  /*dbd0*/  LDL.LU.64 R68, [R1+0x130] ;  /* 0x0001300001447983 */ /* 0x002f240000300a00 */
[----:B------:R-:W-:-:S02]  /*dbe0*/  @!P1 IADD3 R192, P5, P6, R233, R2, R16 ;  /* 0x00000002e9c09210 */ /* 0x000fc40007ebe010 */
        /* <DEDUP_REMOVED lines=10> */
[----:B------:R0:W-:Y:S01]  /*dc90*/  @!P5 STG.E.U8 desc[UR44][R4.64+0x38], R196 ;  /* 0x000038c40400d986 */ /* 0x0001e2000c10112c */
[----:B------:R-:W-:Y:S02]  /*dca0*/  ISETP.LT.OR P5, PT, R0, 0x3a, !P2 ;  /* 0x0000003a0000780c */ /* 0x000fe400057a1670 */
[C---:B------:R-:W-:Y:S02]  /*dcb0*/  LOP3.LUT P0, RZ, R19.reuse, 0x800000, RZ, 0xc0, !PT ;  /* 0x0080000013ff7812 */ /* 0x040fe4000780c0ff */
[----:B------:R-:W-:-:S04]  /*dcc0*/  LOP3.LUT R19, R19, 0xffbfffff, RZ, 0xc0, !PT ;  /* 0xffbfffff13137812 */ /* 0x000fc800078ec0ff */
[----:B------:R-:W-:Y:S01]  /*dcd0*/  @!P1 IMAD R198, R198, R17, RZ ;  /* 0x00000011c6c69224 */ /* 0x000fe200078e02ff */
[----:B------:R-:W-:-:S04]  /*dce0*/  @P2 LOP3.LUT R19, R19, 0x400000, RZ, 0xfc, !PT ;  /* 0x0040000013132812 */ /* 0x000fc800078efcff */
[----:B------:R-:W-:Y:S01]  /*dcf0*/  @!P5 IMAD R197, R197, R17, RZ ;  /* 0x00000011c5c5d224 */ /* 0x000fe200078e02ff */
[----:B------:R-:W-:-:S04]  /*dd00*/  ISETP.LT.OR P2, PT, R0, 0x69, !P4 ;  /* 0x000000690000780c */ /* 0x000fc80006741670 */
[----:B------:R1:W-:Y:S04]  /*dd10*/  @!P5 STG.E.U8 desc[UR44][R4.64+0x39], R197 ;  /* 0x000039c50400d986 */ /* 0x0003e8000c10112c */
[----:B------:R1:W-:Y:S01]  /*dd20*/  @!P1 STG.E.U8 desc[UR44][R70.64+0x38], R198 ;  /* 0x000038c646009986 */ /* 0x0003e2000c10112c */
[----:B------:R-:W-:Y:S02]  /*dd30*/  ISETP.LT.OR P1, PT, R0, 0x3a, !P3 ;  /* 0x0000003a0000780c */ /* 0x000fe40005f21670 */
[----:B------:R-:W-:Y:S02]  /*dd40*/  LOP3.LUT R18, R18, 0xfffff7ff, RZ, 0xc0, !PT ;  /* 0xfffff7ff12127812 */ /* 0x000fe400078ec0ff */
[----:B0-----:R-:W-:Y:S02]  /*dd50*/  @!P2 IADD3 R196, P5, P6, R233, R2, R16 ;  /* 0x00000002e9c4a210 */ /* 0x001fe40007ebe010 */
[----:B------:R-:W-:-:S02]  /*dd60*/  @P2 LOP3.LUT R18, R18, 0x800, RZ, 0xfc, !PT ;  /* 0x0000080012122812 */ /* 0x000fc400078efcff */
[----:B-1----:R-:W-:Y:S02]  /*dd70*/  @!P2 IADD3.X R197, R23, R3, R236, P5, P6 ;  /* 0x0000000317c5a210 */ /* 0x002fe40002fec4ec */
[----:B------:R-:W-:Y:S01]  /*dd80*/  ISETP.LT.OR P2, PT, R0, 0x6a, !P4 ;  /* 0x0000006a0000780c */ /* 0x000fe20006741670 */
[----:B------:R-:W4:Y:S02]  /*dd90*/  LDL.LU.64 R70, [R1+0x128] ;  /* 0x0001280001467983 */ /* 0x000f240000300a00 */
[----:B------:R-:W-:-:S05]  /*dda0*/  @!P1 IMAD R199, R199, R17, RZ ;  /* 0x00000011c7c79224 */ /* 0x000fca00078e02ff */
[----:B------:R0:W-:Y:S01]  /*ddb0*/  @!P1 STG.E.U8 desc[UR44][R40.64+0x39], R199 ;  /* 0x000039c728009986 */ /* 0x0001e2000c10112c */
[----:B------:R-:W-:Y:S02]  /*ddc0*/  ISETP.LT.OR P1, PT, R0, 0x71, !P4 ;  /* 0x000000710000780c */ /* 0x000fe40006721670 */
[----:B------:R-:W-:Y:S02]  /*ddd0*/  LOP3.LUT R18, R18, 0xfffffeff, RZ, 0xc0, !PT ;  /* 0xfffffeff12127812 */ /* 0x000fe400078ec0ff */
[-C--:B------:R-:W-:Y:S02]  /*dde0*/  @!P2 IADD3 R194, P5, P6, R233, R2.reuse, R16 ;  /* 0x00000002e9c2a210 */ /* 0x080fe40007ebe010 */
[----:B------:R-:W-:Y:S02]  /*ddf0*/  @P2 LOP3.LUT R18, R18, 0x100, RZ, 0xfc, !PT ;  /* 0x0000010012122812 */ /* 0x000fe400078efcff */
[----:B------:R-:W-:Y:S02]  /*de00*/  @!P2 IADD3.X R195, R23, R3, R236, P5, P6 ;  /* 0x0000000317c3a210 */ /* 0x000fe40002fec4ec */
[----:B------:R-:W-:Y:S01]  /*de10*/  LOP3.LUT R18, R18, 0xffffff7f, RZ, 0xc0, !PT ;  /* 0xffffff7f12127812 */ /* 0x000fe200078ec0ff */
[----:B0-----:R-:W4:Y:S02]  /*de20*/  LDL.LU.64 R40, [R1+0x120] ;  /* 0x0001200001287983 */ /* 0x001f240000300a00 */
        /* <DEDUP_REMOVED lines=12> */
[C---:B------:R-:W-:Y:S02]  /*def0*/  ISETP.LT.OR P5, PT, R0.reuse, 0x22, !P0 ;  /* 0x000000220000780c */ /* 0x040fe400047a1670 */
[----:B------:R-:W-:-:S06]  /*df00*/  ISETP.LT.OR P2, PT, R0, 0x79, !P4 ;  /* 0x000000790000780c */ /* 0x000fcc0006741670 */
[----:B------:R-:W-:-:S05]  /*df10*/  @!P1 IMAD R170, R170, R17, RZ ;  /* 0x00000011aaaa9224 */ /* 0x000fca00078e02ff */
        /* <DEDUP_REMOVED lines=9> */
[----:B0-----:R-:W4:Y:S02]  /*dfb0*/  LDL.LU.64 R42, [R1+0x118] ;  /* 0x00011800012a7983 */ /* 0x001f240000300a00 */
        /* <DEDUP_REMOVED lines=62> */
[----:B------:R-:W-:-:S04]  /*e3a0*/  @!P2 IADD3 R210, P5, P6, R233, R2, R232 ;  /* 0x00000002e9d2a210 */ /* 0x000fc80007ebe0e8 */
[----:B------:R-:W-:Y:S02]  /*e3b0*/  @!P2 IADD3.X R211, R23, R3, R237, P5, P6 ;  /* 0x0000000317d3a210 */ /* 0x000fe40002fec4ed */
[----:B------:R-:W-:Y:S02]  /*e3c0*/  ISETP.LT.OR P6, PT, R0, 0x9a, !P3 ;  /* 0x0000009a0000780c */ /* 0x000fe40005fc1670 */
[----:B------:R-:W-:Y:S01]  /*e3d0*/  LOP3.LUT R18, R18, 0xffffbfff, RZ, 0xc0, !PT ;  /* 0xffffbfff12127812 */ /* 0x000fe200078ec0ff */
[----:B0-----:R-:W4:Y:S02]  /*e3e0*/  LDL.LU.64 R50, [R1+0xf8] ;  /* 0x0000f80001327983 */ /* 0x001f240000300a00 */
[----:B------:R-:W-:-:S05]  /*e3f0*/  @!P1 IMAD R179, R179, R17, RZ ;  /* 0x00000011b3b39224 */ /* 0x000fca00078e02ff */
[----:B------:R0:W-:Y:S01]  /*e400*/  @!P1 STG.E.U8 desc[UR44][R52.64+0x31], R179 ;  /* 0x000031b334009986 */ /* 0x0001e2000c10112c */
[----:B------:R-:W-:Y:S02]  /*e410*/  ISETP.LT.OR P1, PT, R0, 0x81, !P4 ;  /* 0x000000810000780c */ /* 0x000fe40006721670 */
[----:B------:R-:W-:-:S04]  /*e420*/  @!P6 IADD3 R176, P3, P5, R233, R2, R232 ;  /* 0x00000002e9b0e210 */ /* 0x000fc80007d7e0e8 */
[----:B------:R-:W-:Y:S02]  /*e430*/  @!P6 IADD3.X R177, R23, R3, R237, P3, P5 ;  /* 0x0000000317b1e210 */ /* 0x000fe40001fea4ed */
[----:B------:R-:W-:Y:S01]  /*e440*/  @P2 LOP3.LUT R18, R18, 0x4000, RZ, 0xfc, !PT ;  /* 0x0000400012122812 */ /* 0x000fe200078efcff */
[----:B0-----:R-:W4:Y:S04]  /*e450*/  LDL.LU.64 R52, [R1+0xf0] ;  /* 0x0000f00001347983 */ /* 0x001f280000300a00 */
[----:B------:R-:W-:-:S04]  /*e460*/  @!P1 IADD3 R212, P3, P5, R233, R2, R16 ;  /* 0x00000002e9d49210 */ /* 0x000fc80007d7e010 */
        /* <DEDUP_REMOVED lines=10> */
[C---:B------:R-:W-:Y:S02]  /*e510*/  ISETP.LT.OR P3, PT, R0.reuse, 0x3a, !P0 ;  /* 0x0000003a0000780c */ /* 0x040fe40004761670 */
[----:B------:R-:W-:-:S06]  /*e520*/  ISETP.LT.OR P1, PT, R0, 0x89, !P4 ;  /* 0x000000890000780c */ /* 0x000fcc0006721670 */
[----:B------:R-:W-:-:S05]  /*e530*/  @!P6 IMAD R182, R182, R17, RZ ;  /* 0x00000011b6b6e224 */ /* 0x000fca00078e02ff */
[----:B------:R-:W-:-:S05]  /*e540*/  @!P3 IMAD R181, R181, R17, RZ ;  /* 0x00000011b5b5b224 */ /* 0x000fca00078e02ff */
[----:B------:R1:W-:Y:S04]  /*e550*/  @!P3 STG.E.U8 desc[UR44][R6.64+0x39], R181 ;  /* 0x000039b50600b986 */ /* 0x0003e8000c10112c */
[----:B------:R2:W-:Y:S01]  /*e560*/  @!P6 STG.E.U8 desc[UR44][R54.64+0x38], R182 ;  /* 0x000038b63600e986 */ /* 0x0005e2000c10112c */
[----:B------:R-:W-:Y:S02]  /*e570*/  ISETP.LT.OR P6, PT, R0, 0x8a, !P4 ;  /* 0x0000008a0000780c */ /* 0x000fe400067c1670 */
[----:B0-----:R-:W-:Y:S02]  /*e580*/  @!P1 IADD3 R180, P3, P5, R233, R2, R16 ;  /* 0x00000002e9b49210 */ /* 0x001fe40007d7e010 */
[----:B------:R-:W-:Y:S02]  /*e590*/  LOP3.LUT P2, RZ, R19, 0x400000, RZ, 0xc0, !PT ;  /* 0x0040000013ff7812 */ /* 0x000fe4000784c0ff */
[----:B-1----:R-:W-:-:S02]  /*e5a0*/  @!P1 IADD3.X R181, R23, R3, R236, P3, P5 ;  /* 0x0000000317b59210 */ /* 0x002fc40001fea4ec */
[C---:B------:R-:W-:Y:S02]  /*e5b0*/  LOP3.LUT P1, RZ, R19.reuse, 0x200000, RZ, 0xc0, !PT ;  /* 0x0020000013ff7812 */ /* 0x040fe4000782c0ff */
[----:B------:R-:W-:Y:S01]  /*e5c0*/  LOP3.LUT R19, R19, 0xfffdffff, RZ, 0xc0, !PT ;  /* 0xfffdffff13137812 */ /* 0x000fe200078ec0ff */
[----:B--2---:R-:W2:Y:S02]  /*e5d0*/  LDL.LU.64 R54, [R1+0xe8] ;  /* 0x0000e80001367983 */ /* 0x004ea40000300a00 */
[----:B------:R-:W-:Y:S02]  /*e5e0*/  @!P6 IADD3 R214, P3, P5, R233, R2, R16 ;  /* 0x00000002e9d6e210 */ /* 0x000fe40007d7e010 */
[----:B------:R-:W-:Y:S02]  /*e5f0*/  @P4 LOP3.LUT R19, R19, 0x20000, RZ, 0xfc, !PT ;  /* 0x0002000013134812 */ /* 0x000fe400078efcff */
[----:B------:R-:W-:Y:S02]  /*e600*/  ISETP.GE.AND P4, PT, R22, 0x1, PT ;  /* 0x000000011600780c */ /* 0x000fe40003f86270 */
[----:B------:R-:W-:Y:S01]  /*e610*/  @!P6 IADD3.X R215, R23, R3, R236, P3, P5 ;  /* 0x0000000317d7e210 */ /* 0x000fe20001fea4ec */
[----:B------:R0:W5:Y:S01]  /*e620*/  LDL.LU R22, [R1+0xe0] ;  /* 0x0000e00001167983 */ /* 0x0001620000300800 */
[----:B------:R-:W-:-:S02]  /*e630*/  LOP3.LUT P5, RZ, R19, 0x80, RZ, 0xc0, !PT ;  /* 0x0000008013ff7812 */ /* 0x000fc400078ac0ff */
[----:B------:R-:W-:-:S11]  /*e640*/  ISETP.LT.OR P3, PT, R0, 0x41, !P4 ;  /* 0x000000410000780c */ /* 0x000fd60006761670 */
[-C--:B------:R-:W-:Y:S02]  /*e650*/  @!P5 IMAD R183, R183, R17.reuse, RZ ;  /* 0x00000011b7b7d224 */ /* 0x080fe400078e02ff */
[----:B------:R-:W-:-:S03]  /*e660*/  @!P3 IMAD R152, R152, R17, RZ ;  /* 0x000000119898b224 */ /* 0x000fc600078e02ff */
[----:B------:R1:W-:Y:S04]  /*e670*/  @!P5 STG.E.U8 desc[UR44][R24.64+0x39], R183 ;  /* 0x000039b71800d986 */ /* 0x0003e8000c10112c */
[----:B------:R3:W-:Y:S01]  /*e680*/  @!P3 STG.E.U8 desc[UR44][R2.64+0x40], R152 ;  /* 0x000040980200b986 */ /* 0x0007e2000c10112c */
[----:B------:R-:W-:Y:S02]  /*e690*/  ISETP.LT.OR P3, PT, R0, 0x42, !P4 ;  /* 0x000000420000780c */ /* 0x000fe40006761670 */
[----:B------:R-:W-:Y:S01]  /*e6a0*/  LOP3.LUT R19, R19, 0xfffbffff, RZ, 0xc0, !PT ;  /* 0xfffbffff13137812 */ /* 0x000fe200078ec0ff */
[----:B-1----:R-:W2:Y:S10]  /*e6b0*/  LDL.LU.64 R24, [R1+0xd8] ;  /* 0x0000d80001187983 */ /* 0x002eb40000300a00 */
[----:B------:R-:W-:-:S05]  /*e6c0*/  @!P3 IMAD R153, R153, R17, RZ ;  /* 0x000000119999b224 */ /* 0x000fca00078e02ff */
[----:B------:R1:W-:Y:S01]  /*e6d0*/  @!P3 STG.E.U8 desc[UR44][R2.64+0x41], R153 ;  /* 0x000041990200b986 */ /* 0x0003e2000c10112c */
[----:B------:R-:W-:-:S13]  /*e6e0*/  ISETP.LT.OR P3, PT, R0, 0x41, !P1 ;  /* 0x000000410000780c */ /* 0x000fda0004f61670 */
[----:B---3--:R-:W-:Y:S01]  /*e6f0*/  @!P3 IADD3 R152, P5, R2, R233, RZ ;  /* 0x000000e90298b210 */ /* 0x008fe20007fbe0ff */
[----:B------:R-:W-:-:S04]  /*e700*/  @!P3 IMAD R154, R154, R17, RZ ;  /* 0x000000119a9ab224 */ /* 0x000fc800078e02ff */
[----:B-1----:R-:W-:-:S05]  /*e710*/  @!P3 IMAD.X R153, R3, 0x1, R23, P5 ;  /* 0x000000010399b824 */ /* 0x002fca00028e0617 */
[----:B------:R1:W-:Y:S01]  /*e720*/  @!P3 STG.E.U8 desc[UR44][R152.64+0x40], R154 ;  /* 0x0000409a9800b986 */ /* 0x0003e2000c10112c */
[----:B------:R-:W-:-:S13]  /*e730*/  ISETP.LT.OR P3, PT, R0, 0x42, !P1 ;  /* 0x000000420000780c */ /* 0x000fda0004f61670 */
[----:B-1----:R-:W-:Y:S01]  /*e740*/  @!P3 IADD3 R152, P5, R2, R233, RZ ;  /* 0x000000e90298b210 */ /* 0x002fe20007fbe0ff */
[----:B------:R-:W-:-:S04]  /*e750*/  @!P3 IMAD R155, R155, R17, RZ ;  /* 0x000000119b9bb224 */ /* 0x000fc800078e02ff */
[----:B------:R-:W-:-:S05]  /*e760*/  @!P3 IMAD.X R153, R3, 0x1, R23, P5 ;  /* 0x000000010399b824 */ /* 0x000fca00028e0617 */
[----:B------:R1:W-:Y:S01]  /*e770*/  @!P3 STG.E.U8 desc[UR44][R152.64+0x41], R155 ;  /* 0x0000419b9800b986 */ /* 0x0003e2000c10112c */
[----:B------:R-:W-:-:S13]  /*e780*/  ISETP.LT.OR P3, PT, R0, 0x49, !P4 ;  /* 0x000000490000780c */ /* 0x000fda0006761670 */
[----:B------:R-:W-:-:S05]  /*e790*/  @!P3 IMAD R156, R156, R17, RZ ;  /* 0x000000119c9cb224 */ /* 0x000fca00078e02ff */
[----:B------:R-:W-:Y:S01]  /*e7a0*/  @!P3 STG.E.U8 desc[UR44][R2.64+0x48], R156 ;  /* 0x0000489c0200b986 */ /* 0x000fe2000c10112c */
[----:B------:R-:W-:-:S13]  /*e7b0*/  ISETP.LT.OR P3, PT, R0, 0x4a, !P4 ;  /* 0x0000004a0000780c */ /* 0x000fda0006761670 */
[----:B------:R-:W-:-:S05]  /*e7c0*/  @!P3 IMAD R157, R157, R17, RZ ;  /* 0x000000119d9db224 */ /* 0x000fca00078e02ff */
[----:B------:R-:W-:Y:S01]  /*e7d0*/  @!P3 STG.E.U8 desc[UR44][R2.64+0x49], R157 ;  /* 0x0000499d0200b986 */ /* 0x000fe2000c10112c */
[----:B------:R-:W-:-:S13]  /*e7e0*/  ISETP.LT.OR P3, PT, R0, 0x49, !P1 ;  /* 0x000000490000780c */ /* 0x000fda0004f61670 */
[----:B-1----:R-:W-:Y:S01]  /*e7f0*/  @!P3 IADD3 R152, P5, R2, R233, RZ ;  /* 0x000000e90298b210 */ /* 0x002fe20007fbe0ff */
[----:B------:R-:W-:-:S04]  /*e800*/  @!P3 IMAD R158, R158, R17, RZ ;  /* 0x000000119e9eb224 */ /* 0x000fc800078e02ff */
[----:B------:R-:W-:-:S05]  /*e810*/  @!P3 IMAD.X R153, R3, 0x1, R23, P5 ;  /* 0x000000010399b824 */ /* 0x000fca00028e0617 */
        /* <DEDUP_REMOVED lines=38> */
[----:B------:R-:W-:Y:S02]  /*ea80*/  ISETP.LT.OR P3, PT, R0, 0x41, !P2 ;  /* 0x000000410000780c */ /* 0x000fe40005761670 */
[----:B------:R-:W-:-:S04]  /*ea90*/  @P6 LOP3.LUT R19, R19, 0x40000, RZ, 0xfc, !PT ;  /* 0x0004000013136812 */ /* 0x000fc800078efcff */
[----:B------:R-:W-:-:S07]  /*eaa0*/  LOP3.LUT P6, RZ, R19, 0x2000, RZ, 0xc0, !PT ;  /* 0x0000200013ff7812 */ /* 0x000fce00078cc0ff */
[----:B------:R-:W-:Y:S01]  /*eab0*/  @!P3 IMAD R136, R136, R17, RZ ;  /* 0x000000118888b224 */ /* 0x000fe200078e02ff */
[----:B------:R-:W-:-:S04]  /*eac0*/  LOP3.LUT R19, R19, 0xfff7ffff, RZ, 0xc0, !PT ;  /* 0xfff7ffff13137812 */ /* 0x000fc800078ec0ff */
[----:B------:R-:W-:Y:S01]  /*ead0*/  @!P3 STG.E.U8 desc[UR44][R4.64+0x40], R136 ;  /* 0x000040880400b986 */ /* 0x000fe2000c10112c */
[----:B------:R-:W-:Y:S02]  /*eae0*/  ISETP.LT.OR P3, PT, R0, 0x42, !P2 ;  /* 0x000000420000780c */ /* 0x000fe40005761670 */
[----:B------:R-:W-:-:S04]  /*eaf0*/  @P4 LOP3.LUT R19, R19, 0x80000, RZ, 0xfc, !PT ;  /* 0x0008000013134812 */ /* 0x000fc800078efcff */
[C---:B------:R-:W-:Y:S02]  /*eb00*/  LOP3.LUT P4, RZ, R19.reuse, 0x10000, RZ, 0xc0, !PT ;  /* 0x0001000013ff7812 */ /* 0x040fe4000788c0ff */
[----:B------:R-:W-:-:S04]  /*eb10*/  LOP3.LUT R19, R19, 0xffefffff, RZ, 0xc0, !PT ;  /* 0xffefffff13137812 */ /* 0x000fc800078ec0ff */
[----:B------:R-:W-:Y:S01]  /*eb20*/  @P1 LOP3.LUT R19, R19, 0x100000, RZ, 0xfc, !PT ;  /* 0x0010000013131812 */ /* 0x000fe200078efcff */
[----:B------:R-:W-:-:S03]  /*eb30*/  @!P3 IMAD R137, R137, R17, RZ ;  /* 0x000000118989b224 */ /* 0x000fc600078e02ff */
[----:B------:R-:W-:Y:S02]  /*eb40*/  LOP3.LUT P5, RZ, R19, 0x8000, RZ, 0xc0, !PT ;  /* 0x0000800013ff7812 */ /* 0x000fe400078ac0ff */
[----:B------:R-:W-:Y:S01]  /*eb50*/  @!P3 STG.E.U8 desc[UR44][R4.64+0x41], R137 ;  /* 0x000041890400b986 */ /* 0x000fe2000c10112c */
[----:B------:R-:W-:Y:S01]  /*eb60*/  ISETP.LT.OR P3, PT, R0, 0x49, !P2 ;  /* 0x000000490000780c */ /* 0x000fe20005761670 */
[----:B------:R-:W-:-:S05]  /*eb70*/  @!P4 IMAD R138, R138, R17, RZ ;  /* 0x000000118a8ac224 */ /* 0x000fca00078e02ff */
[----:B------:R3:W-:Y:S04]  /*eb80*/  @!P4 STG.E.U8 desc[UR44][R26.64+0x40], R138 ;  /* 0x0000408a1a00c986 */ /* 0x0007e8000c10112c */
[----:B------:R-:W-:-:S03]  /*eb90*/  @!P5 IMAD R139, R139, R17, RZ ;  /* 0x000000118b8bd224 */ /* 0x000fc600078e02ff */
[-C--:B-1----:R-:W-:Y:S02]  /*eba0*/  @!P3 IMAD R153, R140, R17.reuse, RZ ;  /* 0x000000118c99b224 */ /* 0x082fe400078e02ff */
[----:B------:R1:W-:Y:S04]  /*ebb0*/  @!P5 STG.E.U8 desc[UR44][R28.64+0x41], R139 ;  /* 0x0000418b1c00d986 */ /* 0x0003e8000c10112c */
[----:B------:R-:W-:Y:S01]  /*ebc0*/  @!P3 STG.E.U8 desc[UR44][R4.64+0x48], R153 ;  /* 0x000048990400b986 */ /* 0x000fe2000c10112c */
[----:B------:R-:W-:Y:S01]  /*ebd0*/  ISETP.LT.OR P3, PT, R0, 0x4a, !P2 ;  /* 0x0000004a0000780c */ /* 0x000fe20005761670 */
[----:B------:R-:W-:Y:S01]  /*ebe0*/  @!P6 IMAD R143, R143, R17, RZ ;  /* 0x000000118f8fe224 */ /* 0x000fe200078e02ff */
[C---:B------:R-:W-:Y:S01]  /*ebf0*/  LOP3.LUT P1, RZ, R19.reuse, 0x800, RZ, 0xc0, !PT ;  /* 0x0000080013ff7812 */ /* 0x040fe2000782c0ff */
[----:B---3--:R-:W3:Y:S01]  /*ec00*/  LDL.LU.64 R26, [R1+0xd0] ;  /* 0x0000d000011a7983 */ /* 0x008ee20000300a00 */
[----:B------:R-:W-:-:S02]  /*ec10*/  LOP3.LUT P4, RZ, R19, 0x400, RZ, 0xc0, !PT ;  /* 0x0000040013ff7812 */ /* 0x000fc4000788c0ff */
[----:B------:R-:W-:Y:S01]  /*ec20*/  LOP3.LUT P5, RZ, R19, 0x200, RZ, 0xc0, !PT ;  /* 0x0000020013ff7812 */ /* 0x000fe200078ac0ff */
[----:B-1----:R-:W3:Y:S06]  /*ec30*/  LDL.LU.64 R28, [R1+0xc8] ;  /* 0x0000c800011c7983 */ /* 0x002eec0000300a00 */
[----:B------:R-:W-:-:S05]  /*ec40*/  @!P3 IMAD R141, R141, R17, RZ ;  /* 0x000000118d8db224 */ /* 0x000fca00078e02ff */
[----:B------:R-:W-:Y:S01]  /*ec50*/  @!P3 STG.E.U8 desc[UR44][R4.64+0x49], R141 ;  /* 0x0000498d0400b986 */ /* 0x000fe2000c10112c */
[----:B------:R-:W-:-:S13]  /*ec60*/  LOP3.LUT P3, RZ, R19, 0x4000, RZ, 0xc0, !PT ;  /* 0x0000400013ff7812 */ /* 0x000fda000786c0ff */
[----:B------:R-:W-:-:S05]  /*ec70*/  @!P3 IMAD R142, R142, R17, RZ ;  /* 0x000000118e8eb224 */ /* 0x000fca00078e02ff */
[----:B------:R1:W-:Y:S01]  /*ec80*/  @!P3 STG.E.U8 desc[UR44][R30.64+0x48], R142 ;  /* 0x0000488e1e00b986 */ /* 0x0003e2000c10112c */
[----:B------:R-:W-:-:S03]  /*ec90*/  ISETP.LT.OR P3, PT, R0, 0x51, !P2 ;  /* 0x000000510000780c */ /* 0x000fc60005761670 */
[----:B------:R0:W-:Y:S01]  /*eca0*/  @!P6 STG.E.U8 desc[UR44][R32.64+0x49], R143 ;  /* 0x0000498f2000e986 */ /* 0x0001e2000c10112c */
[-C--:B------:R-:W-:Y:S02]  /*ecb0*/  @!P1 IMAD R147, R147, R17.reuse, RZ ;  /* 0x0000001193939224 */ /* 0x080fe400078e02ff */
[-C--:B------:R-:W-:Y:S02]  /*ecc0*/  @!P4 IMAD R150, R150, R17.reuse, RZ ;  /* 0x000000119696c224 */ /* 0x080fe400078e02ff */
[-C--:B------:R-:W-:Y:S01]  /*ecd0*/  @!P5 IMAD R151, R151, R17.reuse, RZ ;  /* 0x000000119797d224 */ /* 0x080fe200078e02ff */
[----:B-1----:R-:W3:Y:S04]  /*ece0*/  LDL.LU.64 R30, [R1+0xc0] ;  /* 0x0000c000011e7983 */ /* 0x002ee80000300a00 */
[----:B------:R-:W-:Y:S01]  /*ecf0*/  @!P3 IMAD R137, R144, R17, RZ ;  /* 0x000000119089b224 */ /* 0x000fe200078e02ff */
[----:B------:R-:W-:Y:S01]  /*ed00*/  LOP3.LUT P6, RZ, R19, 0x40, RZ, 0xc0, !PT ;  /* 0x0000004013ff7812 */ /* 0x000fe200078cc0ff */
[----:B0-----:R-:W3:Y:S04]  /*ed10*/  LDL.LU.64 R32, [R1+0xb8] ;  /* 0x0000b80001207983 */ /* 0x001ee80000300a00 */
[----:B------:R-:W-:Y:S01]  /*ed20*/  @!P3 STG.E.U8 desc[UR44][R4.64+0x50], R137 ;  /* 0x000050890400b986 */ /* 0x000fe2000c10112c */
[----:B------:R-:W-:-:S13]  /*ed30*/  ISETP.LT.OR P3, PT, R0, 0x52, !P2 ;  /* 0x000000520000780c */ /* 0x000fda0005761670 */
[----:B------:R-:W-:-:S05]  /*ed40*/  @!P3 IMAD R145, R145, R17, RZ ;  /* 0x000000119191b224 */ /* 0x000fca00078e02ff */
[----:B------:R-:W-:Y:S01]  /*ed50*/  @!P3 STG.E.U8 desc[UR44][R4.64+0x51], R145 ;  /* 0x000051910400b986 */ /* 0x000fe2000c10112c */
[----:B------:R-:W-:-:S13]  /*ed60*/  LOP3.LUT P3, RZ, R19, 0x1000, RZ, 0xc0, !PT ;  /* 0x0000100013ff7812 */ /* 0x000fda000786c0ff */
[----:B------:R-:W-:-:S05]  /*ed70*/  @!P3 IMAD R146, R146, R17, RZ ;  /* 0x000000119292b224 */ /* 0x000fca00078e02ff */
[----:B------:R0:W-:Y:S01]  /*ed80*/  @!P3 STG.E.U8 desc[UR44][R34.64+0x50], R146 ;  /* 0x000050922200b986 */ /* 0x0001e2000c10112c */
[----:B------:R-:W-:-:S03]  /*ed90*/  ISETP.LT.OR P3, PT, R0, 0x59, !P2 ;  /* 0x000000590000780c */ /* 0x000fc60005761670 */
[----:B------:R1:W-:Y:S04]  /*eda0*/  @!P1 STG.E.U8 desc[UR44][R36.64+0x51], R147 ;  /* 0x0000519324009986 */ /* 0x0003e8000c10112c */
[----:B0-----:R-:W3:Y:S06]  /*edb0*/  LDL.LU.64 R34, [R1+0xb0] ;  /* 0x0000b00001227983 */ /* 0x001eec0000300a00 */
[----:B------:R-:W-:Y:S01]  /*edc0*/  @!P3 IMAD R139, R148, R17, RZ ;  /* 0x00000011948bb224 */ /* 0x000fe200078e02ff */
[----:B------:R-:W-:Y:S01]  /*edd0*/  LOP3.LUT P1, RZ, R18, 0x40000000, RZ, 0xc0, !PT ;  /* 0x4000000012ff7812 */ /* 0x000fe2000782c0ff */
[----:B-1----:R-:W3:Y:S04]  /*ede0*/  LDL.LU.64 R36, [R1+0xa8] ;  /* 0x0000a80001247983 */ /* 0x002ee80000300a00 */
[----:B------:R0:W-:Y:S01]  /*edf0*/  @!P3 STG.E.U8 desc[UR44][R4.64+0x58], R139 ;  /* 0x0000588b0400b986 */ /* 0x0001e2000c10112c */
[----:B------:R-:W-:-:S13]  /*ee00*/  ISETP.LT.OR P3, PT, R0, 0x5a, !P2 ;  /* 0x0000005a0000780c */ /* 0x000fda0005761670 */
[----:B------:R-:W-:-:S05]  /*ee10*/  @!P3 IMAD R149, R149, R17, RZ ;  /* 0x000000119595b224 */ /* 0x000fca00078e02ff */
[----:B------:R-:W-:Y:S01]  /*ee20*/  @!P3 STG.E.U8 desc[UR44][R4.64+0x59], R149 ;  /* 0x000059950400b986 */ /* 0x000fe2000c10112c */
[----:B------:R-:W-:-:S03]  /*ee30*/  ISETP.LT.OR P3, PT, R0, 0x41, !P0 ;  /* 0x000000410000780c */ /* 0x000fc60004761670 */
[----:B------:R1:W-:Y:S04]  /*ee40*/  @!P4 STG.E.U8 desc[UR44][R38.64+0x58], R150 ;  /* 0x000058962600c986 */ /* 0x0003e8000c10112c */
[----:B------:R-:W-:Y:S06]  /*ee50*/  @!P5 STG.E.U8 desc[UR44][R234.64+0x59], R151 ;  /* 0x00005997ea00d986 */ /* 0x000fec000c10112c */
[----:B------:R-:W-:-:S02]  /*ee60*/  @!P3 IMAD R137, R120, R17, RZ ;  /* 0x000000117889b224 */ /* 0x000fc400078e02ff */
[----:B0-----:R-:W-:Y:S01]  /*ee70*/  @!P6 IMAD R139, R122, R17, RZ ;  /* 0x000000117a8be224 */ /* 0x001fe200078e02ff */
[----:B-1----:R-:W3:Y:S04]  /*ee80*/  LDL.LU.64 R38, [R1+0xa0] ;  /* 0x0000a00001267983 */ /* 0x002ee80000300a00 */
[----:B------:R-:W-:Y:S01]  /*ee90*/  @!P3 STG.E.U8 desc[UR44][R6.64+0x40], R137 ;  /* 0x000040890600b986 */ /* 0x000fe2000c10112c */
[----:B------:R-:W-:-:S13]  /*eea0*/  ISETP.LT.OR P3, PT, R0, 0x42, !P0 ;  /* 0x000000420000780c */ /* 0x000fda0004761670 */
[----:B------:R-:W-:-:S05]  /*eeb0*/  @!P3 IMAD R121, R121, R17, RZ ;  /* 0x000000117979b224 */ /* 0x000fca00078e02ff */
[----:B------:R0:W-:Y:S01]  /*eec0*/  @!P3 STG.E.U8 desc[UR44][R6.64+0x41], R121 ;  /* 0x000041790600b986 */ /* 0x0001e2000c10112c */
[----:B------:R-:W-:-:S03]  /*eed0*/  LOP3.LUT P3, RZ, R19, 0x8, RZ, 0xc0, !PT ;  /* 0x0000000813ff7812 */ /* 0x000fc6000786c0ff */
[----:B------:R-:W-:Y:S10]  /*eee0*/  @!P6 STG.E.U8 desc[UR44][R230.64+0x40], R139 ;  /* 0x0000408be600e986 */ /* 0x000ff4000c10112c */
[----:B------:R-:W-:-:S05]  /*eef0*/  @!P3 IMAD R123, R123, R17, RZ ;  /* 0x000000117b7bb224 */ /* 0x000fca00078e02ff */
[----:B------:R1:W-:Y:S01]  /*ef00*/  @!P3 STG.E.U8 desc[UR44][R228.64+0x41], R123 ;  /* 0x0000417be400b986 */ /* 0x0003e2000c10112c */
[----:B------:R-:W-:-:S13]  /*ef10*/  ISETP.LT.OR P3, PT, R0, 0x49, !P0 ;  /* 0x000000490000780c */ /* 0x000fda0004761670 */
[----:B------:R-:W-:-:S05]  /*ef20*/  @!P3 IMAD R141, R124, R17, RZ ;  /* 0x000000117c8db224 */ /* 0x000fca00078e02ff */
[----:B------:R-:W-:Y:S01]  /*ef30*/  @!P3 STG.E.U8 desc[UR44][R6.64+0x48], R141 ;  /* 0x0000488d0600b986 */ /* 0x000fe2000c10112c */
[----:B------:R-:W-:-:S13]  /*ef40*/  ISETP.LT.OR P3, PT, R0, 0x4a, !P0 ;  /* 0x0000004a0000780c */ /* 0x000fda0004761670 */
[----:B------:R-:W-:-:S05]  /*ef50*/  @!P3 IMAD R125, R125, R17, RZ ;  /* 0x000000117d7db224 */ /* 0x000fca00078e02ff */
[----:B------:R4:W-:Y:S01]  /*ef60*/  @!P3 STG.E.U8 desc[UR44][R6.64+0x49], R125 ;  /* 0x0000497d0600b986 */ /* 0x0009e2000c10112c */
[----:B------:R-:W-:Y:S01]  /*ef70*/  LOP3.LUT P3, RZ, R18, 0x2000000, RZ, 0xc0, !PT ;  /* 0x0200000012ff7812 */ /* 0x000fe2000786c0ff */
[----:B0-----:R-:W-:-:S05]  /*ef80*/  @!P1 IMAD R121, R126, R17, RZ ;  /* 0x000000117e799224 */ /* 0x001fca00078e02ff */
[----:B------:R0:W-:Y:S07]  /*ef90*/  @!P1 STG.E.U8 desc[UR44][R226.64+0x48], R121 ;  /* 0x00004879e2009986 */ /* 0x0001ee000c10112c */
[----:B------:R-:W-:-:S05]  /*efa0*/  @!P3 IMAD R127, R127, R17, RZ ;  /* 0x000000117f7fb224 */ /* 0x000fca00078e02ff */
[----:B------:R-:W-:Y:S01]  /*efb0*/  @!P3 STG.E.U8 desc[UR44][R224.64+0x49], R127 ;  /* 0x0000497fe000b986 */ /* 0x000fe2000c10112c */
[----:B------:R-:W-:-:S13]  /*efc0*/  ISETP.LT.OR P3, PT, R0, 0x51, !P0 ;  /* 0x000000510000780c */ /* 0x000fda0004761670 */
[----:B-1----:R-:W-:-:S05]  /*efd0*/  @!P3 IMAD R123, R128, R17, RZ ;  /* 0x00000011807bb224 */ /* 0x002fca00078e02ff */
[----:B------:R1:W-:Y:S01]  /*efe0*/  @!P3 STG.E.U8 desc[UR44][R6.64+0x50], R123 ;  /* 0x0000507b0600b986 */ /* 0x0003e2000c10112c */
[----:B------:R-:W-:Y:S02]  /*eff0*/  ISETP.LT.OR P3, PT, R0, 0x52, !P0 ;  /* 0x000000520000780c */ /* 0x000fe40004761670 */
[----:B------:R-:W-:-:S11]  /*f000*/  LOP3.LUT P4, RZ, R18, 0x40000, RZ, 0xc0, !PT ;  /* 0x0004000012ff7812 */ /* 0x000fd6000788c0ff */
[----:B------:R-:W-:-:S05]  /*f010*/  @!P3 IMAD R129, R129, R17, RZ ;  /* 0x000000118181b224 */ /* 0x000fca00078e02ff */
[----:B------:R-:W-:Y:S01]  /*f020*/  @!P3 STG.E.U8 desc[UR44][R6.64+0x51], R129 ;  /* 0x000051810600b986 */ /* 0x000fe2000c10112c */
[----:B------:R-:W-:Y:S01]  /*f030*/  LOP3.LUT P3, RZ, R18, 0x8000, RZ, 0xc0, !PT ;  /* 0x0000800012ff7812 */ /* 0x000fe2000786c0ff */
[----:B----4-:R-:W-:-:S05]  /*f040*/  @!P4 IMAD R125, R130, R17, RZ ;  /* 0x00000011827dc224 */ /* 0x010fca00078e02ff */
[----:B------:R4:W-:Y:S07]  /*f050*/  @!P4 STG.E.U8 desc[UR44][R222.64+0x50], R125 ;  /* 0x0000507dde00c986 */ /* 0x0009ee000c10112c */
[----:B------:R-:W-:-:S05]  /*f060*/  @!P3 IMAD R131, R131, R17, RZ ;  /* 0x000000118383b224 */ /* 0x000fca00078e02ff */
[----:B------:R-:W-:Y:S01]  /*f070*/  @!P3 STG.E.U8 desc[UR44][R220.64+0x51], R131 ;  /* 0x00005183dc00b986 */ /* 0x000fe2000c10112c */
[----:B------:R-:W-:-:S13]  /*f080*/  ISETP.LT.OR P3, PT, R0, 0x59, !P0 ;  /* 0x000000590000780c */ /* 0x000fda0004761670 */
[----:B0-----:R-:W-:-:S05]  /*f090*/  @!P3 IMAD R121, R132, R17, RZ ;  /* 0x000000118479b224 */ /* 0x001fca00078e02ff */
[----:B------:R-:W-:Y:S01]  /*f0a0*/  @!P3 STG.E.U8 desc[UR44][R6.64+0x58], R121 ;  /* 0x000058790600b986 */ /* 0x000fe2000c10112c */
[----:B------:R-:W-:Y:S02]  /*f0b0*/  ISETP.LT.OR P3, PT, R0, 0x5a, !P0 ;  /* 0x0000005a0000780c */ /* 0x000fe40004761670 */
[----:B------:R-:W-:Y:S02]  /*f0c0*/  LOP3.LUT P4, RZ, R19, 0x80000, RZ, 0xc0, !PT ;  /* 0x0008000013ff7812 */ /* 0x000fe4000788c0ff */
[C---:B------:R-:W-:Y:S02]  /*f0d0*/  LOP3.LUT P5, RZ, R18.reuse, 0x200, RZ, 0xc0, !PT ;  /* 0x0000020012ff7812 */ /* 0x040fe400078ac0ff */
[----:B------:R-:W-:-:S07]  /*f0e0*/  LOP3.LUT P6, RZ, R18, 0x10, RZ, 0xc0, !PT ;  /* 0x0000001012ff7812 */ /* 0x000fce00078cc0ff */
[----:B------:R-:W-:-:S05]  /*f0f0*/  @!P3 IMAD R133, R133, R17, RZ ;  /* 0x000000118585b224 */ /* 0x000fca00078e02ff */
[----:B------:R-:W-:Y:S01]  /*f100*/  @!P3 STG.E.U8 desc[UR44][R6.64+0x59], R133 ;  /* 0x000059850600b986 */ /* 0x000fe2000c10112c */
[----:B------:R-:W-:Y:S01]  /*f110*/  ISETP.LT.OR P3, PT, R0, 0x61, !P4 ;  /* 0x000000610000780c */ /* 0x000fe20006761670 */
[-C--:B-1----:R-:W-:Y:S02]  /*f120*/  @!P5 IMAD R123, R134, R17.reuse, RZ ;  /* 0x00000011867bd224 */ /* 0x082fe400078e02ff */
[----:B------:R-:W-:-:S03]  /*f130*/  @!P6 IMAD R135, R135, R17, RZ ;  /* 0x000000118787e224 */ /* 0x000fc600078e02ff */
[----:B------:R0:W-:Y:S07]  /*f140*/  @!P5 STG.E.U8 desc[UR44][R218.64+0x58], R123 ;  /* 0x0000587bda00d986 */ /* 0x0001ee000c10112c */
[----:B----4-:R-:W-:Y:S01]  /*f150*/  @!P3 IMAD R125, R104, R17, RZ ;  /* 0x00000011687db224 */ /* 0x010fe200078e02ff */
[----:B------:R-:W-:Y:S04]  /*f160*/  @!P6 STG.E.U8 desc[UR44][R216.64+0x59], R135 ;  /* 0x00005987d800e986 */ /* 0x000fe8000c10112c */
[----:B------:R1:W-:Y:S01]  /*f170*/  @!P3 STG.E.U8 desc[UR44][R2.64+0x60], R125 ;  /* 0x0000607d0200b986 */ /* 0x0003e2000c10112c */
[----:B------:R-:W-:-:S02]  /*f180*/  ISETP.LT.OR P3, PT, R0, 0x62, !P4 ;  /* 0x000000620000780c */ /* 0x000fc40006761670 */
[----:B------:R-:W-:-:S11]  /*f190*/  LOP3.LUT P1, RZ, R19, 0x100000, RZ, 0xc0, !PT ;  /* 0x0010000013ff7812 */ /* 0x000fd6000782c0ff */
[----:B------:R-:W-:-:S05]  /*f1a0*/  @!P3 IMAD R127, R105, R17, RZ ;  /* 0x00000011697fb224 */ /* 0x000fca00078e02ff */
[----:B------:R-:W-:Y:S01]  /*f1b0*/  @!P3 STG.E.U8 desc[UR44][R2.64+0x61], R127 ;  /* 0x0000617f0200b986 */ /* 0x000fe2000c10112c */
[----:B------:R-:W-:-:S13]  /*f1c0*/  ISETP.LT.OR P3, PT, R0, 0x61, !P1 ;  /* 0x000000610000780c */ /* 0x000fda0004f61670 */
[----:B------:R-:W-:Y:S01]  /*f1d0*/  @!P3 IADD3 R104, P5, R2, R233, RZ ;  /* 0x000000e90268b210 */ /* 0x000fe20007fbe0ff */
[----:B0-----:R-:W-:-:S04]  /*f1e0*/  @!P3 IMAD R123, R106, R17, RZ ;  /* 0x000000116a7bb224 */ /* 0x001fc800078e02ff */
[----:B------:R-:W-:-:S05]  /*f1f0*/  @!P3 IMAD.X R105, R3, 0x1, R23, P5 ;  /* 0x000000010369b824 */ /* 0x000fca00028e0617 */
[----:B------:R0:W-:Y:S01]  /*f200*/  @!P3 STG.E.U8 desc[UR44][R104.64+0x60], R123 ;  /* 0x0000607b6800b986 */ /* 0x0001e2000c10112c */
[----:B------:R-:W-:-:S13]  /*f210*/  ISETP.LT.OR P3, PT, R0, 0x62, !P1 ;  /* 0x000000620000780c */ /* 0x000fda0004f61670 */
[----:B------:R-:W-:Y:S01]  /*f220*/  @!P3 IADD3 R120, P5, R2, R233, RZ ;  /* 0x000000e90278b210 */ /* 0x000fe20007fbe0ff */
[----:B------:R-:W-:-:S04]  /*f230*/  @!P3 IMAD R107, R107, R17, RZ ;  /* 0x000000116b6bb224 */ /* 0x000fc800078e02ff */
[----:B------:R-:W-:-:S05]  /*f240*/  @!P3 IMAD.X R121, R3, 0x1, R23, P5 ;  /* 0x000000010379b824 */ /* 0x000fca00028e0617 */
[----:B------:R4:W-:Y:S01]  /*f250*/  @!P3 STG.E.U8 desc[UR44][R120.64+0x61], R107 ;  /* 0x0000616b7800b986 */ /* 0x0009e2000c10112c */
[----:B------:R-:W-:-:S13]  /*f260*/  ISETP.LT.OR P3, PT, R0, 0x69, !P4 ;  /* 0x000000690000780c */ /* 0x000fda0006761670 */
[----:B-1----:R-:W-:-:S05]  /*f270*/  @!P3 IMAD R125, R108, R17, RZ ;  /* 0x000000116c7db224 */ /* 0x002fca00078e02ff */
[----:B------:R-:W-:Y:S01]  /*f280*/  @!P3 STG.E.U8 desc[UR44][R2.64+0x68], R125 ;  /* 0x0000687d0200b986 */ /* 0x000fe2000c10112c */
[----:B------:R-:W-:-:S13]  /*f290*/  ISETP.LT.OR P3, PT, R0, 0x6a, !P4 ;  /* 0x0000006a0000780c */ /* 0x000fda0006761670 */
[----:B------:R-:W-:-:S05]  /*f2a0*/  @!P3 IMAD R109, R109, R17, RZ ;  /* 0x000000116d6db224 */ /* 0x000fca00078e02ff */
[----:B------:R1:W-:Y:S01]  /*f2b0*/  @!P3 STG.E.U8 desc[UR44][R2.64+0x69], R109 ;  /* 0x0000696d0200b986 */ /* 0x0003e2000c10112c */
[----:B------:R-:W-:-:S13]  /*f2c0*/  ISETP.LT.OR P3, PT, R0, 0x69, !P1 ;  /* 0x000000690000780c */ /* 0x000fda0004f61670 */
[----:B0-----:R-:W-:Y:S01]  /*f2d0*/  @!P3 IADD3 R104, P5, R2, R233, RZ ;  /* 0x000000e90268b210 */ /* 0x001fe20007fbe0ff */
[----:B----4-:R-:W-:-:S04]  /*f2e0*/  @!P3 IMAD R121, R110, R17, RZ ;  /* 0x000000116e79b224 */ /* 0x010fc800078e02ff */
        /* <DEDUP_REMOVED lines=9> */
[----:B------:R1:W-:Y:S01]  /*f380*/  @!P3 STG.E.U8 desc[UR44][R2.64+0x70], R109 ;  /* 0x0000706d0200b986 */ /* 0x0003e2000c10112c */
[----:B------:R-:W-:-:S13]  /*f390*/  ISETP.LT.OR P3, PT, R0, 0x72, !P4 ;  /* 0x000000720000780c */ /* 0x000fda0006761670 */
[----:B------:R-:W-:-:S05]  /*f3a0*/  @!P3 IMAD R113, R113, R17, RZ ;  /* 0x000000117171b224 */ /* 0x000fca00078e02ff */
[----:B------:R-:W-:Y:S01]  /*f3b0*/  @!P3 STG.E.U8 desc[UR44][R2.64+0x71], R113 ;  /* 0x000071710200b986 */ /* 0x000fe2000c10112c */
        /* <DEDUP_REMOVED lines=18> */
[----:B------:R-:W-:-:S04]  /*f4e0*/  @!P3 IMAD R111, R118, R17, RZ ;  /* 0x00000011766fb224 */ /* 0x000fc800078e02ff */
[----:B------:R-:W-:-:S05]  /*f4f0*/  @!P3 IMAD.X R105, R3, 0x1, R23, P5 ;  /* 0x000000010369b824 */ /* 0x000fca00028e0617 */
[----:B------:R0:W-:Y:S01]  /*f500*/  @!P3 STG.E.U8 desc[UR44][R104.64+0x78], R111 ;  /* 0x0000786f6800b986 */ /* 0x0001e2000c10112c */
[----:B------:R-:W-:-:S13]  /*f510*/  ISETP.LT.OR P3, PT, R0, 0x7a, !P1 ;  /* 0x0000007a0000780c */ /* 0x000fda0004f61670 */
[----:B----4-:R-:W-:Y:S01]  /*f520*/  @!P3 IADD3 R106, P5, R2, R233, RZ ;  /* 0x000000e9026ab210 */ /* 0x010fe20007fbe0ff */
[----:B------:R-:W-:-:S04]  /*f530*/  @!P3 IMAD R119, R119, R17, RZ ;  /* 0x000000117777b224 */ /* 0x000fc800078e02ff */
[----:B------:R-:W-:-:S05]  /*f540*/  @!P3 IMAD.X R107, R3, 0x1, R23, P5 ;  /* 0x00000001036bb824 */ /* 0x000fca00028e0617 */
[----:B------:R4:W-:Y:S01]  /*f550*/  @!P3 STG.E.U8 desc[UR44][R106.64+0x79], R119 ;  /* 0x000079776a00b986 */ /* 0x0009e2000c10112c */
[----:B------:R-:W-:-:S13]  /*f560*/  ISETP.LT.OR P3, PT, R0, 0x61, !P2 ;  /* 0x000000610000780c */ /* 0x000fda0005761670 */
[----:B-1----:R-:W-:-:S05]  /*f570*/  @!P3 IMAD R109, R88, R17, RZ ;  /* 0x00000011586db224 */ /* 0x002fca00078e02ff */
[----:B------:R-:W-:Y:S01]  /*f580*/  @!P3 STG.E.U8 desc[UR44][R4.64+0x60], R109 ;  /* 0x0000606d0400b986 */ /* 0x000fe2000c10112c */
[----:B------:R-:W-:Y:S02]  /*f590*/  ISETP.LT.OR P3, PT, R0, 0x62, !P2 ;  /* 0x000000620000780c */ /* 0x000fe40005761670 */
[----:B------:R-:W-:Y:S02]  /*f5a0*/  P2R R108, PR, RZ, 0x10 ;  /* 0x00000010ff6c7803 */ /* 0x000fe40000000000 */
[C---:B------:R-:W-:Y:S02]  /*f5b0*/  LOP3.LUT P4, RZ, R19.reuse, 0x20, RZ, 0xc0, !PT ;  /* 0x0000002013ff7812 */ /* 0x040fe4000788c0ff */
[----:B------:R-:W-:-:S07]  /*f5c0*/  LOP3.LUT P5, RZ, R19, 0x10, RZ, 0xc0, !PT ;  /* 0x0000001013ff7812 */ /* 0x000fce00078ac0ff */
[----:B------:R-:W-:-:S05]  /*f5d0*/  @!P3 IMAD R89, R89, R17, RZ ;  /* 0x000000115959b224 */ /* 0x000fca00078e02ff */
[----:B------:R1:W-:Y:S01]  /*f5e0*/  @!P3 STG.E.U8 desc[UR44][R4.64+0x61], R89 ;  /* 0x000061590400b986 */ /* 0x0003e2000c10112c */
[----:B------:R-:W-:Y:S01]  /*f5f0*/  ISETP.LT.OR P3, PT, R0, 0x69, !P2 ;  /* 0x000000690000780c */ /* 0x000fe20005761670 */
[-C--:B0-----:R-:W-:Y:S02]  /*f600*/  @!P4 IMAD R105, R90, R17.reuse, RZ ;  /* 0x000000115a69c224 */ /* 0x081fe400078e02ff */
[----:B------:R-:W-:-:S03]  /*f610*/  @!P5 IMAD R91, R91, R17, RZ ;  /* 0x000000115b5bd224 */ /* 0x000fc600078e02ff */
[----:B------:R-:W-:Y:S07]  /*f620*/  @!P4 STG.E.U8 desc[UR44][R10.64+0x60], R105 ;  /* 0x000060690a00c986 */ /* 0x000fee000c10112c */
[----:B----4-:R-:W-:Y:S01]  /*f630*/  @!P3 IMAD R107, R92, R17, RZ ;  /* 0x000000115c6bb224 */ /* 0x010fe200078e02ff */
[----:B------:R0:W-:Y:S04]  /*f640*/  @!P5 STG.E.U8 desc[UR44][R8.64+0x61], R91 ;  /* 0x0000615b0800d986 */ /* 0x0001e8000c10112c */
[----:B------:R-:W-:Y:S01]  /*f650*/  @!P3 STG.E.U8 desc[UR44][R4.64+0x68], R107 ;  /* 0x0000686b0400b986 */ /* 0x000fe2000c10112c */
[----:B------:R-:W-:-:S13]  /*f660*/  ISETP.LT.OR P3, PT, R0, 0x6a, !P2 ;  /* 0x0000006a0000780c */ /* 0x000fda0005761670 */
[----:B------:R-:W-:-:S05]  /*f670*/  @!P3 IMAD R93, R93, R17, RZ ;  /* 0x000000115d5db224 */ /* 0x000fca00078e02ff */
[----:B------:R-:W-:Y:S01]  /*f680*/  @!P3 STG.E.U8 desc[UR44][R4.64+0x69], R93 ;  /* 0x0000695d0400b986 */ /* 0x000fe2000c10112c */
[----:B------:R-:W-:Y:S02]  /*f690*/  LOP3.LUT P3, RZ, R19, 0x4, RZ, 0xc0, !PT ;  /* 0x0000000413ff7812 */ /* 0x000fe4000786c0ff */
[----:B------:R-:W-:-:S11]  /*f6a0*/  LOP3.LUT P6, RZ, R18, 0x80000000, RZ, 0xc0, !PT ;  /* 0x8000000012ff7812 */ /* 0x000fd600078cc0ff */
[----:B-1----:R-:W-:-:S05]  /*f6b0*/  @!P3 IMAD R89, R94, R17, RZ ;  /* 0x000000115e59b224 */ /* 0x002fca00078e02ff */
[----:B------:R-:W-:Y:S01]  /*f6c0*/  @!P3 STG.E.U8 desc[UR44][R14.64+0x68], R89 ;  /* 0x000068590e00b986 */ /* 0x000fe2000c10112c */
[----:B------:R-:W-:Y:S01]  /*f6d0*/  ISETP.LT.OR P3, PT, R0, 0x71, !P2 ;  /* 0x000000710000780c */ /* 0x000fe20005761670 */
[----:B------:R-:W-:-:S05]  /*f6e0*/  @!P6 IMAD R95, R95, R17, RZ ;  /* 0x000000115f5fe224 */ /* 0x000fca00078e02ff */
[----:B------:R1:W-:Y:S07]  /*f6f0*/  @!P6 STG.E.U8 desc[UR44][R12.64+0x69], R95 ;  /* 0x0000695f0c00e986 */ /* 0x0003ee000c10112c */
[----:B0-----:R-:W-:-:S05]  /*f700*/  @!P3 IMAD R9, R96, R17, RZ ;  /* 0x000000116009b224 */ /* 0x001fca00078e02ff */
[----:B------:R0:W-:Y:S01]  /*f710*/  @!P3 STG.E.U8 desc[UR44][R4.64+0x70], R9 ;  /* 0x000070090400b986 */ /* 0x0001e2000c10112c */
[----:B------:R-:W-:-:S13]  /*f720*/  ISETP.LT.OR P3, PT, R0, 0x72, !P2 ;  /* 0x000000720000780c */ /* 0x000fda0005761670 */
[----:B------:R-:W-:-:S05]  /*f730*/  @!P3 IMAD R97, R97, R17, RZ ;  /* 0x000000116161b224 */ /* 0x000fca00078e02ff */
[----:B------:R-:W-:Y:S01]  /*f740*/  @!P3 STG.E.U8 desc[UR44][R4.64+0x71], R97 ;  /* 0x000071610400b986 */ /* 0x000fe2000c10112c */
[C---:B------:R-:W-:Y:S02]  /*f750*/  LOP3.LUT P3, RZ, R18.reuse, 0x20000000, RZ, 0xc0, !PT ;  /* 0x2000000012ff7812 */ /* 0x040fe4000786c0ff */
[----:B------:R-:W-:Y:S02]  /*f760*/  P2R R104, PR, RZ, 0x2 ;  /* 0x00000002ff687803 */ /* 0x000fe40000000000 */
[----:B------:R-:W-:-:S09]  /*f770*/  LOP3.LUT P1, RZ, R18, 0x8000000, RZ, 0xc0, !PT ;  /* 0x0800000012ff7812 */ /* 0x000fd2000782c0ff */
[----:B------:R-:W-:-:S05]  /*f780*/  @!P3 IMAD R11, R98, R17, RZ ;  /* 0x00000011620bb224 */ /* 0x000fca00078e02ff */
[----:B------:R4:W-:Y:S01]  /*f790*/  @!P3 STG.E.U8 desc[UR44][R184.64+0x70], R11 ;  /* 0x0000700bb800b986 */ /* 0x0009e2000c10112c */
[----:B------:R-:W-:Y:S01]  /*f7a0*/  ISETP.LT.OR P3, PT, R0, 0x79, !P2 ;  /* 0x000000790000780c */ /* 0x000fe20005761670 */
[----:B------:R-:W-:-:S05]  /*f7b0*/  @!P1 IMAD R99, R99, R17, RZ ;  /* 0x0000001163639224 */ /* 0x000fca00078e02ff */
[----:B------:R-:W-:Y:S07]  /*f7c0*/  @!P1 STG.E.U8 desc[UR44][R20.64+0x71], R99 ;  /* 0x0000716314009986 */ /* 0x000fee000c10112c */
[----:B-1----:R-:W-:-:S05]  /*f7d0*/  @!P3 IMAD R13, R100, R17, RZ ;  /* 0x00000011640db224 */ /* 0x002fca00078e02ff */
[----:B------:R1:W-:Y:S01]  /*f7e0*/  @!P3 STG.E.U8 desc[UR44][R4.64+0x78], R13 ;  /* 0x0000780d0400b986 */ /* 0x0003e2000c10112c */
[----:B------:R-:W-:Y:S02]  /*f7f0*/  ISETP.LT.OR P3, PT, R0, 0x7a, !P2 ;  /* 0x0000007a0000780c */ /* 0x000fe40005761670 */
[C---:B------:R-:W-:Y:S02]  /*f800*/  LOP3.LUT P4, RZ, R18.reuse, 0x1000000, RZ, 0xc0, !PT ;  /* 0x0100000012ff7812 */ /* 0x040fe4000788c0ff */
[----:B------:R-:W-:-:S09]  /*f810*/  LOP3.LUT P5, RZ, R18, 0x100000, RZ, 0xc0, !PT ;  /* 0x0010000012ff7812 */ /* 0x000fd200078ac0ff */
[----:B------:R-:W-:-:S05]  /*f820*/  @!P3 IMAD R101, R101, R17, RZ ;  /* 0x000000116565b224 */ /* 0x000fca00078e02ff */
[----:B------:R-:W-:Y:S01]  /*f830*/  @!P3 STG.E.U8 desc[UR44][R4.64+0x79], R101 ;  /* 0x000079650400b986 */ /* 0x000fe2000c10112c */
[----:B------:R-:W-:Y:S01]  /*f840*/  ISETP.LT.OR P3, PT, R0, 0x61, !P0 ;  /* 0x000000610000780c */ /* 0x000fe20004761670 */
[-C--:B0-----:R-:W-:Y:S02]  /*f850*/  @!P4 IMAD R9, R102, R17.reuse, RZ ;  /* 0x000000116609c224 */ /* 0x081fe400078e02ff */
        /* <DEDUP_REMOVED lines=9> */
[----:B------:R-:W-:Y:S01]  /*f8f0*/  LOP3.LUT P3, RZ, R18, 0x1000, RZ, 0xc0, !PT ;  /* 0x0000100012ff7812 */ /* 0x000fe2000786c0ff */
[----:B-1----:R-:W-:-:S05]  /*f900*/  @!P6 IMAD R13, R74, R17, RZ ;  /* 0x000000114a0de224 */ /* 0x002fca00078e02ff */
[----:B------:R1:W-:Y:S07]  /*f910*/  @!P6 STG.E.U8 desc[UR44][R192.64+0x60], R13 ;  /* 0x0000600dc000e986 */ /* 0x0003ee000c10112c */
[----:B------:R-:W-:-:S05]  /*f920*/  @!P3 IMAD R75, R75, R17, RZ ;  /* 0x000000114b4bb224 */ /* 0x000fca00078e02ff */
[----:B------:R-:W-:Y:S01]  /*f930*/  @!P3 STG.E.U8 desc[UR44][R190.64+0x61], R75 ;  /* 0x0000614bbe00b986 */ /* 0x000fe2000c10112c */
[----:B------:R-:W-:-:S13]  /*f940*/  ISETP.LT.OR P3, PT, R0, 0x69, !P0 ;  /* 0x000000690000780c */ /* 0x000fda0004761670 */
[----:B0-----:R-:W-:-:S05]  /*f950*/  @!P3 IMAD R9, R76, R17, RZ ;  /* 0x000000114c09b224 */ /* 0x001fca00078e02ff */
        /* <DEDUP_REMOVED lines=18> */
[----:B0-----:R-:W-:-:S05]  /*fa80*/  @!P4 IMAD R9, R82, R17, RZ ;  /* 0x000000115209c224 */ /* 0x001fca00078e02ff */
[----:B------:R-:W-:Y:S07]  /*fa90*/  @!P4 STG.E.U8 desc[UR44][R200.64+0x70], R9 ;  /* 0x00007009c800c986 */ /* 0x000fee000c10112c */
[----:B------:R-:W-:-:S05]  /*faa0*/  @!P3 IMAD R83, R83, R17, RZ ;  /* 0x000000115353b224 */ /* 0x000fca00078e02ff */
[----:B------:R-:W-:Y:S01]  /*fab0*/  @!P3 STG.E.U8 desc[UR44][R198.64+0x71], R83 ;  /* 0x00007153c600b986 */ /* 0x000fe2000c10112c */
[----:B------:R-:W-:-:S13]  /*fac0*/  ISETP.LT.OR P3, PT, R0, 0x79, !P0 ;  /* 0x000000790000780c */ /* 0x000fda0004761670 */
[----:B----4-:R-:W-:-:S05]  /*fad0*/  @!P3 IMAD R11, R84, R17, RZ ;  /* 0x00000011540bb224 */ /* 0x010fca00078e02ff */
[----:B------:R-:W-:Y:S01]  /*fae0*/  @!P3 STG.E.U8 desc[UR44][R6.64+0x78], R11 ;  /* 0x0000780b0600b986 */ /* 0x000fe2000c10112c */
[----:B------:R-:W-:Y:S02]  /*faf0*/  ISETP.LT.OR P3, PT, R0, 0x7a, !P0 ;  /* 0x0000007a0000780c */ /* 0x000fe40004761670 */
[----:B------:R-:W-:Y:S02]  /*fb00*/  ISETP.NE.AND P4, PT, R108, RZ, PT ;  /* 0x000000ff6c00720c */ /* 0x000fe40003f85270 */
        /* <DEDUP_REMOVED lines=8> */
[----:B------:R-:W-:Y:S01]  /*fb90*/  @!P3 IMAD R15, R56, R17, RZ ;  /* 0x00000011380fb224 */ /* 0x000fe200078e02ff */
[----:B------:R-:W-:Y:S04]  /*fba0*/  @!P6 STG.E.U8 desc[UR44][R168.64+0x79], R87 ;  /* 0x00007957a800e986 */ /* 0x000fe8000c10112c */
[----:B------:R1:W-:Y:S01]  /*fbb0*/  @!P3 STG.E.U8 desc[UR44][R2.64+0x80], R15 ;  /* 0x0000800f0200b986 */ /* 0x0003e2000c10112c */
[----:B------:R-:W-:-:S02]  /*fbc0*/  ISETP.LT.OR P3, PT, R0, 0x82, !P4 ;  /* 0x000000820000780c */ /* 0x000fc40006761670 */
[----:B------:R-:W-:-:S11]  /*fbd0*/  ISETP.NE.AND P1, PT, R104, RZ, PT ;  /* 0x000000ff6800720c */ /* 0x000fd60003f25270 */
        /* <DEDUP_REMOVED lines=50> */
[C---:B------:R-:W-:Y:S02]  /*ff00*/  ISETP.LT.OR P3, PT, R0.reuse, 0x99, !P1 ;  /* 0x000000990000780c */ /* 0x040fe40004f61670 */
[----:B------:R-:W-:-:S11]  /*ff10*/  ISETP.LT.OR P1, PT, R0, 0x9a, !P1 ;  /* 0x0000009a0000780c */ /* 0x000fd60004f21670 */
[----:B0-----:R-:W-:Y:S01]  /*ff20*/  @!P3 IADD3 R8, P5, R2, R233, RZ ;  /* 0x000000e90208b210 */ /* 0x001fe20007fbe0ff */
[----:B------:R-:W-:-:S04]  /*ff30*/  @!P3 IMAD R13, R70, R17, RZ ;  /* 0x00000011460db224 */ /* 0x000fc800078e02ff */
[----:B------:R-:W-:-:S05]  /*ff40*/  @!P3 IMAD.X R9, R3, 0x1, R23, P5 ;  /* 0x000000010309b824 */ /* 0x000fca00028e0617 */
[----:B------:R0:W-:Y:S01]  /*ff50*/  @!P3 STG.E.U8 desc[UR44][R8.64+0x98], R13 ;  /* 0x0000980d0800b986 */ /* 0x0001e2000c10112c */
        /* <DEDUP_REMOVED lines=8> */
[----:B------:R-:W-:-:S11]  /*ffe0*/  LOP3.LUT P5, RZ, R18, 0x10000000, RZ, 0xc0, !PT ;  /* 0x1000000012ff7812 */ /* 0x000fd600078ac0ff */
[----:B------:R-:W-:-:S05]  /*fff0*/  @!P1 IMAD R41, R41, R17, RZ ;  /* 0x0000001129299224 */ /* 0x000fca00078e02ff */
[----:B------:R-:W-:Y:S01]  /*10000*/  @!P1 STG.E.U8 desc[UR44][R4.64+0x81], R41 ;  /* 0x0000812904009986 */ /* 0x000fe2000c10112c */
[----:B------:R-:W-:Y:S01]  /*10010*/  LOP3.LUT P1, RZ, R18, 0x4000000, RZ, 0xc0, !PT ;  /* 0x0400000012ff7812 */ /* 0x000fe2000782c0ff */
[----:B0-----:R-:W-:-:S05]  /*10020*/  @!P5 IMAD R9, R42, R17, RZ ;  /* 0x000000112a09d224 */ /* 0x001fca00078e02ff */
[----:B------:R0:W-:Y:S07]  /*10030*/  @!P5 STG.E.U8 desc[UR44][R204.64+0x80], R9 ;  /* 0x00008009cc00d986 */ /* 0x0001ee000c10112c */
[----:B------:R-:W-:-:S05]  /*10040*/  @!P1 IMAD R43, R43, R17, RZ ;  /* 0x000000112b2b9224 */ /* 0x000fca00078e02ff */
[----:B------:R-:W-:Y:S01]  /*10050*/  @!P1 STG.E.U8 desc[UR44][R170.64+0x81], R43 ;  /* 0x0000812baa009986 */ /* 0x000fe2000c10112c */
[----:B------:R-:W-:-:S13]  /*10060*/  ISETP.LT.OR P1, PT, R0, 0x89, !P2 ;  /* 0x000000890000780c */ /* 0x000fda0005721670 */
[----:B----4-:R-:W-:-:S05]  /*10070*/  @!P1 IMAD R11, R44, R17, RZ ;  /* 0x000000112c0b9224 */ /* 0x010fca00078e02ff */
[----:B------:R1:W-:Y:S01]  /*10080*/  @!P1 STG.E.U8 desc[UR44][R4.64+0x88], R11 ;  /* 0x0000880b04009986 */ /* 0x0003e2000c10112c */
[----:B------:R-:W-:Y:S02]  /*10090*/  ISETP.LT.OR P1, PT, R0, 0x8a, !P2 ;  /* 0x0000008a0000780c */ /* 0x000fe40005721670 */
[----:B------:R-:W-:-:S11]  /*100a0*/  LOP3.LUT P6, RZ, R18, 0x800000, RZ, 0xc0, !PT ;  /* 0x0080000012ff7812 */ /* 0x000fd600078cc0ff */
[----:B------:R-:W-:-:S05]  /*100b0*/  @!P1 IMAD R45, R45, R17, RZ ;  /* 0x000000112d2d9224 */ /* 0x000fca00078e02ff */
[----:B------:R-:W-:Y:S01]  /*100c0*/  @!P1 STG.E.U8 desc[UR44][R4.64+0x89], R45 ;  /* 0x0000892d04009986 */ /* 0x000fe2000c10112c */
[----:B------:R-:W-:Y:S01]  /*100d0*/  LOP3.LUT P1, RZ, R18, 0x400000, RZ, 0xc0, !PT ;  /* 0x0040000012ff7812 */ /* 0x000fe2000782c0ff */
[----:B------:R-:W-:-:S05]  /*100e0*/  @!P6 IMAD R13, R46, R17, RZ ;  /* 0x000000112e0de224 */ /* 0x000fca00078e02ff */
        /* <DEDUP_REMOVED lines=15> */
[C---:B------:R-:W-:Y:S02]  /*101e0*/  ISETP.LT.OR P1, PT, R0.reuse, 0x99, !P2 ;  /* 0x000000990000780c */ /* 0x040fe40005721670 */
[----:B------:R-:W-:Y:S02]  /*101f0*/  ISETP.LT.OR P2, PT, R0, 0x9a, !P2 ;  /* 0x0000009a0000780c */ /* 0x000fe40005741670 */
[C---:B------:R-:W-:Y:S02]  /*10200*/  LOP3.LUT P3, RZ, R18.reuse, 0x4000, RZ, 0xc0, !PT ;  /* 0x0000400012ff7812 */ /* 0x040fe4000786c0ff */
[----:B------:R-:W-:-:S07]  /*10210*/  LOP3.LUT P5, RZ, R18, 0x2000, RZ, 0xc0, !PT ;  /* 0x0000200012ff7812 */ /* 0x000fce00078ac0ff */
[----:B----4-:R-:W-:-:S05]  /*10220*/  @!P1 IMAD R13, R52, R17, RZ ;  /* 0x00000011340d9224 */ /* 0x010fca00078e02ff */
[----:B------:R-:W-:Y:S01]  /*10230*/  @!P1 STG.E.U8 desc[UR44][R4.64+0x98], R13 ;  /* 0x0000980d04009986 */ /* 0x000fe2000c10112c */
[----:B------:R-:W-:Y:S01]  /*10240*/  ISETP.LT.OR P1, PT, R0, 0x81, !P0 ;  /* 0x000000810000780c */ /* 0x000fe20004721670 */
[-C--:B------:R-:W-:Y:S02]  /*10250*/  @!P2 IMAD R53, R53, R17.reuse, RZ ;  /* 0x000000113535a224 */ /* 0x080fe400078e02ff */
[-C--:B--2---:R-:W-:Y:S02]  /*10260*/  @!P3 IMAD R9, R54, R17.reuse, RZ ;  /* 0x000000113609b224 */ /* 0x084fe400078e02ff */
[-C--:B------:R-:W-:Y:S01]  /*10270*/  @!P5 IMAD R55, R55, R17.reuse, RZ ;  /* 0x000000113737d224 */ /* 0x080fe200078e02ff */
[----:B------:R3:W-:Y:S04]  /*10280*/  @!P2 STG.E.U8 desc[UR44][R4.64+0x99], R53 ;  /* 0x000099350400a986 */ /* 0x0007e8000c10112c */
[----:B------:R1:W-:Y:S03]  /*10290*/  @!P3 STG.E.U8 desc[UR44][R210.64+0x98], R9 ;  /* 0x00009809d200b986 */ /* 0x0003e6000c10112c */
[----:B0-----:R-:W-:Y:S01]  /*102a0*/  @!P1 IMAD R11, R24, R17, RZ ;  /* 0x00000011180b9224 */ /* 0x001fe200078e02ff */
[----:B------:R-:W-:Y:S04]  /*102b0*/  @!P5 STG.E.U8 desc[UR44][R176.64+0x99], R55 ;  /* 0x00009937b000d986 */ /* 0x000fe8000c10112c */
[----:B------:R0:W-:Y:S01]  /*102c0*/  @!P1 STG.E.U8 desc[UR44][R6.64+0x80], R11 ;  /* 0x0000800b06009986 */ /* 0x0001e2000c10112c */
[----:B------:R-:W-:-:S02]  /*102d0*/  ISETP.LT.OR P1, PT, R0, 0x82, !P0 ;  /* 0x000000820000780c */ /* 0x000fc40004721670 */
[----:B------:R-:W-:-:S04]  /*102e0*/  LOP3.LUT P4, RZ, R19, 0x20000, RZ, 0xc0, !PT ;  /* 0x0002000013ff7812 */ /* 0x000fc8000788c0ff */
[C---:B------:R-:W-:Y:S02]  /*102f0*/  ISETP.LT.OR P3, PT, R0.reuse, 0x81, !P4 ;  /* 0x000000810000780c */ /* 0x040fe40006761670 */
[----:B------:R-:W-:-:S05]  /*10300*/  ISETP.LT.OR P5, PT, R0, 0x82, !P4 ;  /* 0x000000820000780c */ /* 0x000fca00067a1670 */
[----:B------:R-:W-:-:S05]  /*10310*/  @!P1 IMAD R25, R25, R17, RZ ;  /* 0x0000001119199224 */ /* 0x000fca00078e02ff */
[----:B------:R-:W-:Y:S01]  /*10320*/  @!P1 STG.E.U8 desc[UR44][R6.64+0x81], R25 ;  /* 0x0000811906009986 */ /* 0x000fe2000c10112c */
[----:B------:R-:W-:Y:S01]  /*10330*/  ISETP.LT.OR P1, PT, R0, 0x89, !P0 ;  /* 0x000000890000780c */ /* 0x000fe20004721670 */
[-C--:B---3--:R-:W-:Y:S01]  /*10340*/  @!P3 IMAD R5, R26, R17.reuse, RZ ;  /* 0x000000111a05b224 */ /* 0x088fe200078e02ff */
[----:B------:R-:W-:Y:S01]  /*10350*/  ISETP.LT.OR P2, PT, R0, 0x8a, !P0 ;  /* 0x0000008a0000780c */ /* 0x000fe20004741670 */
[----:B------:R-:W-:-:S03]  /*10360*/  @!P5 IMAD R27, R27, R17, RZ ;  /* 0x000000111b1bd224 */ /* 0x000fc600078e02ff */
[----:B------:R2:W-:Y:S01]  /*10370*/  @!P3 STG.E.U8 desc[UR44][R212.64+0x80], R5 ;  /* 0x00008005d400b986 */ /* 0x0005e2000c10112c */
[----:B------:R-:W-:-:S03]  /*10380*/  LOP3.LUT P6, RZ, R19, 0x40000, RZ, 0xc0, !PT ;  /* 0x0004000013ff7812 */ /* 0x000fc600078cc0ff */
[----:B------:R-:W-:Y:S01]  /*10390*/  @!P5 STG.E.U8 desc[UR44][R178.64+0x81], R27 ;  /* 0x0000811bb200d986 */ /* 0x000fe2000c10112c */
[----:B------:R-:W-:Y:S02]  /*103a0*/  ISETP.LT.OR P5, PT, R0, 0x89, !P4 ;  /* 0x000000890000780c */ /* 0x000fe400067a1670 */
[-C--:B-1----:R-:W-:Y:S01]  /*103b0*/  @!P1 IMAD R9, R28, R17.reuse, RZ ;  /* 0x000000111c099224 */ /* 0x082fe200078e02ff */
[----:B------:R-:W-:Y:S01]  /*103c0*/  ISETP.LT.OR P3, PT, R0, 0x91, !P0 ;  /* 0x000000910000780c */ /* 0x000fe20004761670 */
[----:B------:R-:W-:-:S03]  /*103d0*/  @!P2 IMAD R29, R29, R17, RZ ;  /* 0x000000111d1da224 */ /* 0x000fc600078e02ff */
[----:B------:R1:W-:Y:S01]  /*103e0*/  @!P1 STG.E.U8 desc[UR44][R6.64+0x88], R9 ;  /* 0x0000880906009986 */ /* 0x0003e2000c10112c */
[C---:B------:R-:W-:Y:S01]  /*103f0*/  ISETP.LT.OR P1, PT, R0.reuse, 0x91, !P4 ;  /* 0x000000910000780c */ /* 0x040fe20006721670 */
[-C--:B------:R-:W-:Y:S02]  /*10400*/  @!P6 IMAD R31, R31, R17.reuse, RZ ;  /* 0x000000111f1fe224 */ /* 0x080fe400078e02ff */
[----:B------:R-:W-:Y:S01]  /*10410*/  @!P2 STG.E.U8 desc[UR44][R6.64+0x89], R29 ;  /* 0x0000891d0600a986 */ /* 0x000fe2000c10112c */
[----:B------:R-:W-:Y:S01]  /*10420*/  ISETP.LT.OR P2, PT, R0, 0x92, !P0 ;  /* 0x000000920000780c */ /* 0x000fe20004741670 */
[----:B0-----:R-:W-:-:S03]  /*10430*/  @!P5 IMAD R11, R30, R17, RZ ;  /* 0x000000111e0bd224 */ /* 0x001fc600078e02ff */
[----:B------:R-:W-:Y:S02]  /*10440*/  @!P3 IMAD R13, R32, R17, RZ ;  /* 0x00000011200db224 */ /* 0x000fe400078e02ff */
[----:B------:R0:W-:Y:S04]  /*10450*/  @!P5 STG.E.U8 desc[UR44][R180.64+0x88], R11 ;  /* 0x0000880bb400d986 */ /* 0x0001e8000c10112c */
[----:B------:R-:W-:Y:S01]  /*10460*/  @!P6 STG.E.U8 desc[UR44][R214.64+0x89], R31 ;  /* 0x0000891fd600e986 */ /* 0x000fe2000c10112c */
[----:B------:R-:W-:-:S03]  /*10470*/  @!P1 IADD3 R4, P5, P6, R233, R2, R16 ;  /* 0x00000002e9049210 */ /* 0x000fc60007ebe010 */
[----:B------:R3:W-:Y:S01]  /*10480*/  @!P3 STG.E.U8 desc[UR44][R6.64+0x90], R13 ;  /* 0x0000900d0600b986 */ /* 0x0007e2000c10112c */
[C---:B------:R-:W-:Y:S02]  /*10490*/  ISETP.LT.OR P3, PT, R0.reuse, 0x92, !P4 ;  /* 0x000000920000780c */ /* 0x040fe40006761670 */
[----:B--2---:R-:W-:Y:S01]  /*104a0*/  @!P1 IADD3.X R5, R23, R3, R236, P5, P6 ;  /* 0x0000000317059210 */ /* 0x004fe20002fec4ec */
[-C--:B------:R-:W-:Y:S01]  /*104b0*/  @!P2 IMAD R33, R33, R17.reuse, RZ ;  /* 0x000000112121a224 */ /* 0x080fe200078e02ff */
[----:B------:R-:W-:Y:S01]  /*104c0*/  ISETP.LT.OR P5, PT, R0, 0x99, !P4 ;  /* 0x000000990000780c */ /* 0x000fe200067a1670 */
[----:B------:R-:W-:Y:S01]  /*104d0*/  @!P1 IMAD R15, R34, R17, RZ ;  /* 0x00000011220f9224 */ /* 0x000fe200078e02ff */
[----:B------:R-:W-:Y:S02]  /*104e0*/  ISETP.LT.OR P4, PT, R0, 0x9a, !P4 ;  /* 0x0000009a0000780c */ /* 0x000fe40006781670 */
[----:B------:R2:W-:Y:S04]  /*104f0*/  @!P2 STG.E.U8 desc[UR44][R6.64+0x91], R33 ;  /* 0x000091210600a986 */ /* 0x0005e8000c10112c */
[----:B------:R2:W-:Y:S01]  /*10500*/  @!P1 STG.E.U8 desc[UR44][R4.64+0x90], R15 ;  /* 0x0000900f04009986 */ /* 0x0005e2000c10112c */
[----:B------:R-:W-:-:S04]  /*10510*/  @!P3 IADD3 R8, P1, P2, R233, R2, R16 ;  /* 0x00000002e908b210 */ /* 0x000fc80007a3e010 */
[----:B-1----:R-:W-:Y:S02]  /*10520*/  @!P3 IADD3.X R9, R23, R3, R236, P1, P2 ;  /* 0x000000031709b210 */ /* 0x002fe40000fe44ec */
[----:B------:R-:W-:-:S04]  /*10530*/  @!P5 IADD3 R10, P1, P2, R233, R2, R16 ;  /* 0x00000002e90ad210 */ /* 0x000fc80007a3e010 */
[----:B0-----:R-:W-:Y:S02]  /*10540*/  @!P5 IADD3.X R11, R23, R3, R236, P1, P2 ;  /* 0x00000003170bd210 */ /* 0x001fe40000fe44ec */
[----:B------:R-:W-:Y:S02]  /*10550*/  @!P4 IADD3 R2, P1, P2, R233, R2, R16 ;  /* 0x00000002e902c210 */ /* 0x000fe40007a3e010 */
[----:B------:R2:W5:Y:S01]  /*10560*/  LDL.LU R16, [R1+0x9c] ;  /* 0x00009c0001107983 */ /* 0x0005620000300800 */
[C---:B------:R-:W-:Y:S02]  /*10570*/  ISETP.LT.OR P6, PT, R0.reuse, 0x99, !P0 ;  /* 0x000000990000780c */ /* 0x040fe400047c1670 */
[----:B------:R-:W-:Y:S01]  /*10580*/  ISETP.LT.OR P0, PT, R0, 0x9a, !P0 ;  /* 0x0000009a0000780c */ /* 0x000fe20004701670 */
[----:B------:R-:W-:Y:S01]  /*10590*/  @!P3 IMAD R35, R35, R17, RZ ;  /* 0x000000112323b224 */ /* 0x000fe200078e02ff */
[----:B------:R-:W-:Y:S01]  /*105a0*/  @!P4 IADD3.X R3, R23, R3, R236, P1, P2 ;  /* 0x000000031703c210 */ /* 0x000fe20000fe44ec */
[----:B------:R-:W-:-:S02]  /*105b0*/  @!P5 IMAD R21, R38, R17, RZ ;  /* 0x000000112615d224 */ /* 0x000fc400078e02ff */
[-C--:B------:R-:W-:Y:S01]  /*105c0*/  @!P4 IMAD R39, R39, R17.reuse, RZ ;  /* 0x000000112727c224 */ /* 0x080fe200078e02ff */
[----:B------:R2:W-:Y:S05]  /*105d0*/  @!P3 STG.E.U8 desc[UR44][R8.64+0x91], R35 ;  /* 0x000091230800b986 */ /* 0x0005ea000c10112c */
[-C--:B---3--:R-:W-:Y:S02]  /*105e0*/  @!P6 IMAD R13, R36, R17.reuse, RZ ;  /* 0x00000011240de224 */ /* 0x088fe400078e02ff */
[----:B------:R-:W-:-:S03]  /*105f0*/  @!P0 IMAD R37, R37, R17, RZ ;  /* 0x0000001125258224 */ /* 0x000fc600078e02ff */
[----:B------:R2:W-:Y:S04]  /*10600*/  @!P6 STG.E.U8 desc[UR44][R6.64+0x98], R13 ;  /* 0x0000980d0600e986 */ /* 0x0005e8000c10112c */
[----:B------:R2:W-:Y:S04]  /*10610*/  @!P0 STG.E.U8 desc[UR44][R6.64+0x99], R37 ;  /* 0x0000992506008986 */ /* 0x0005e8000c10112c */
[----:B------:R2:W-:Y:S04]  /*10620*/  @!P5 STG.E.U8 desc[UR44][R10.64+0x98], R21 ;  /* 0x000098150a00d986 */ /* 0x0005e8000c10112c */
[----:B------:R2:W-:Y:S02]  /*10630*/  @!P4 STG.E.U8 desc[UR44][R2.64+0x99], R39 ;  /* 0x000099270200c986 */ /* 0x0005e4000c10112c */
.L_x_75:
[----:B------:R-:W-:Y:S05]  /*10640*/  BSYNC B0 ;  /* 0x0000000000007941 */ /* 0x000fea0003800000 */
.L_x_29:
[----:B0-2---:R-:W2:Y:S04]  /*10650*/  LDL.LU R3, [R1+0x8c] ;  /* 0x00008c0001037983 */ /* 0x005ea80000300800 */
[----:B------:R-:W2:Y:S01]  /*10660*/  LDL.LU R2, [R1+0x98] ;  /* 0x0000980001027983 */ /* 0x000ea20000300800 */
[----:B------:R-:W-:Y:S01]  /*10670*/  ULDC UR4, c[0x0][0xc] ;  /* 0x0000030000047ab9 */ /* 0x000fe20000000800 */
[----:B------:R-:W-:Y:S01]  /*10680*/  ULDC UR5, c[0x0][0x10] ;  /* 0x0000040000057ab9 */ /* 0x000fe20000000800 */
[----:B------:R-:W2:Y:S01]  /*10690*/  LDC R5, c[0x0][0x14] ;  /* 0x00000500ff057b82 */ /* 0x000ea20000000800 */
[----:B------:R-:W-:Y:S01]  /*106a0*/  UIMAD.WIDE.U32 UR4, UR4, UR5, URZ ;  /* 0x00000005040472a5 */ /* 0x000fe2000f8e003f */
[----:B------:R-:W-:Y:S01]  /*106b0*/  PRMT R0, RZ, 0x7610, R0 ;  /* 0x00007610ff007816 */ /* 0x000fe20000000000 */
[----:B------:R-:W-:Y:S01]  /*106c0*/  UMOV UR41, 0xffffffff ;  /* 0xffffffff00297882 */ /* 0x000fe20000000000 */
[----:B------:R-:W-:-:S03]  /*106d0*/  UMOV UR42, 0xffffffff ;  /* 0xffffffff002a7882 */ /* 0x000fc60000000000 */
[----:B--2---:R-:W-:-:S04]  /*106e0*/  IMAD.WIDE.U32 R2, R5, UR4, R2 ;  /* 0x0000000405027c25 */ /* 0x004fc8000f8e0002 */
[----:B------:R-:W-:Y:S01]  /*106f0*/  IMAD R5, R5, UR5, RZ ;  /* 0x0000000505057c24 */ /* 0x000fe2000f8e02ff */
[----:B------:R-:W-:Y:S01]  /*10700*/  ULDC.64 UR4, c[0x0][0x650] ;  /* 0x0001940000047ab9 */ /* 0x000fe20000000a00 */
[----:B------:R-:W-:Y:S01]  /*10710*/  IMAD.MOV.U32 R6, RZ, RZ, R2 ;  /* 0x000000ffff067224 */ /* 0x000fe200078e0002 */
[----:B------:R-:W-:Y:S01]  /*10720*/  ISETP.GE.U32.AND P0, PT, R2, UR4, PT ;  /* 0x0000000402007c0c */ /* 0x000fe2000bf06070 */
[----:B------:R-:W-:-:S05]  /*10730*/  IMAD.IADD R4, R3, 0x1, R5 ;  /* 0x0000000103047824 */ /* 0x000fca00078e0205 */
[----:B------:R0:W-:Y:S01]  /*10740*/  STL [R1+0x8c], R4 ;  /* 0x00008c0401007387 */ /* 0x0001e20000100800 */
[----:B------:R-:W-:-:S03]  /*10750*/  ISETP.GE.U32.AND.EX P0, PT, R4, UR5, PT, P0 ;  /* 0x0000000504007c0c */ /* 0x000fc6000bf06100 */
[----:B------:R0:W-:Y:S10]  /*10760*/  STL [R1+0x98], R6 ;  /* 0x0000980601007387 */ /* 0x0001f40000100800 */
[----:B0-----:R-:W-:Y:S05]  /*10770*/  @P0 BRA `(.L_x_76) ;  /* 0x0000000400880947 */ /* 0x001fea0003800000 */
[----:B------:R-:W0:Y:S01]  /*10780*/  S2UR UR6, SR_CTAID.X ;  /* 0x00000000000679c3 */ /* 0x000e220000002500 */
[----:B------:R-:W-:Y:S01]  /*10790*/  ULDC.64 UR12, c[0x0][0x628] ;  /* 0x00018a00000c7ab9 */ /* 0x000fe20000000a00 */
[----:B------:R-:W-:Y:S01]  /*107a0*/  ULDC UR4, c[0x0][0x150] ;  /* 0x0000540000047ab9 */ /* 0x000fe20000000800 */
[----:B------:R-:W-:Y:S01]  /*107b0*/  ISETP.NE.U32.AND P0, PT, RZ, UR12, PT ;  /* 0x0000000cff007c0c */ /* 0x000fe2000bf05070 */
[----:B------:R-:W-:Y:S01]  /*107c0*/  ULDC UR15, c[0x0][0x630] ;  /* 0x00018c00000f7ab9 */ /* 0x000fe20000000800 */
[----:B------:R-:W-:Y:S01]  /*107d0*/  R2UR UR16, R6 ;  /* 0x00000000061072ca */ /* 0x000fe200000e0000 */
[----:B------:R-:W-:Y:S01]  /*107e0*/  ULDC UR19, c[0x0][0x154] ;  /* 0x0000550000137ab9 */ /* 0x000fe20000000800 */
[----:B------:R-:W-:Y:S01]  /*107f0*/  ISETP.NE.AND.EX P0, PT, RZ, UR13, PT, P0 ;  /* 0x0000000dff007c0c */ /* 0x000fe2000bf05300 */
[----:B------:R-:W2:Y:S01]  /*10800*/  S2UR UR18, SR_CTAID.Y ;  /* 0x00000000001279c3 */ /* 0x000ea20000002600 */
[----:B------:R-:W-:Y:S02]  /*10810*/  R2UR UR17, R4 ;  /* 0x00000000041172ca */ /* 0x000fe400000e0000 */
[----:B------:R-:W-:-:S02]  /*10820*/  R2UR UR10, R6 ;  /* 0x00000000060a72ca */ /* 0x000fc400000e0000 */
[----:B------:R-:W-:Y:S02]  /*10830*/  R2UR UR11, R4 ;  /* 0x00000000040b72ca */ /* 0x000fe400000e0000 */
[----:B0-----:R-:W-:-:S05]  /*10840*/  I2FP.F32.U32 R0, UR6 ;  /* 0x0000000600007c45 */ /* 0x001fca0008201000 */
[----:B------:R-:W-:-:S04]  /*10850*/  FMUL R0, R0, UR4 ;  /* 0x0000000400007c20 */ /* 0x000fc80008400000 */
[----:B------:R0:W3:Y:S01]  /*10860*/  F2I.U32.TRUNC.NTZ R2, R0 ;  /* 0x0000000000027305 */ /* 0x0000e2000020f000 */
[----:B--2---:R-:W-:Y:S05]  /*10870*/  @!P0 BRA `(.L_x_77) ;  /* 0x0000000000308947 */ /* 0x004fea0003800000 */
        /* <DEDUP_REMOVED lines=12> */
.L_x_77:
[----:B------:R-:W-:Y:S01]  /*10940*/  USHF.R.U64 UR42, UR10, UR15, UR11 ;  /* 0x0000000f0a2a7299 */ /* 0x000fe2000800120b */
[----:B0-----:R-:W-:Y:S01]  /*10950*/  I2FP.F32.U32 R0, UR18 ;  /* 0x0000001200007c45 */ /* 0x001fe20008201000 */
[----:B------:R-:W-:Y:S02]  /*10960*/  USHF.R.U32.HI UR4, URZ, UR15, UR11 ;  /* 0x0000000f3f047299 */ /* 0x000fe4000801160b */
        /* <DEDUP_REMOVED lines=8> */
[----:B------:R-:W-:Y:S01]  /*109f0*/  UIMAD.WIDE.U32 UR8, UR10, UR12, UR8 ;  /* 0x0000000c0a0872a5 */ /* 0x000fe2000f8e0008 */
[----:B---3--:R-:W-:Y:S01]  /*10a00*/  R2UR UR12, R2 ;  /* 0x00000000020c72ca */ /* 0x008fe200000e0000 */
[----:B------:R-:W-:Y:S01]  /*10a10*/  UIMAD UR10, UR10, UR13, UR4 ;  /* 0x0000000d0a0a72a4 */ /* 0x000fe2000f8e0204 */
[----:B------:R-:W-:Y:S01]  /*10a20*/  ULDC UR11, c[0x0][0x618] ;  /* 0x00018600000b7ab9 */ /* 0x000fe20000000800 */
[----:B------:R-:W-:Y:S02]  /*10a30*/  ULDC UR21, c[0x0][0x658] ;  /* 0x0001960000157ab9 */ /* 0x000fe40000000800 */
[----:B------:R-:W-:Y:S01]  /*10a40*/  UIADD3 UR9, UR9, UR10, URZ ;  /* 0x0000000a09097290 */ /* 0x000fe2000fffe03f */
[----:B------:R-:W-:Y:S01]  /*10a50*/  UMOV UR15, 0xffffffff ;  /* 0xffffffff000f7882 */ /* 0x000fe20000000000 */
[----:B------:R-:W-:Y:S01]  /*10a60*/  ULDC.64 UR4, c[0x0][0x640] ;  /* 0x0001900000047ab9 */ /* 0x000fe20000000a00 */
[----:B------:R-:W-:Y:S01]  /*10a70*/  USHF.L.U32 UR15, UR15, UR21, URZ ;  /* 0x000000150f0f7299 */ /* 0x000fe2000800063f */
[----:B------:R-:W-:Y:S01]  /*10a80*/  ISETP.NE.U32.AND P0, PT, RZ, UR4, PT ;  /* 0x00000004ff007c0c */ /* 0x000fe2000bf05070 */
[----:B------:R-:W-:-:S02]  /*10a90*/  USHF.R.U64 UR16, UR8, UR11, UR9 ;  /* 0x0000000b08107299 */ /* 0x000fc40008001209 */
[----:B------:R-:W-:Y:S01]  /*10aa0*/  USHF.R.U32.HI UR8, URZ, UR11, UR9 ;  /* 0x0000000b3f087299 */ /* 0x000fe20008011609 */
[----:B0-----:R-:W-:Y:S01]  /*10ab0*/  R2UR UR14, R0 ;  /* 0x00000000000e72ca */ /* 0x001fe200000e0000 */
[----:B------:R-:W-:Y:S01]  /*10ac0*/  ULDC UR17, c[0x0][0x608] ;  /* 0x0001820000117ab9 */ /* 0x000fe20000000800 */
[----:B------:R-:W-:Y:S01]  /*10ad0*/  ULOP3.LUT UR40, URZ, UR15, URZ, 0x33, !UPT ;  /* 0x0000000f3f287292 */ /* 0x000fe2000f8e333f */
[----:B------:R-:W-:Y:S01]  /*10ae0*/  ISETP.NE.AND.EX P0, PT, RZ, UR5, PT, P0 ;  /* 0x00000005ff007c0c */ /* 0x000fe2000bf05300 */
[----:B------:R-:W-:Y:S02]  /*10af0*/  USHF.R.U64 UR15, UR16, UR17, UR8 ;  /* 0x00000011100f7299 */ /* 0x000fe40008001208 */
[----:B------:R-:W-:Y:S02]  /*10b00*/  USHF.R.U32.HI UR8, URZ, UR17, UR8 ;  /* 0x000000113f087299 */ /* 0x000fe40008011608 */
[----:B------:R-:W-:Y:S02]  /*10b10*/  UIADD3 UR12, -UR12, URZ, URZ ;  /* 0x0000003f0c0c7290 */ /* 0x000fe4000fffe13f */
[----:B------:R-:W-:Y:S01]  /*10b20*/  USHF.R.U64 UR17, UR15, UR21, UR8 ;  /* 0x000000150f117299 */ /* 0x000fe20008001208 */
[----:B------:R-:W-:Y:S01]  /*10b30*/  UMOV UR19, 0x1 ;  /* 0x0000000100137882 */ /* 0x000fe20000000000 */
[----:B------:R-:W-:Y:S01]  /*10b40*/  ULDC UR13, c[0x0][0x144] ;  /* 0x00005100000d7ab9 */ /* 0x000fe20000000800 */
[----:B------:R-:W-:Y:S01]  /*10b50*/  ULDC UR7, c[0x0][0x600] ;  /* 0x0001800000077ab9 */ /* 0x000fe20000000800 */
[----:B------:R-:W-:-:S02]  /*10b60*/  USHF.L.U32 UR24, UR19, UR21, URZ ;  /* 0x0000001513187299 */ /* 0x000fc4000800063f */
[----:B------:R-:W-:Y:S02]  /*10b70*/  USHF.R.U32.HI UR8, URZ, UR21, UR8 ;  /* 0x000000153f087299 */ /* 0x000fe40008011608 */
[----:B------:R-:W-:Y:S02]  /*10b80*/  UIMAD UR21, UR13, UR12, UR6 ;  /* 0x0000000c0d1572a4 */ /* 0x000fe4000f8e0206 */
[----:B------:R-:W-:Y:S02]  /*10b90*/  UIADD3 UR20, UR7, -0x1, URZ ;  /* 0xffffffff07147890 */ /* 0x000fe4000fffe03f */
[----:B------:R-:W-:Y:S01]  /*10ba0*/  UIADD3 UR19, -UR14, URZ, URZ ;  /* 0x0000003f0e137290 */ /* 0x000fe2000fffe13f */
        /* <DEDUP_REMOVED lines=17> */
.L_x_78:
[----:B------:R-:W-:Y:S01]  /*10cc0*/  UISETP.NE.AND UP0, UPT, UR39, URZ, UPT ;  /* 0x0000003f2700728c */ /* 0x000fe2000bf05270 */
[----:B------:R-:W-:Y:S01]  /*10cd0*/  IMAD.MOV.U32 R0, RZ, RZ, 0x1 ;  /* 0x00000001ff007424 */ /* 0x000fe200078e00ff */
[----:B------:R-:W-:Y:S02]  /*10ce0*/  USHF.R.U64 UR4, UR6, UR22, UR8 ;  /* 0x0000001606047299 */ /* 0x000fe40008001208 */
[----:B------:R-:W-:Y:S02]  /*10cf0*/  ULOP3.LUT UR40, UR15, UR40, URZ, 0xc0, !UPT ;  /* 0x000000280f287292 */ /* 0x000fe4000f8ec03f */
[----:B------:R-:W-:Y:S02]  /*10d00*/  UIADD3 UR5, -UR4, URZ, URZ ;  /* 0x0000003f04057290 */ /* 0x000fe4000fffe13f */
[----:B------:R-:W-:Y:S02]  /*10d10*/  UIMAD UR40, UR24, UR4, UR40 ;  /* 0x00000004182872a4 */ /* 0x000fe4000f8e0228 */
[----:B------:R-:W-:-:S02]  /*10d20*/  ULOP3.LUT UR16, UR16, UR20, URZ, 0xc0, !UPT ;  /* 0x0000001410107292 */ /* 0x000fc4000f8ec03f */
[----:B------:R-:W-:Y:S02]  /*10d30*/  @UP0 UIMAD UR21, UR25, UR19, UR18 ;  /* 0x00000013191502a4 */ /* 0x000fe4000f8e0212 */
[----:B------:R-:W-:-:S03]  /*10d40*/  UIMAD UR4, UR5, UR23, UR17 ;  /* 0x00000017050472a4 */ /* 0x000fc6000f8e0211 */
[----:B------:R-:W-:Y:S01]  /*10d50*/  ULDC UR5, c[0x0][0x610] ;  /* 0x0001840000057ab9 */ /* 0x000fe20000000800 */
[----:B------:R-:W-:Y:S02]  /*10d60*/  UIMAD UR4, UR4, UR7, UR16 ;  /* 0x00000007040472a4 */ /* 0x000fe4000f8e0210 */
[----:B------:R-:W-:-:S04]  /*10d70*/  UIMAD UR40, UR40, UR5, UR21 ;  /* 0x00000005282872a4 */ /* 0x000fc8000f8e0215 */
[----:B------:R-:W-:Y:S02]  /*10d80*/  USEL UR41, UR4, UR40, !UP0 ;  /* 0x0000002804297287 */ /* 0x000fe4000c000000 */
[----:B------:R-:W-:-:S12]  /*10d90*/  USEL UR40, UR40, UR4, !UP0 ;  /* 0x0000000428287287 */ /* 0x000fd8000c000000 */
.L_x_76:
[----:B------:R-:W-:-:S13]  /*10da0*/  LOP3.LUT P0, RZ, R0, 0xff, RZ, 0xc0, !PT ;  /* 0x000000ff00ff7812 */ /* 0x000fda000780c0ff */
[----:B------:R-:W-:Y:S05]  /*10db0*/  @P0 BRA `(.L_x_79) ;  /* 0xffffff0400480947 */ /* 0x000fea000383ffff */
[----:B------:R-:W-:Y:S05]  /*10dc0*/  EXIT ;  /* 0x000000000000794d */ /* 0x000fea0003800000 */
.L_x_4:
[----:B------:R-:W2:Y:S01]  /*10dd0*/  LDL R5, [R1+0x98] ;  /* 0x0000980001057983 */ /* 0x000ea20000100800 */
[----:B------:R-:W-:-:S03]  /*10de0*/  ULDC.64 UR8, c[0x0][0x650] ;  /* 0x0001940000087ab9 */ /* 0x000fc60000000a00 */
[----:B------:R-:W3:Y:S01]  /*10df0*/  LDL R4, [R1+0x8c] ;  /* 0x00008c0001047983 */ /* 0x000ee20000100800 */
[----:B------:R-:W-:Y:S01]  /*10e00*/  PRMT R0, RZ, 0x7610, R0 ;  /* 0x00007610ff007816 */ /* 0x000fe20000000000 */
[----:B------:R-:W-:Y:S02]  /*10e10*/  IMAD.MOV.U32 R3, RZ, RZ, -0x1 ;  /* 0xffffffffff037424 */ /* 0x000fe400078e00ff */
[----:B------:R-:W-:Y:S02]  /*10e20*/  IMAD.MOV.U32 R2, RZ, RZ, -0x1 ;  /* 0xffffffffff027424 */ /* 0x000fe400078e00ff */
[----:B------:R-:W-:Y:S01]  /*10e30*/  IMAD.MOV.U32 R9, RZ, RZ, -0x1 ;  /* 0xffffffffff097424 */ /* 0x000fe200078e00ff */
[----:B--2---:R-:W-:-:S04]  /*10e40*/  ISETP.GE.U32.AND P0, PT, R5, UR8, PT ;  /* 0x0000000805007c0c */ /* 0x004fc8000bf06070 */
[----:B---3--:R-:W-:-:S13]  /*10e50*/  ISETP.GE.U32.AND.EX P0, PT, R4, UR9, PT, P0 ;  /* 0x0000000904007c0c */ /* 0x008fda000bf06100 */
[----:B------:R-:W-:Y:S05]  /*10e60*/  @P0 BRA `(.L_x_80) ;  /* 0x00000004008c0947 */ /* 0x000fea0003800000 */
[----:B------:R-:W-:Y:S01]  /*10e70*/  I2FP.F32.U32 R0, UR4 ;  /* 0x0000000400007c45 */ /* 0x000fe20008201000 */
[----:B0-----:R-:W-:Y:S01]  /*10e80*/  ULDC.64 UR16, c[0x0][0x628] ;  /* 0x00018a0000107ab9 */ /* 0x001fe20000000a00 */
        /* <DEDUP_REMOVED lines=24> */
.L_x_81:
        /* <DEDUP_REMOVED lines=24> */
[----:B------:R-:W-:Y:S01]  /*11190*/  UMOV UR19, 0x1 ;  /* 0x0000000100137882 */ /* 0x000fe20000000000 */
[----:B------:R-:W-:Y:S01]  /*111a0*/  ULDC UR20, c[0x0][0x608] ;  /* 0x0001820000147ab9 */ /* 0x000fe20000000800 */
[----:B------:R-:W-:Y:S01]  /*111b0*/  USHF.L.U32 UR26, UR19, UR23, URZ ;  /* 0x00000017131a7299 */ /* 0x000fe2000800063f */
[----:B------:R-:W-:Y:S01]  /*111c0*/  ISETP.NE.AND.EX P0, PT, RZ, UR9, PT, P0 ;  /* 0x00000009ff007c0c */ /* 0x000fe2000bf05300 */
[----:B------:R-:W-:Y:S02]  /*111d0*/  USHF.R.U64 UR19, UR18, UR20, UR11 ;  /* 0x0000001412137299 */ /* 0x000fe4000800120b */
[----:B------:R-:W-:Y:S02]  /*111e0*/  USHF.R.U32.HI UR11, URZ, UR20, UR11 ;  /* 0x000000143f0b7299 */ /* 0x000fe4000801160b */
[----:B------:R-:W-:-:S02]  /*111f0*/  UIADD3 UR15, -UR15, URZ, URZ ;  /* 0x0000003f0f0f7290 */ /* 0x000fc4000fffe13f */
[----:B------:R-:W-:Y:S01]  /*11200*/  USHF.R.U64 UR20, UR19, UR23, UR11 ;  /* 0x0000001713147299 */ /* 0x000fe2000800120b */
[----:B------:R-:W-:Y:S01]  /*11210*/  ULDC UR16, c[0x0][0x144] ;  /* 0x0000510000107ab9 */ /* 0x000fe20000000800 */
[----:B------:R-:W-:Y:S01]  /*11220*/  ULDC UR6, c[0x0][0x600] ;  /* 0x0001800000067ab9 */ /* 0x000fe20000000800 */
[----:B------:R-:W-:Y:S02]  /*11230*/  USHF.R.U32.HI UR11, URZ, UR23, UR11 ;  /* 0x000000173f0b7299 */ /* 0x000fe4000801160b */
[----:B------:R-:W-:Y:S02]  /*11240*/  UIMAD UR23, UR16, UR15, UR4 ;  /* 0x0000000f101772a4 */ /* 0x000fe4000f8e0204 */
[----:B------:R-:W-:Y:S02]  /*11250*/  UIADD3 UR22, UR6, -0x1, URZ ;  /* 0xffffffff06167890 */ /* 0x000fe4000fffe03f */
[----:B------:R-:W-:Y:S02]  /*11260*/  ULOP3.LUT UR27, URZ, UR13, URZ, 0x33, !UPT ;  /* 0x0000000d3f1b7292 */ /* 0x000fe4000f8e333f */
        /* <DEDUP_REMOVED lines=18> */
.L_x_82:
[----:B------:R-:W-:Y:S01]  /*11390*/  UISETP.NE.AND UP0, UPT, UR39, URZ, UPT ;  /* 0x0000003f2700728c */ /* 0x000fe2000bf05270 */
[----:B------:R-:W-:Y:S01]  /*113a0*/  IMAD.MOV.U32 R0, RZ, RZ, 0x1 ;  /* 0x00000001ff007424 */ /* 0x000fe200078e00ff */
[----:B------:R-:W-:Y:S01]  /*113b0*/  USHF.R.U64 UR8, UR4, UR24, UR11 ;  /* 0x0000001804087299 */ /* 0x000fe2000800120b */
[----:B------:R-:W-:Y:S01]  /*113c0*/  IMAD.U32 R9, RZ, RZ, UR5 ;  /* 0x00000005ff097e24 */ /* 0x000fe2000f8e00ff */
[----:B------:R-:W-:Y:S02]  /*113d0*/  ULOP3.LUT UR4, UR19, UR27, URZ, 0xc0, !UPT ;  /* 0x0000001b13047292 */ /* 0x000fe4000f8ec03f */
[----:B------:R-:W-:Y:S02]  /*113e0*/  ULOP3.LUT UR18, UR18, UR22, URZ, 0xc0, !UPT ;  /* 0x0000001612127292 */ /* 0x000fe4000f8ec03f */
[----:B------:R-:W-:-:S03]  /*113f0*/  UIMAD UR4, UR26, UR8, UR4 ;  /* 0x000000081a0472a4 */ /* 0x000fc6000f8e0204 */
[----:B------:R-:W-:Y:S02]  /*11400*/  @UP0 UIMAD UR23, UR28, UR21, UR7 ;  /* 0x000000151c1702a4 */ /* 0x000fe4000f8e0207 */
[----:B------:R-:W-:-:S03]  /*11410*/  UIADD3 UR7, -UR8, URZ, URZ ;  /* 0x0000003f08077290 */ /* 0x000fc6000fffe13f */
[----:B------:R-:W-:Y:S01]  /*11420*/  ULDC UR8, c[0x0][0x610] ;  /* 0x0001840000087ab9 */ /* 0x000fe20000000800 */
[----:B------:R-:W-:Y:S02]  /*11430*/  UIMAD UR7, UR7, UR25, UR20 ;  /* 0x00000019070772a4 */ /* 0x000fe4000f8e0214 */
[----:B------:R-:W-:Y:S02]  /*11440*/  UIMAD UR4, UR4, UR8, UR23 ;  /* 0x00000008040472a4 */ /* 0x000fe4000f8e0217 */
[----:B------:R-:W-:-:S04]  /*11450*/  UIMAD UR7, UR7, UR6, UR18 ;  /* 0x00000006070772a4 */ /* 0x000fc8000f8e0212 */
[----:B------:R-:W-:Y:S02]  /*11460*/  USEL UR6, UR7, UR4, !UP0 ;  /* 0x0000000407067287 */ /* 0x000fe4000c000000 */
[----:B------:R-:W-:-:S04]  /*11470*/  USEL UR4, UR4, UR7, !UP0 ;  /* 0x0000000704047287 */ /* 0x000fc8000c000000 */
[----:B------:R-:W-:Y:S02]  /*11480*/  IMAD.U32 R2, RZ, RZ, UR6 ;  /* 0x00000006ff027e24 */ /* 0x000fe4000f8e00ff */
[----:B------:R-:W-:-:S07]  /*11490*/  IMAD.U32 R3, RZ, RZ, UR4 ;  /* 0x00000004ff037e24 */ /* 0x000fce000f8e00ff */
.L_x_80:
[----:B------:R-:W-:-:S08]  /*114a0*/  NOP ;  /* 0x0000000000007918 */ /* 0x000fd00000000000 */
[----:B0-----:R-:W0:-:S00]  /*114b0*/  USETMAXREG.DEALLOC.CTAPOOL 0x18 ;  /* 0x00000018000079c8 */ /* 0x001e0000080e0500 */
[----:B------:R-:W-:-:S13]  /*114c0*/  ISETP.NE.AND P0, PT, RZ, UR10, PT ;  /* 0x0000000aff007c0c */ /* 0x000fda000bf05270 */
[----:B------:R-:W-:Y:S05]  /*114d0*/  @P0 EXIT ;  /* 0x000000000000094d */ /* 0x000fea0003800000 */
[----:B0-----:R-:W-:Y:S01]  /*114e0*/  LOP3.LUT P0, RZ, R0, 0xff, RZ, 0xc0, !PT ;  /* 0x000000ff00ff7812 */ /* 0x001fe2000780c0ff */
[----:B------:R-:W-:Y:S02]  /*114f0*/  IMAD.MOV.U32 R0, RZ, RZ, 0x1 ;  /* 0x00000001ff007424 */ /* 0x000fe400078e00ff */
[----:B------:R-:W-:-:S10]  /*11500*/  IMAD.MOV.U32 R6, RZ, RZ, RZ ;  /* 0x000000ffff067224 */ /* 0x000fd400078e00ff */
[----:B------:R-:W-:Y:S05]  /*11510*/  @!P0 BRA `(.L_x_83) ;  /* 0x0000000c00688947 */ /* 0x000fea0003800000 */
[----:B------:R-:W0:Y:S01]  /*11520*/  S2R R4, SR_TID.X ;  /* 0x0000000000047919 */ /* 0x000e220000002100 */
[----:B------:R-:W-:Y:S01]  /*11530*/  ULDC UR4, c[0x0][0x28c] ;  /* 0x0000a30000047ab9 */ /* 0x000fe20000000800 */
[----:B------:R-:W-:Y:S01]  /*11540*/  ULDC UR6, c[0x0][0x658] ;  /* 0x0001960000067ab9 */ /* 0x000fe20000000800 */
[----:B------:R-:W-:Y:S01]  /*11550*/  UIADD3 UR10, UR4, 0x1f, URZ ;  /* 0x0000001f040a7890 */ /* 0x000fe2000fffe03f */
[----:B------:R-:W-:Y:S01]  /*11560*/  BSSY B0, `(.L_x_83) ;  /* 0x00000d5000007945 */ /* 0x000fe20003800000 */
[----:B------:R-:W-:Y:S01]  /*11570*/  UMOV UR7, 0xffffffff ;  /* 0xffffffff00077882 */ /* 0x000fe20000000000 */
[----:B------:R-:W-:Y:S01]  /*11580*/  ULDC UR5, c[0x0][0x600] ;  /* 0x0001800000057ab9 */ /* 0x000fe20000000800 */
[----:B------:R-:W-:Y:S01]  /*11590*/  UMOV UR9, 0x1 ;  /* 0x0000000100097882 */ /* 0x000fe20000000000 */
[----:B------:R-:W-:Y:S01]  /*115a0*/  USHF.L.U32 UR7, UR7, UR6, URZ ;  /* 0x0000000607077299 */ /* 0x000fe2000800063f */
[----:B------:R-:W-:Y:S01]  /*115b0*/  IMAD.MOV.U32 R8, RZ, RZ, 0x1 ;  /* 0x00000001ff087424 */ /* 0x000fe200078e00ff */
[----:B------:R-:W-:Y:S01]  /*115c0*/  UIADD3 UR4, UR5, -0x1, URZ ;  /* 0xffffffff05047890 */ /* 0x000fe2000fffe03f */
[----:B------:R-:W-:Y:S01]  /*115d0*/  IMAD.MOV.U32 R0, RZ, RZ, 0x1 ;  /* 0x00000001ff007424 */ /* 0x000fe200078e00ff */
[----:B------:R-:W-:Y:S01]  /*115e0*/  USHF.R.S32.HI UR11, URZ, 0x1f, UR10 ;  /* 0x0000001f3f0b7899 */ /* 0x000fe2000801140a */
[----:B------:R-:W-:Y:S01]  /*115f0*/  IMAD.MOV.U32 R6, RZ, RZ, RZ ;  /* 0x000000ffff067224 */ /* 0x000fe200078e00ff */
[----:B------:R-:W-:Y:S01]  /*11600*/  ULDC UR8, c[0x0][0xc] ;  /* 0x0000030000087ab9 */ /* 0x000fe20000000800 */
[----:B------:R-:W-:-:S02]  /*11610*/  USHF.L.U32 UR5, UR9, UR6, URZ ;  /* 0x0000000609057299 */ /* 0x000fc4000800063f */
[----:B------:R-:W-:Y:S01]  /*11620*/  ULEA.HI UR11, UR11, UR10, URZ, 0x5 ;  /* 0x0000000a0b0b7291 */ /* 0x000fe2000f8f283f */
[----:B------:R-:W-:Y:S01]  /*11630*/  ULDC UR9, c[0x0][0x10] ;  /* 0x0000040000097ab9 */ /* 0x000fe20000000800 */
[----:B------:R-:W-:Y:S02]  /*11640*/  ULOP3.LUT UR6, URZ, UR7, URZ, 0x33, !UPT ;  /* 0x000000073f067292 */ /* 0x000fe4000f8e333f */
[----:B------:R-:W-:Y:S01]  /*11650*/  UIMAD.WIDE.U32 UR8, UR8, UR9, URZ ;  /* 0x00000009080872a5 */ /* 0x000fe2000f8e003f */
[----:B------:R-:W-:Y:S01]  /*11660*/  ULDC UR7, c[0x0][0x14] ;  /* 0x0000050000077ab9 */ /* 0x000fe20000000800 */
[----:B------:R-:W-:Y:S02]  /*11670*/  USHF.R.S32.HI UR19, URZ, 0x5, UR11 ;  /* 0x000000053f137899 */ /* 0x000fe4000801140b */
[----:B------:R-:W-:Y:S02]  /*11680*/  UIMAD.WIDE.U32 UR22, UR8, UR7, URZ ;  /* 0x00000007081672a5 */ /* 0x000fe4000f8e003f */
[----:B------:R-:W-:-:S02]  /*11690*/  UIMAD UR13, UR9, UR7, URZ ;  /* 0x00000007090d72a4 */ /* 0x000fc4000f8e023f */
[----:B------:R-:W-:Y:S01]  /*116a0*/  ULOP3.LUT UR21, UR38, 0x2, URZ, 0xfc, !UPT ;  /* 0x0000000226157892 */ /* 0x000fe2000f8efc3f */
[C---:B0-----:R-:W-:Y:S01]  /*116b0*/  LOP3.LUT P2, RZ, R4.reuse, 0x7f, RZ, 0xc0, !PT ;  /* 0x0000007f04ff7812 */ /* 0x041fe2000784c0ff */
[----:B------:R-:W-:Y:S01]  /*116c0*/  UIADD3 UR13, UR23, UR13, URZ ;  /* 0x0000000d170d7290 */ /* 0x000fe2000fffe03f */
[----:B------:R-:W-:Y:S01]  /*116d0*/  LOP3.LUT P0, RZ, R4, 0x1f, RZ, 0xc0, !PT ;  /* 0x0000001f04ff7812 */ /* 0x000fe2000780c0ff */
[----:B------:R-:W-:Y:S01]  /*116e0*/  UIADD3 UR26, UR19, 0x1, URZ ;  /* 0x00000001131a7890 */ /* 0x000fe2000fffe03f */
[----:B------:R-:W-:Y:S02]  /*116f0*/  ULDC.64 UR24, c[0x0][0x198] ;  /* 0x0000660000187ab9 */ /* 0x000fe40000000a00 */
[----:B------:R-:W-:-:S13]  /*11700*/  PLOP3.LUT P0, PT, P0, P2, PT, 0x8a, 0x0 ;  /* 0x000000000000781c */ /* 0x000fda0000705172 */
.L_x_95:
[----:B------:R-:W-:-:S03]  /*11710*/  UMOV UR7, 0xffffffff ;  /* 0xffffffff00077882 */ /* 0x000fc60000000000 */
[----:B------:R-:W-:Y:S05]  /*11720*/  BRA.DIV UR7, `(.L_x_84) ;  /* 0x0000001607187947 */ /* 0x000fea000b800000 */
[----:B------:R-:W-:-:S13]  /*11730*/  ELECT P6, URZ, PT ;  /* 0x00000000003f782f */ /* 0x000fda00038c0000 */
.L_x_115:
[----:B------:R-:W0:Y:S01]  /*11740*/  LDC R4, c[0x0][0x28c] ;  /* 0x0000a300ff047b82 */ /* 0x000e220000000800 */
[----:B------:R-:W-:Y:S01]  /*11750*/  BSSY B1, `(.L_x_85) ;  /* 0x0000038000017945 */ /* 0x000fe20003800000 */
[----:B0-----:R-:W-:-:S13]  /*11760*/  ISETP.LT.OR P6, PT, R4, 0x1, !P6 ;  /* 0x000000010400780c */ /* 0x001fda00077c1670 */
[----:B------:R-:W-:Y:S05]  /*11770*/  @P6 BRA `(.L_x_86) ;  /* 0x0000000000d46947 */ /* 0x000fea0003800000 */
[----:B------:R-:W-:Y:S02]  /*11780*/  IMAD R2, R2, 0xa0, RZ ;  /* 0x000000a002027824 */ /* 0x000fe400078e02ff */
[----:B------:R-:W-:Y:S02]  /*11790*/  IMAD R3, R3, 0x180, RZ ;  /* 0x0000018003037824 */ /* 0x000fe400078e02ff */
[----:B------:R-:W-:Y:S02]  /*117a0*/  IMAD.MOV.U32 R13, RZ, RZ, RZ ;  /* 0x000000ffff0d7224 */ /* 0x000fe400078e00ff */
[----:B------:R-:W-:Y:S02]  /*117b0*/  IMAD.U32 R11, RZ, RZ, UR26 ;  /* 0x0000001aff0b7e24 */ /* 0x000fe4000f8e00ff */
[----:B------:R-:W-:Y:S02]  /*117c0*/  IMAD.MOV.U32 R4, RZ, RZ, R0 ;  /* 0x000000ffff047224 */ /* 0x000fe400078e0000 */
[----:B------:R-:W-:-:S07]  /*117d0*/  IMAD.MOV.U32 R5, RZ, RZ, R6 ;  /* 0x000000ffff057224 */ /* 0x000fce00078e0006 */
.L_x_90:
[----:B------:R-:W0:Y:S01]  /*117e0*/  S2R R10, SR_CgaCtaId ;  /* 0x00000000000a7919 */ /* 0x000e220000008800 */
[----:B------:R-:W-:-:S04]  /*117f0*/  MOV R7, 0x400 ;  /* 0x0000040000077802 */ /* 0x000fc80000000f00 */
[----:B0-----:R-:W-:Y:S02]  /*11800*/  LEA R14, R10, R7, 0x18 ;  /* 0x000000070a0e7211 */ /* 0x001fe400078ec0ff */
[----:B------:R-:W-:Y:S01]  /*11810*/  SHF.L.U32 R7, R4, 0x1f, RZ ;  /* 0x0000001f04077819 */ /* 0x000fe200000006ff */
[----:B------:R-:W0:Y:S02]  /*11820*/  @!P2 LDC R10, c[0x0][0x500] ;  /* 0x00014000ff0aab82 */ /* 0x000e240000000800 */
[----:B------:R-:W-:-:S04]  /*11830*/  IMAD R12, R5, 0x8, R14 ;  /* 0x00000008050c7824 */ /* 0x000fc800078e020e */
[----:B------:R-:W1:Y:S02]  /*11840*/  SYNCS.PHASECHK.TRANS64.TRYWAIT P1, [R12+URZ+0x68], R7 ;  /* 0x000068070c0075a7 */ /* 0x000e64000802017f */
[----:B-1----:R-:W-:Y:S05]  /*11850*/  @!P1 BRA `(.L_x_87) ;  /* 0x0000001000ec9947 */ /* 0x002fea0003800000 */
.L_x_116:
[----:B------:R-:W-:Y:S01]  /*11860*/  UPRMT UR7, UR21, 0x9910, URZ ;  /* 0x0000991015077896 */ /* 0x000fe2000800003f */
[----:B0-----:R0:W-:Y:S03]  /*11870*/  @!P2 SYNCS.ARRIVE.TRANS64 RZ, [R12+URZ], R10 ;  /* 0x0000000a0cffa9a7 */ /* 0x0011e6000800003f */
[----:B------:R-:W-:-:S06]  /*11880*/  UISETP.NE.AND UP0, UPT, UR7, 0x2, UPT ;  /* 0x000000020700788c */ /* 0x000fcc000bf05270 */
[----:B------:R-:W-:-:S13]  /*11890*/  PLOP3.LUT P1, PT, PT, PT, UP0, 0x80, 0x0 ;  /* 0x000000000000781c */ /* 0x000fda0003f2f008 */
[----:B0-----:R-:W-:Y:S05]  /*118a0*/  @P1 BRA `(.L_x_88) ;  /* 0x0000000000041947 */ /* 0x001fea0003800000 */
[----:B------:R-:W-:Y:S01]  /*118b0*/  BPT.TRAP 0x1 ;  /* 0x000000040000795c */ /* 0x000fe20000300000 */
.L_x_88:
[----:B------:R-:W-:Y:S05]  /*118c0*/  @P0 BRA `(.L_x_89) ;  /* 0x0000000000040947 */ /* 0x000fea0003800000 */
[----:B------:R-:W-:Y:S01]  /*118d0*/  BPT.TRAP 0x1 ;  /* 0x000000040000795c */ /* 0x000fe20000300000 */
.L_x_89:
[C-C-:B-1----:R-:W-:Y:S01]  /*118e0*/  IMAD R7, R5.reuse, 0x3000, R14.reuse ;  /* 0x0000300005077824 */ /* 0x142fe200078e020e */
[----:B------:R-:W-:Y:S01]  /*118f0*/  R2UR UR9, R12 ;  /* 0x000000000c0972ca */ /* 0x000fe200000e0000 */
[----:B------:R-:W-:Y:S01]  /*11900*/  IMAD R14, R5, 0x1400, R14 ;  /* 0x00001400050e7824 */ /* 0x000fe200078e020e */
[----:B------:R-:W-:Y:S01]  /*11910*/  UIADD3 UR14, UP0, UR24, 0xf0, URZ ;  /* 0x000000f0180e7890 */ /* 0x000fe2000ff1e03f */
[----:B------:R-:W-:Y:S01]  /*11920*/  VIADD R11, R11, 0xffffffff ;  /* 0xffffffff0b0b7836 */ /* 0x000fe20000000000 */
[----:B------:R-:W-:Y:S01]  /*11930*/  R2UR UR7, R7 ;  /* 0x00000000070772ca */ /* 0x000fe200000e0000 */
[----:B------:R-:W-:Y:S01]  /*11940*/  UIADD3 UR28, UP1, UR24, 0x1f0, URZ ;  /* 0x000001f0181c7890 */ /* 0x000fe2000ff3e03f */
[----:B------:R-:W-:Y:S01]  /*11950*/  R2UR UR8, R14 ;  /* 0x000000000e0872ca */ /* 0x000fe200000e0000 */
[----:B------:R-:W-:Y:S01]  /*11960*/  UIADD3.X UR15, URZ, UR25, URZ, UP0, !UPT ;  /* 0x000000193f0f7290 */ /* 0x000fe200087fe43f */
[----:B------:R-:W-:Y:S01]  /*11970*/  R2UR UR11, R3 ;  /* 0x00000000030b72ca */ /* 0x000fe200000e0000 */
[----:B------:R-:W-:Y:S01]  /*11980*/  VIADD R5, R5, 0x1 ;  /* 0x0000000105057836 */ /* 0x000fe20000000000 */
[----:B------:R-:W-:Y:S01]  /*11990*/  R2UR UR10, R13 ;  /* 0x000000000d0a72ca */ /* 0x000fe200000e0000 */
[----:B------:R-:W-:Y:S01]  /*119a0*/  UIADD3.X UR29, URZ, UR25, URZ, UP1, !UPT ;  /* 0x000000193f1d7290 */ /* 0x000fe20008ffe43f */
[----:B------:R-:W-:Y:S01]  /*119b0*/  R2UR UR12, R9 ;  /* 0x00000000090c72ca */ /* 0x000fe200000e0000 */
[----:B------:R-:W-:Y:S01]  /*119c0*/  UMOV UR16, 0x0 ;  /* 0x0000000000107882 */ /* 0x000fe20000000000 */
[----:B------:R-:W-:Y:S01]  /*119d0*/  R2UR UR20, R2 ;  /* 0x00000000021472ca */ /* 0x000fe200000e0000 */
[----:B------:R-:W-:Y:S01]  /*119e0*/  UMOV UR17, 0x10000000 ;  /* 0x1000000000117882 */ /* 0x000fe20000000000 */
[----:B------:R-:W-:Y:S01]  /*119f0*/  ISETP.GT.AND P3, PT, R11, 0x1, PT ;  /* 0x000000010b00780c */ /* 0x000fe20003f64270 */
[----:B------:R-:W-:Y:S01]  /*11a00*/  UIADD3 UR7, UR7, 0x180, URZ ;  /* 0x0000018007077890 */ /* 0x000fe2000fffe03f */
[----:B------:R-:W-:Y:S01]  /*11a10*/  ISETP.NE.AND P1, PT, R5, 0xd, PT ;  /* 0x0000000d0500780c */ /* 0x000fe20003f25270 */
[----:B------:R-:W-:Y:S01]  /*11a20*/  UIADD3 UR18, UR8, 0x27180, URZ ;  /* 0x0002718008127890 */ /* 0x000fe2000fffe03f */
[----:B------:R-:W-:-:S02]  /*11a30*/  VIADD R13, R13, 0x20 ;  /* 0x000000200d0d7836 */ /* 0x000fc40000000000 */
[----:B------:R-:W-:Y:S02]  /*11a40*/  SEL R7, RZ, 0x1, P1 ;  /* 0x00000001ff077807 */ /* 0x000fe40000800000 */
[----:B------:R-:W-:Y:S01]  /*11a50*/  UMOV UR8, UR7 ;  /* 0x0000000700087c82 */ /* 0x000fe20008000000 */
[----:B------:R-:W-:Y:S01]  /*11a60*/  SEL R5, R5, RZ, P1 ;  /* 0x000000ff05057207 */ /* 0x000fe20000800000 */
[----:B------:R0:W-:Y:S01]  /*11a70*/  UTMALDG.3D [UR8], [UR14], desc[UR16] ;  /* 0x000010080e0075b4 */ /* 0x0001e20008011000 */
[----:B------:R-:W-:Y:S01]  /*11a80*/  LOP3.LUT R4, R4, R7, RZ, 0x3c, !PT ;  /* 0x0000000704047212 */ /* 0x000fe200078e3cff */
[----:B0-----:R-:W-:Y:S01]  /*11a90*/  UMOV UR8, UR18 ;  /* 0x0000001200087c82 */ /* 0x001fe20008000000 */
[----:B------:R-:W-:Y:S02]  /*11aa0*/  UMOV UR11, UR20 ;  /* 0x00000014000b7c82 */ /* 0x000fe40008000000 */
[----:B------:R0:W-:Y:S02]  /*11ab0*/  UTMALDG.3D [UR8], [UR28], desc[UR16] ;  /* 0x000010081c0075b4 */ /* 0x0001e40008011000 */
[----:B0-----:R-:W-:Y:S05]  /*11ac0*/  @P3 BRA `(.L_x_90) ;  /* 0xfffffffc00443947 */ /* 0x001fea000383ffff */
.L_x_86:
[----:B------:R-:W-:Y:S05]  /*11ad0*/  BSYNC B1 ;  /* 0x0000000000017941 */ /* 0x000fea0003800000 */
.L_x_85:
[----:B------:R-:W2:Y:S01]  /*11ae0*/  LDL.LU R14, [R1+0x8c] ;  /* 0x00008c00010e7983 */ /* 0x000ea20000300800 */
[----:B------:R-:W-:Y:S01]  /*11af0*/  LOP3.LUT P1, RZ, R8, 0xff, RZ, 0xc0, !PT ;  /* 0x000000ff08ff7812 */ /* 0x000fe2000782c0ff */
[----:B------:R-:W-:Y:S01]  /*11b00*/  VIADD R6, R6, UR19 ;  /* 0x0000001306067c36 */ /* 0x000fe20008000000 */
[----:B------:R-:W-:Y:S01]  /*11b10*/  ULDC.64 UR8, c[0x0][0x650] ;  /* 0x0001940000087ab9 */ /* 0x000fe20000000a00 */
[----:B------:R-:W3:Y:S01]  /*11b20*/  LDL.LU R12, [R1+0x98] ;  /* 0x00009800010c7983 */ /* 0x000ee20000300800 */
[----:B------:R-:W-:Y:S01]  /*11b30*/  UISETP.GE.U32.AND UP0, UPT, UR19, 0xd, UPT ;  /* 0x0000000d1300788c */ /* 0x000fe2000bf06070 */
[----:B------:R-:W-:Y:S01]  /*11b40*/  BSSY B1, `(.L_x_91) ;  /* 0x0000074000017945 */ /* 0x000fe20003800000 */
[----:B------:R-:W-:Y:S01]  /*11b50*/  IMAD.MOV.U32 R9, RZ, RZ, -0x1 ;  /* 0xffffffffff097424 */ /* 0x000fe200078e00ff */
[----:B------:R-:W-:Y:S02]  /*11b60*/  PRMT R4, RZ, 0x7610, R4 ;  /* 0x00007610ff047816 */ /* 0x000fe40000000004 */
[----:B------:R-:W-:-:S02]  /*11b70*/  PRMT R8, RZ, 0x7610, R8 ;  /* 0x00007610ff087816 */ /* 0x000fc40000000008 */
[----:B------:R-:W-:Y:S02]  /*11b80*/  PLOP3.LUT P3, PT, PT, PT, UP0, 0x80, 0x0 ;  /* 0x000000000000781c */ /* 0x000fe40003f6f008 */
[----:B------:R-:W0:Y:S01]  /*11b90*/  @P1 S2R R3, SR_CgaCtaId ;  /* 0x0000000000031919 */ /* 0x000e220000008800 */
[----:B------:R-:W-:-:S04]  /*11ba0*/  @P1 MOV R2, 0x400 ;  /* 0x0000040000021802 */ /* 0x000fc80000000f00 */
[----:B0-----:R-:W-:-:S04]  /*11bb0*/  @P1 LEA R2, R3, R2, 0x18 ;  /* 0x0000000203021211 */ /* 0x001fc800078ec0ff */
[----:B------:R0:W-:Y:S01]  /*11bc0*/  @P1 SYNCS.ARRIVE.TRANS64.A1T0 RZ, [R2+URZ+0xe8], RZ ;  /* 0x0000e8ff02ff19a7 */ /* 0x0001e2000810003f */
[----:B------:R-:W-:Y:S01]  /*11bd0*/  ISETP.GT.U32.AND P1, PT, R6, 0xc, PT ;  /* 0x0000000c0600780c */ /* 0x000fe20003f24070 */
[----:B0-----:R-:W-:-:S05]  /*11be0*/  IMAD.U32 R2, RZ, RZ, UR19 ;  /* 0x00000013ff027e24 */ /* 0x001fca000f8e00ff */
[----:B------:R-:W-:Y:S01]  /*11bf0*/  ISETP.LT.U32.AND P1, PT, R2, 0xd, P1 ;  /* 0x0000000d0200780c */ /* 0x000fe20000f21070 */
[----:B------:R-:W-:-:S04]  /*11c00*/  IMAD.WIDE.U32 R2, R6, 0x4ec4ec4f, RZ ;  /* 0x4ec4ec4f06027825 */ /* 0x000fc800078e00ff */
[----:B------:R-:W-:Y:S01]  /*11c10*/  IMAD.MOV.U32 R2, RZ, RZ, -0x1 ;  /* 0xffffffffff027424 */ /* 0x000fe200078e00ff */
[----:B------:R-:W-:Y:S02]  /*11c20*/  SHF.R.U32.HI R5, RZ, 0x2, R3 ;  /* 0x00000002ff057819 */ /* 0x000fe40000011603 */
[----:B------:R-:W-:-:S03]  /*11c30*/  SEL R3, RZ, 0x1, !P1 ;  /* 0x00000001ff037807 */ /* 0x000fc60004800000 */
[----:B------:R-:W-:Y:S01]  /*11c40*/  IMAD R6, R5, -0xd, R6 ;  /* 0xfffffff305067824 */ /* 0x000fe200078e0206 */
[----:B------:R-:W-:Y:S01]  /*11c50*/  LOP3.LUT R0, R0, R3, RZ, 0x3c, !PT ;  /* 0x0000000300007212 */ /* 0x000fe200078e3cff */
[----:B------:R-:W-:-:S03]  /*11c60*/  IMAD.MOV.U32 R3, RZ, RZ, -0x1 ;  /* 0xffffffffff037424 */ /* 0x000fc600078e00ff */
[----:B------:R-:W-:Y:S02]  /*11c70*/  @P3 LOP3.LUT R0, R0, 0x1, R5, 0x78, !PT ;  /* 0x0000000100003812 */ /* 0x000fe400078e7805 */
[----:B---3--:R-:W-:-:S04]  /*11c80*/  IADD3 R12, P1, R12, UR22, RZ ;  /* 0x000000160c0c7c10 */ /* 0x008fc8000ff3e0ff */
[----:B--2---:R-:W-:Y:S01]  /*11c90*/  IADD3.X R14, R14, UR13, RZ, P1, !PT ;  /* 0x0000000d0e0e7c10 */ /* 0x004fe20008ffe4ff */
[----:B------:R0:W-:Y:S01]  /*11ca0*/  STL [R1+0x98], R12 ;  /* 0x0000980c01007387 */ /* 0x0001e20000100800 */
[----:B------:R-:W-:-:S03]  /*11cb0*/  ISETP.GE.U32.AND P1, PT, R12, UR8, PT ;  /* 0x000000080c007c0c */ /* 0x000fc6000bf26070 */
[----:B------:R0:W-:Y:S01]  /*11cc0*/  STL [R1+0x8c], R14 ;  /* 0x00008c0e01007387 */ /* 0x0001e20000100800 */
[----:B------:R-:W-:-:S13]  /*11cd0*/  ISETP.GE.U32.AND.EX P1, PT, R14, UR9, PT, P1 ;  /* 0x000000090e007c0c */ /* 0x000fda000bf26110 */
[----:B0-----:R-:W-:Y:S05]  /*11ce0*/  @P1 BRA `(.L_x_92) ;  /* 0x0000000400641947 */ /* 0x001fea0003800000 */
[----:B------:R-:W0:Y:S01]  /*11cf0*/  S2R R7, SR_CTAID.X ;  /* 0x0000000000077919 */ /* 0x000e220000002500 */
[----:B------:R-:W-:Y:S01]  /*11d00*/  ULDC UR7, c[0x0][0x150] ;  /* 0x0000540000077ab9 */ /* 0x000fe20000000800 */
[----:B------:R-:W1:Y:S01]  /*11d10*/  LDC R4, c[0x0][0x144] ;  /* 0x00005100ff047b82 */ /* 0x000e620000000800 */
[----:B------:R-:W-:Y:S01]  /*11d20*/  UISETP.NE.AND UP0, UPT, UR39, URZ, UPT ;  /* 0x0000003f2700728c */ /* 0x000fe2000bf05270 */
[----:B------:R-:W2:Y:S01]  /*11d30*/  S2R R5, SR_CTAID.Y ;  /* 0x0000000000057919 */ /* 0x000ea20000002600 */
[----:B------:R-:W-:Y:S01]  /*11d40*/  ULDC.64 UR8, c[0x0][0x628] ;  /* 0x00018a0000087ab9 */ /* 0x000fe20000000a00 */
[----:B------:R-:W-:-:S03]  /*11d50*/  ULDC UR10, c[0x0][0x630] ;  /* 0x00018c00000a7ab9 */ /* 0x000fc60000000800 */
[----:B------:R-:W-:Y:S01]  /*11d60*/  PLOP3.LUT P1, PT, PT, PT, UP0, 0x80, 0x0 ;  /* 0x000000000000781c */ /* 0x000fe20003f2f008 */
[----:B------:R-:W3:Y:S01]  /*11d70*/  LDC R10, c[0x0][0x148] ;  /* 0x00005200ff0a7b82 */ /* 0x000ee20000000800 */
[----:B0-----:R-:W-:Y:S02]  /*11d80*/  I2FP.F32.U32 R2, R7 ;  /* 0x0000000700027245 */ /* 0x001fe40000201000 */
[----:B--2---:R-:W-:-:S03]  /*11d90*/  I2FP.F32.U32 R3, R5 ;  /* 0x0000000500037245 */ /* 0x004fc60000201000 */
[----:B------:R-:W-:Y:S01]  /*11da0*/  FMUL R2, R2, UR7 ;  /* 0x0000000702027c20 */ /* 0x000fe20008400000 */
[----:B------:R-:W-:Y:S02]  /*11db0*/  ULDC UR7, c[0x0][0x154] ;  /* 0x0000550000077ab9 */ /* 0x000fe40000000800 */
[----:B------:R-:W-:-:S03]  /*11dc0*/  FMUL R9, R3, UR7 ;  /* 0x0000000703097c20 */ /* 0x000fc60008400000 */
[----:B------:R-:W0:Y:S08]  /*11dd0*/  F2I.U32.TRUNC.NTZ R2, R2 ;  /* 0x0000000200027305 */ /* 0x000e30000020f000 */
[----:B------:R-:W2:Y:S01]  /*11de0*/  F2I.U32.TRUNC.NTZ R9, R9 ;  /* 0x0000000900097305 */ /* 0x000ea2000020f000 */
[----:B0-----:R-:W-:Y:S02]  /*11df0*/  IMAD.MOV R3, RZ, RZ, -R2 ;  /* 0x000000ffff037224 */ /* 0x001fe400078e0a02 */
[----:B------:R-:W-:-:S02]  /*11e00*/  IMAD.MOV.U32 R2, RZ, RZ, R12 ;  /* 0x000000ffff027224 */ /* 0x000fc400078e000c */
[----:B-1----:R-:W-:Y:S02]  /*11e10*/  IMAD R7, R4, R3, R7 ;  /* 0x0000000304077224 */ /* 0x002fe400078e0207 */
[----:B--2---:R-:W-:-:S04]  /*11e20*/  IMAD.MOV R3, RZ, RZ, -R9 ;  /* 0x000000ffff037224 */ /* 0x004fc800078e0a09 */
[----:B---3--:R-:W-:Y:S01]  /*11e30*/  @P1 IMAD R7, R10, R3, R5 ;  /* 0x000000030a071224 */ /* 0x008fe200078e0205 */
[----:B------:R-:W-:Y:S01]  /*11e40*/  ISETP.NE.U32.AND P1, PT, RZ, UR8, PT ;  /* 0x00000008ff007c0c */ /* 0x000fe2000bf25070 */
[----:B------:R-:W-:-:S03]  /*11e50*/  IMAD.MOV.U32 R3, RZ, RZ, R14 ;  /* 0x000000ffff037224 */ /* 0x000fc600078e000e */
[----:B------:R-:W-:-:S13]  /*11e60*/  ISETP.NE.AND.EX P1, PT, RZ, UR9, PT, P1 ;  /* 0x00000009ff007c0c */ /* 0x000fda000bf25310 */
[----:B------:R-:W-:Y:S05]  /*11e70*/  @!P1 BRA `(.L_x_93) ;  /* 0x0000000000289947 */ /* 0x000fea0003800000 */
[----:B------:R-:W-:Y:S02]  /*11e80*/  ULDC UR7, c[0x0][0x634] ;  /* 0x00018d0000077ab9 */ /* 0x000fe40000000800 */
[----:B------:R-:W-:-:S05]  /*11e90*/  IADD3 R3, P1, R12, UR7, RZ ;  /* 0x000000070c037c10 */ /* 0x000fca000ff3e0ff */
[----:B------:R-:W-:-:S04]  /*11ea0*/  IMAD.X R9, RZ, RZ, R14, P1 ;  /* 0x000000ffff097224 */ /* 0x000fc800008e060e */
[----:B------:R-:W-:-:S04]  /*11eb0*/  IMAD.WIDE.U32 R4, R9, UR8, RZ ;  /* 0x0000000809047c25 */ /* 0x000fc8000f8e00ff */
[----:B------:R-:W-:-:S04]  /*11ec0*/  IMAD.WIDE.U32 R4, P1, R3, UR9, R4 ;  /* 0x0000000903047c25 */ /* 0x000fc8000f820004 */
[----:B------:R-:W-:-:S04]  /*11ed0*/  IMAD.WIDE.U32 R2, R3, UR8, RZ ;  /* 0x0000000803027c25 */ /* 0x000fc8000f8e00ff */
[----:B------:R-:W-:Y:S01]  /*11ee0*/  IMAD.MOV.U32 R2, RZ, RZ, R5 ;  /* 0x000000ffff027224 */ /* 0x000fe200078e0005 */
[----:B------:R-:W-:Y:S01]  /*11ef0*/  IADD3 RZ, P3, R3, R4, RZ ;  /* 0x0000000403ff7210 */ /* 0x000fe20007f7e0ff */
[----:B------:R-:W-:-:S04]  /*11f00*/  IMAD.X R3, RZ, RZ, RZ, P1 ;  /* 0x000000ffff037224 */ /* 0x000fc800008e06ff */
[----:B------:R-:W-:-:S08]  /*11f10*/  IMAD.WIDE.U32.X R2, R9, UR9, R2, P3 ;  /* 0x0000000909027c25 */ /* 0x000fd000098e0402 */
.L_x_93:
[--C-:B------:R-:W-:Y:S01]  /*11f20*/  SHF.R.U64 R9, R2, UR10, R3.reuse ;  /* 0x0000000a02097c19 */ /* 0x100fe20008001203 */
[----:B------:R-:W-:Y:S01]  /*11f30*/  ULDC.64 UR8, c[0x0][0x620] ;  /* 0x0001880000087ab9 */ /* 0x000fe20000000a00 */
[----:B------:R-:W-:Y:S01]  /*11f40*/  SHF.R.U32.HI R2, RZ, UR10, R3 ;  /* 0x0000000aff027c19 */ /* 0x000fe20008011603 */
[----:B------:R-:W-:Y:S01]  /*11f50*/  IMAD.MOV.U32 R3, RZ, RZ, R14 ;  /* 0x000000ffff037224 */ /* 0x000fe200078e000e */
[----:B------:R-:W-:Y:S01]  /*11f60*/  IADD3 R11, P1, RZ, -R9, RZ ;  /* 0x80000009ff0b7210 */ /* 0x000fe20007f3e0ff */
[----:B------:R-:W-:-:S04]  /*11f70*/  ULDC UR7, c[0x0][0x618] ;  /* 0x0001860000077ab9 */ /* 0x000fc80000000800 */
[----:B------:R-:W-:-:S04]  /*11f80*/  IMAD.X R2, RZ, RZ, ~R2, P1 ;  /* 0x000000ffff027224 */ /* 0x000fc800008e0e02 */
[----:B------:R-:W-:-:S04]  /*11f90*/  IMAD R2, R2, UR8, RZ ;  /* 0x0000000802027c24 */ /* 0x000fc8000f8e02ff */
[----:B------:R-:W-:Y:S02]  /*11fa0*/  IMAD R5, R11, UR9, R2 ;  /* 0x000000090b057c24 */ /* 0x000fe4000f8e0202 */
[----:B------:R-:W-:-:S04]  /*11fb0*/  IMAD.MOV.U32 R2, RZ, RZ, R12 ;  /* 0x000000ffff027224 */ /* 0x000fc800078e000c */
[----:B------:R-:W-:Y:S01]  /*11fc0*/  IMAD.WIDE.U32 R2, R11, UR8, R2 ;  /* 0x000000080b027c25 */ /* 0x000fe2000f8e0002 */
[----:B------:R-:W-:Y:S02]  /*11fd0*/  ULDC.64 UR8, c[0x0][0x640] ;  /* 0x0001900000087ab9 */ /* 0x000fe40000000a00 */
[----:B------:R-:W-:Y:S01]  /*11fe0*/  ISETP.NE.U32.AND P1, PT, RZ, UR8, PT ;  /* 0x00000008ff007c0c */ /* 0x000fe2000bf25070 */
[----:B------:R-:W-:-:S03]  /*11ff0*/  IMAD.IADD R3, R3, 0x1, R5 ;  /* 0x0000000103037824 */ /* 0x000fc600078e0205 */
[----:B------:R-:W-:Y:S02]  /*12000*/  ISETP.NE.AND.EX P1, PT, RZ, UR9, PT, P1 ;  /* 0x00000009ff007c0c */ /* 0x000fe4000bf25310 */
[--C-:B------:R-:W-:Y:S02]  /*12010*/  SHF.R.U64 R10, R2, UR7, R3.reuse ;  /* 0x00000007020a7c19 */ /* 0x100fe40008001203 */
[----:B------:R-:W-:Y:S01]  /*12020*/  SHF.R.U32.HI R3, RZ, UR7, R3 ;  /* 0x00000007ff037c19 */ /* 0x000fe20008011603 */
[----:B------:R-:W-:-:S03]  /*12030*/  ULDC UR7, c[0x0][0x608] ;  /* 0x0001820000077ab9 */ /* 0x000fc60000000800 */
[--C-:B------:R-:W-:Y:S02]  /*12040*/  SHF.R.U64 R12, R10, UR7, R3.reuse ;  /* 0x000000070a0c7c19 */ /* 0x100fe40008001203 */
[----:B------:R-:W-:Y:S01]  /*12050*/  SHF.R.U32.HI R3, RZ, UR7, R3 ;  /* 0x00000007ff037c19 */ /* 0x000fe20008011603 */
[----:B------:R-:W-:-:S03]  /*12060*/  ULDC UR7, c[0x0][0x658] ;  /* 0x0001960000077ab9 */ /* 0x000fc60000000800 */
[--C-:B------:R-:W-:Y:S02]  /*12070*/  SHF.R.U64 R11, R12, UR7, R3.reuse ;  /* 0x000000070c0b7c19 */ /* 0x100fe40008001203 */
[----:B------:R-:W-:-:S03]  /*12080*/  SHF.R.U32.HI R13, RZ, UR7, R3 ;  /* 0x00000007ff0d7c19 */ /* 0x000fc60008011603 */
[----:B------:R-:W-:Y:S02]  /*12090*/  IMAD.MOV.U32 R2, RZ, RZ, R11 ;  /* 0x000000ffff027224 */ /* 0x000fe400078e000b */
[----:B------:R-:W-:Y:S01]  /*120a0*/  IMAD.MOV.U32 R3, RZ, RZ, R13 ;  /* 0x000000ffff037224 */ /* 0x000fe200078e000d */
[----:B------:R-:W-:Y:S06]  /*120b0*/  @!P1 BRA `(.L_x_94) ;  /* 0x0000000000289947 */ /* 0x000fec0003800000 */
        /* <DEDUP_REMOVED lines=10> */
.L_x_94:
[----:B------:R-:W-:Y:S01]  /*12160*/  ULDC UR7, c[0x0][0x648] ;  /* 0x0001920000077ab9 */ /* 0x000fe20000000800 */
[----:B------:R-:W-:Y:S01]  /*12170*/  LOP3.LUT R12, R12, UR6, RZ, 0xc0, !PT ;  /* 0x000000060c0c7c12 */ /* 0x000fe2000f8ec0ff */
[----:B------:R-:W-:Y:S01]  /*12180*/  UISETP.NE.AND UP0, UPT, UR39, URZ, UPT ;  /* 0x0000003f2700728c */ /* 0x000fe2000bf05270 */
[----:B------:R-:W-:Y:S01]  /*12190*/  SHF.R.U64 R3, R2, UR7, R3 ;  /* 0x0000000702037c19 */ /* 0x000fe20008001203 */
[----:B------:R-:W-:Y:S01]  /*121a0*/  ULDC UR7, c[0x0][0x638] ;  /* 0x00018e0000077ab9 */ /* 0x000fe20000000800 */
[----:B------:R-:W-:-:S03]  /*121b0*/  LOP3.LUT R4, R10, UR4, RZ, 0xc0, !PT ;  /* 0x000000040a047c12 */ /* 0x000fc6000f8ec0ff */
[----:B------:R-:W-:Y:S01]  /*121c0*/  IMAD.MOV R2, RZ, RZ, -R3 ;  /* 0x000000ffff027224 */ /* 0x000fe200078e0a03 */
[----:B------:R-:W-:Y:S01]  /*121d0*/  PLOP3.LUT P1, PT, PT, PT, UP0, 0x40, 0x0 ;  /* 0x000000000000781c */ /* 0x000fe20003f2e808 */
[----:B------:R-:W-:Y:S01]  /*121e0*/  IMAD R12, R3, UR5, R12 ;  /* 0x00000005030c7c24 */ /* 0x000fe2000f8e020c */
[----:B------:R-:W-:Y:S01]  /*121f0*/  PLOP3.LUT P3, PT, PT, PT, UP0, 0x40, 0x0 ;  /* 0x000000000000781c */ /* 0x000fe20003f6e808 */
[----:B------:R-:W-:Y:S01]  /*12200*/  IMAD R11, R2, UR7, R11 ;  /* 0x00000007020b7c24 */ /* 0x000fe2000f8e020b */
[----:B------:R-:W-:Y:S02]  /*12210*/  ULDC UR7, c[0x0][0x610] ;  /* 0x0001840000077ab9 */ /* 0x000fe40000000800 */
[----:B------:R-:W-:Y:S01]  /*12220*/  IMAD R7, R12, UR7, R7 ;  /* 0x000000070c077c24 */ /* 0x000fe2000f8e0207 */
[----:B------:R-:W-:Y:S02]  /*12230*/  ULDC UR7, c[0x0][0x600] ;  /* 0x0001800000077ab9 */ /* 0x000fe40000000800 */
[----:B------:R-:W-:-:S05]  /*12240*/  IMAD R4, R11, UR7, R4 ;  /* 0x000000070b047c24 */ /* 0x000fca000f8e0204 */
[----:B------:R-:W-:Y:S02]  /*12250*/  SEL R2, R4, R7, P1 ;  /* 0x0000000704027207 */ /* 0x000fe40000800000 */
[----:B------:R-:W-:Y:S01]  /*12260*/  SEL R3, R7, R4, P3 ;  /* 0x0000000407037207 */ /* 0x000fe20001800000 */
[----:B------:R-:W-:-:S07]  /*12270*/  IMAD.MOV.U32 R4, RZ, RZ, 0x1 ;  /* 0x00000001ff047424 */ /* 0x000fce00078e00ff */
.L_x_92:
[----:B------:R-:W-:Y:S05]  /*12280*/  BSYNC B1 ;  /* 0x0000000000017941 */ /* 0x000fea0003800000 */
.L_x_91:
[----:B------:R-:W-:-:S13]  /*12290*/  LOP3.LUT P1, RZ, R4, 0xff, RZ, 0xc0, !PT ;  /* 0x000000ff04ff7812 */ /* 0x000fda000782c0ff */
[----:B------:R-:W-:Y:S05]  /*122a0*/  @P1 BRA `(.L_x_95) ;  /* 0xfffffff400181947 */ /* 0x000fea000383ffff */
[----:B------:R-:W-:Y:S05]  /*122b0*/  BSYNC B0 ;  /* 0x0000000000007941 */ /* 0x000fea0003800000 */
.L_x_83:
[----:B------:R-:W-:-:S03]  /*122c0*/  UMOV UR7, 0xffffffff ;  /* 0xffffffff00077882 */ /* 0x000fc60000000000 */
[----:B------:R-:W-:Y:S05]  /*122d0*/  BRA.DIV UR7, `(.L_x_96) ;  /* 0x0000000a07607947 */ /* 0x000fea000b800000 */
[----:B------:R-:W-:-:S13]  /*122e0*/  ELECT P6, URZ, PT ;  /* 0x00000000003f782f */ /* 0x000fda00038c0000 */
.L_x_119:
[----:B------:R-:W-:Y:S04]  /*122f0*/  BSSY B0, `(.L_x_97) ;  /* 0x000007d000007945 */ /* 0x000fe80003800000 */
[----:B------:R-:W-:Y:S05]  /*12300*/  @!P6 BRA `(.L_x_98) ;  /* 0x0000000400ece947 */ /* 0x000fea0003800000 */
[----:B------:R-:W-:-:S04]  /*12310*/  ULOP3.LUT UR7, UR38, 0x2, URZ, 0xfc, !UPT ;  /* 0x0000000226077892 */ /* 0x000fc8000f8efc3f */
[----:B------:R-:W-:-:S06]  /*12320*/  UISETP.NE.AND UP0, UPT, UR7, 0x3, UPT ;  /* 0x000000030700788c */ /* 0x000fcc000bf05270 */
[----:B------:R-:W-:-:S13]  /*12330*/  PLOP3.LUT P0, PT, PT, PT, UP0, 0x80, 0x0 ;  /* 0x000000000000781c */ /* 0x000fda0003f0f008 */
[----:B------:R-:W-:Y:S05]  /*12340*/  @!P0 BRA `(.L_x_99) ;  /* 0x0000000000048947 */ /* 0x000fea0003800000 */
[----:B------:R-:W-:Y:S01]  /*12350*/  BPT.TRAP 0x1 ;  /* 0x000000040000795c */ /* 0x000fe20000300000 */
.L_x_99:
[----:B------:R-:W0:Y:S01]  /*12360*/  S2R R3, SR_CgaCtaId ;  /* 0x0000000000037919 */ /* 0x000e220000008800 */
[----:B------:R-:W-:-:S04]  /*12370*/  MOV R2, 0x400 ;  /* 0x0000040000027802 */ /* 0x000fc80000000f00 */
[----:B0-----:R-:W-:Y:S02]  /*12380*/  LEA R3, R3, R2, 0x18 ;  /* 0x0000000203037211 */ /* 0x001fe400078ec0ff */
[----:B------:R-:W-:-:S03]  /*12390*/  SHF.L.U32 R2, R0, 0x1f, RZ ;  /* 0x0000001f00027819 */ /* 0x000fc600000006ff */
[----:B------:R-:W-:-:S04]  /*123a0*/  VIADD R3, R3, 0x68 ;  /* 0x0000006803037836 */ /* 0x000fc80000000000 */
[----:B------:R-:W-:-:S04]  /*123b0*/  IMAD R5, R6, 0x8, R3 ;  /* 0x0000000806057824 */ /* 0x000fc800078e0203 */
[----:B------:R-:W0:Y:S02]  /*123c0*/  SYNCS.PHASECHK.TRANS64.TRYWAIT P0, [R5+URZ], R2 ;  /* 0x00000002050075a7 */ /* 0x000e24000800017f */
[----:B0-----:R-:W-:Y:S05]  /*123d0*/  @!P0 BRA `(.L_x_100) ;  /* 0x0000000800408947 */ /* 0x001fea0003800000 */
.L_x_120:
[----:B------:R-:W-:-:S05]  /*123e0*/  VIADD R6, R6, 0x1 ;  /* 0x0000000106067836 */ /* 0x000fca0000000000 */
[----:B------:R-:W-:-:S04]  /*123f0*/  ISETP.NE.AND P0, PT, R6, 0xd, PT ;  /* 0x0000000d0600780c */ /* 0x000fc80003f05270 */
[----:B0-----:R-:W-:Y:S02]  /*12400*/  SEL R5, RZ, 0x1, P0 ;  /* 0x00000001ff057807 */ /* 0x001fe40000000000 */
[----:B------:R-:W-:Y:S02]  /*12410*/  SEL R6, R6, RZ, P0 ;  /* 0x000000ff06067207 */ /* 0x000fe40000000000 */
[----:B------:R-:W-:-:S03]  /*12420*/  LOP3.LUT R5, R0, R5, RZ, 0x3c, !PT ;  /* 0x0000000500057212 */ /* 0x000fc600078e3cff */
[----:B------:R-:W-:Y:S01]  /*12430*/  IMAD R7, R6, 0x8, R3 ;  /* 0x0000000806077824 */ /* 0x000fe200078e0203 */
[----:B------:R-:W-:-:S04]  /*12440*/  SHF.L.U32 R0, R5, 0x1f, RZ ;  /* 0x0000001f05007819 */ /* 0x000fc800000006ff */
[----:B------:R-:W0:Y:S02]  /*12450*/  SYNCS.PHASECHK.TRANS64.TRYWAIT P0, [R7+URZ], R0 ;  /* 0x00000000070075a7 */ /* 0x000e24000800017f */
[----:B0-----:R-:W-:Y:S05]  /*12460*/  @!P0 BRA `(.L_x_101) ;  /* 0x0000000800308947 */ /* 0x001fea0003800000 */
.L_x_121:
[----:B0-----:R-:W-:-:S05]  /*12470*/  VIADD R0, R6, 0x1 ;  /* 0x0000000106007836 */ /* 0x001fca0000000000 */
[----:B------:R-:W-:-:S04]  /*12480*/  ISETP.NE.AND P0, PT, R0, 0xd, PT ;  /* 0x0000000d0000780c */ /* 0x000fc80003f05270 */
[----:B------:R-:W-:Y:S02]  /*12490*/  SEL R2, RZ, 0x1, P0 ;  /* 0x00000001ff027807 */ /* 0x000fe40000000000 */
[----:B------:R-:W-:Y:S02]  /*124a0*/  SEL R4, R0, RZ, P0 ;  /* 0x000000ff00047207 */ /* 0x000fe40000000000 */
[----:B------:R-:W-:-:S03]  /*124b0*/  LOP3.LUT R5, R5, R2, RZ, 0x3c, !PT ;  /* 0x0000000205057212 */ /* 0x000fc600078e3cff */
[----:B------:R-:W-:Y:S01]  /*124c0*/  IMAD R7, R4, 0x8, R3 ;  /* 0x0000000804077824 */ /* 0x000fe200078e0203 */
[----:B------:R-:W-:-:S04]  /*124d0*/  SHF.L.U32 R0, R5, 0x1f, RZ ;  /* 0x0000001f05007819 */ /* 0x000fc800000006ff */
[----:B------:R-:W0:Y:S02]  /*124e0*/  SYNCS.PHASECHK.TRANS64.TRYWAIT P0, [R7+URZ], R0 ;  /* 0x00000000070075a7 */ /* 0x000e24000800017f */
[----:B0-----:R-:W-:Y:S05]  /*124f0*/  @!P0 BRA `(.L_x_102) ;  /* 0x0000000800208947 */ /* 0x001fea0003800000 */
.L_x_122:
        /* <DEDUP_REMOVED lines=9> */
.L_x_123:
        /* <DEDUP_REMOVED lines=9> */
.L_x_124:
        /* <DEDUP_REMOVED lines=9> */
.L_x_125:
        /* <DEDUP_REMOVED lines=9> */
.L_x_126:
        /* <DEDUP_REMOVED lines=9> */
.L_x_127:
        /* <DEDUP_REMOVED lines=9> */
.L_x_128:
        /* <DEDUP_REMOVED lines=9> */
.L_x_129:
        /* <DEDUP_REMOVED lines=9> */
.L_x_130:
        /* <DEDUP_REMOVED lines=9> */
.L_x_131:
[----:B0-----:R-:W-:-:S05]  /*12a10*/  VIADD R0, R4, 0x1 ;  /* 0x0000000104007836 */ /* 0x001fca0000000000 */
[----:B------:R-:W-:-:S04]  /*12a20*/  ISETP.NE.AND P0, PT, R0, 0xd, PT ;  /* 0x0000000d0000780c */ /* 0x000fc80003f05270 */
[----:B------:R-:W-:Y:S02]  /*12a30*/  SEL R2, RZ, 0x1, P0 ;  /* 0x00000001ff027807 */ /* 0x000fe40000000000 */
[----:B------:R-:W-:Y:S02]  /*12a40*/  SEL R0, R0, RZ, P0 ;  /* 0x000000ff00007207 */ /* 0x000fe40000000000 */
[----:B------:R-:W-:-:S03]  /*12a50*/  LOP3.LUT R2, R5, R2, RZ, 0x3c, !PT ;  /* 0x0000000205027212 */ /* 0x000fc600078e3cff */
[----:B------:R-:W-:Y:S01]  /*12a60*/  IMAD R3, R0, 0x8, R3 ;  /* 0x0000000800037824 */ /* 0x000fe200078e0203 */
[----:B------:R-:W-:-:S07]  /*12a70*/  SHF.L.U32 R0, R2, 0x1f, RZ ;  /* 0x0000001f02007819 */ /* 0x000fce00000006ff */
.L_x_112:
[----:B0-----:R0:W1:Y:S02]  /*12a80*/  SYNCS.PHASECHK.TRANS64.TRYWAIT P0, [R3+URZ], R0 ;  /* 0x00000000030075a7 */ /* 0x001064000800017f */
[----:B-1----:R-:W-:Y:S05]  /*12a90*/  @!P0 NANOSLEEP.SYNCS 0x989680 ;  /* 0x009896800000895d */ /* 0x002fea0003900000 */
[----:B------:R-:W1:Y:S02]  /*12aa0*/  @!P0 SYNCS.PHASECHK.TRANS64 P0, [R3+URZ], R0 ;  /* 0x00000000030085a7 */ /* 0x000e64000800007f */
[----:B-1----:R-:W-:Y:S05]  /*12ab0*/  @!P0 BRA `(.L_x_112) ;  /* 0xfffffffc00f08947 */ /* 0x002fea000383ffff */
.L_x_98:
[----:B------:R-:W-:Y:S05]  /*12ac0*/  BSYNC B0 ;  /* 0x0000000000007941 */ /* 0x000fea0003800000 */
.L_x_97:
[----:B------:R-:W-:Y:S05]  /*12ad0*/  EXIT ;  /* 0x000000000000794d */ /* 0x000fea0003800000 */
.L_x_18:
[----:B-1----:R1:W2:Y:S02]  /*12ae0*/  SYNCS.PHASECHK.TRANS64.TRYWAIT P1, [R3+URZ], R0 ;  /* 0x00000000030075a7 */ /* 0x0022a4000802017f */
[----:B--2---:R-:W-:Y:S05]  /*12af0*/  @!P1 NANOSLEEP.SYNCS 0x989680 ;  /* 0x009896800000995d */ /* 0x004fea0003900000 */
[----:B------:R-:W2:Y:S02]  /*12b00*/  @!P1 SYNCS.PHASECHK.TRANS64 P1, [R3+URZ], R0 ;  /* 0x00000000030095a7 */ /* 0x000ea4000802007f */
[----:B--2---:R-:W-:Y:S05]  /*12b10*/  @!P1 BRA `(.L_x_18) ;  /* 0xfffffffc00f09947 */ /* 0x004fea000383ffff */
[----:B------:R-:W-:Y:S05]  /*12b20*/  BRA `(.L_x_17) ;  /* 0xfffffee800b07947 */ /* 0x000fea000383ffff */
.L_x_23:
[----:B-1----:R-:W-:-:S04]  /*12b30*/  IMAD.U32 R4, RZ, RZ, UR8 ;  /* 0x00000008ff047e24 */ /* 0x002fc8000f8e00ff */
[----:B------:R1:W2:Y:S03]  /*12b40*/  SYNCS.PHASECHK.TRANS64.TRYWAIT P1, [R4+URZ], R3 ;  /* 0x00000003040075a7 */ /* 0x0002a6000802017f */
[----:B--2---:R-:W-:Y:S05]  /*12b50*/  @!P1 NANOSLEEP.SYNCS 0x989680 ;  /* 0x009896800000995d */ /* 0x004fea0003900000 */
[----:B------:R-:W2:Y:S02]  /*12b60*/  @!P1 SYNCS.PHASECHK.TRANS64 P1, [R4+URZ], R3 ;  /* 0x00000003040095a7 */ /* 0x000ea4000802007f */
[----:B--2---:R-:W-:Y:S05]  /*12b70*/  @!P1 BRA `(.L_x_23) ;  /* 0xfffffffc00ec9947 */ /* 0x004fea000383ffff */
[----:B------:R-:W-:Y:S05]  /*12b80*/  BRA `(.L_x_22) ;  /* 0xfffffef000b47947 */ /* 0x000fea000383ffff */
.L_x_84:
[----:B------:R-:W-:Y:S01]  /*12b90*/  BSSY B1, `(.L_x_113) ;  /* 0x0000006000017945 */ /* 0x000fe20003800000 */
[----:B------:R-:W-:-:S07]  /*12ba0*/  IMAD.MOV.U32 R15, RZ, RZ, -0x1 ;  /* 0xffffffffff0f7424 */ /* 0x000fce00078e00ff */
[----:B------:R-:W-:Y:S05]  /*12bb0*/  WARPSYNC.COLLECTIVE R15, `(.L_x_114) ;  /* 0x000000000f0c7348 */ /* 0x000fea0003c00000 */
[----:B------:R-:W-:Y:S02]  /*12bc0*/  ELECT P6, UR62, PT ;  /* 0x00000000003e782f */ /* 0x000fe400038c0000 */
[----:B------:R-:W-:Y:S01]  /*12bd0*/  MOV R14, UR62 ;  /* 0x0000003e000e7c02 */ /* 0x000fe20008000f00 */
[----:B------:R-:W-:Y:S10]  /*12be0*/  ENDCOLLECTIVE ;  /* 0x000000000000791b */ /* 0x000ff40003800000 */
.L_x_114:
[----:B------:R-:W-:Y:S05]  /*12bf0*/  BSYNC B1 ;  /* 0x0000000000017941 */ /* 0x000fea0003800000 */
.L_x_113:
[----:B------:R-:W-:Y:S05]  /*12c00*/  BRA `(.L_x_115) ;  /* 0xffffffe800cc7947 */ /* 0x000fea000383ffff */
.L_x_87:
[----:B-1----:R1:W2:Y:S02]  /*12c10*/  SYNCS.PHASECHK.TRANS64.TRYWAIT P1, [R12+URZ+0x68], R7 ;  /* 0x000068070c0075a7 */ /* 0x0022a4000802017f */
[----:B--2---:R-:W-:Y:S05]  /*12c20*/  @!P1 NANOSLEEP.SYNCS 0x989680 ;  /* 0x009896800000995d */ /* 0x004fea0003900000 */
[----:B------:R-:W2:Y:S02]  /*12c30*/  @!P1 SYNCS.PHASECHK.TRANS64 P1, [R12+URZ+0x68], R7 ;  /* 0x000068070c0095a7 */ /* 0x000ea4000802007f */
[----:B--2---:R-:W-:Y:S05]  /*12c40*/  @!P1 BRA `(.L_x_87) ;  /* 0xfffffffc00f09947 */ /* 0x004fea000383ffff */
[----:B------:R-:W-:Y:S05]  /*12c50*/  BRA `(.L_x_116) ;  /* 0xffffffec00007947 */ /* 0x000fea000383ffff */
.L_x_96:
[----:B------:R-:W-:Y:S01]  /*12c60*/  BSSY B0, `(.L_x_117) ;  /* 0x0000006000007945 */ /* 0x000fe20003800000 */
[----:B------:R-:W-:-:S07]  /*12c70*/  IMAD.MOV.U32 R15, RZ, RZ, -0x1 ;  /* 0xffffffffff0f7424 */ /* 0x000fce00078e00ff */
[----:B------:R-:W-:Y:S05]  /*12c80*/  WARPSYNC.COLLECTIVE R15, `(.L_x_118) ;  /* 0x000000000f0c7348 */ /* 0x000fea0003c00000 */
[----:B------:R-:W-:Y:S02]  /*12c90*/  ELECT P6, UR62, PT ;  /* 0x00000000003e782f */ /* 0x000fe400038c0000 */
[----:B------:R-:W-:Y:S01]  /*12ca0*/  MOV R14, UR62 ;  /* 0x0000003e000e7c02 */ /* 0x000fe20008000f00 */
[----:B------:R-:W-:Y:S10]  /*12cb0*/  ENDCOLLECTIVE ;  /* 0x000000000000791b */ /* 0x000ff40003800000 */
.L_x_118:
[----:B------:R-:W-:Y:S05]  /*12cc0*/  BSYNC B0 ;  /* 0x0000000000007941 */ /* 0x000fea0003800000 */
.L_x_117:
[----:B------:R-:W-:Y:S05]  /*12cd0*/  BRA `(.L_x_119) ;  /* 0xfffffff400847947 */ /* 0x000fea000383ffff */
.L_x_100:
[----:B0-----:R0:W1:Y:S02]  /*12ce0*/  SYNCS.PHASECHK.TRANS64.TRYWAIT P0, [R5+URZ], R2 ;  /* 0x00000002050075a7 */ /* 0x001064000800017f */
[----:B-1----:R-:W-:Y:S05]  /*12cf0*/  @!P0 NANOSLEEP.SYNCS 0x989680 ;  /* 0x009896800000895d */ /* 0x002fea0003900000 */
[----:B------:R-:W1:Y:S02]  /*12d00*/  @!P0 SYNCS.PHASECHK.TRANS64 P0, [R5+URZ], R2 ;  /* 0x00000002050085a7 */ /* 0x000e64000800007f */
[----:B-1----:R-:W-:Y:S05]  /*12d10*/  @!P0 BRA `(.L_x_100) ;  /* 0xfffffffc00f08947 */ /* 0x002fea000383ffff */
[----:B------:R-:W-:Y:S05]  /*12d20*/  BRA `(.L_x_120) ;  /* 0xfffffff400ac7947 */ /* 0x000fea000383ffff */
.L_x_101:
[----:B0-----:R0:W1:Y:S02]  /*12d30*/  SYNCS.PHASECHK.TRANS64.TRYWAIT P0, [R7+URZ], R0 ;  /* 0x00000000070075a7 */ /* 0x001064000800017f */
[----:B-1----:R-:W-:Y:S05]  /*12d40*/  @!P0 NANOSLEEP.SYNCS 0x989680 ;  /* 0x009896800000895d */ /* 0x002fea0003900000 */
[----:B------:R-:W1:Y:S02]  /*12d50*/  @!P0 SYNCS.PHASECHK.TRANS64 P0, [R7+URZ], R0 ;  /* 0x00000000070085a7 */ /* 0x000e64000800007f */
[----:B-1----:R-:W-:Y:S05]  /*12d60*/  @!P0 BRA `(.L_x_101) ;  /* 0xfffffffc00f08947 */ /* 0x002fea000383ffff */
[----:B------:R-:W-:Y:S05]  /*12d70*/  BRA `(.L_x_121) ;  /* 0xfffffff400bc7947 */ /* 0x000fea000383ffff */
.L_x_102:
[----:B0-----:R0:W1:Y:S02]  /*12d80*/  SYNCS.PHASECHK.TRANS64.TRYWAIT P0, [R7+URZ], R0 ;  /* 0x00000000070075a7 */ /* 0x001064000800017f */
[----:B-1----:R-:W-:Y:S05]  /*12d90*/  @!P0 NANOSLEEP.SYNCS 0x989680 ;  /* 0x009896800000895d */ /* 0x002fea0003900000 */
[----:B------:R-:W1:Y:S02]  /*12da0*/  @!P0 SYNCS.PHASECHK.TRANS64 P0, [R7+URZ], R0 ;  /* 0x00000000070085a7 */ /* 0x000e64000800007f */
[----:B-1----:R-:W-:Y:S05]  /*12db0*/  @!P0 BRA `(.L_x_102) ;  /* 0xfffffffc00f08947 */ /* 0x002fea000383ffff */
[----:B------:R-:W-:Y:S05]  /*12dc0*/  BRA `(.L_x_122) ;  /* 0xfffffff400cc7947 */ /* 0x000fea000383ffff */
.L_x_103:
[----:B0-----:R0:W1:Y:S02]  /*12dd0*/  SYNCS.PHASECHK.TRANS64.TRYWAIT P0, [R7+URZ], R0 ;  /* 0x00000000070075a7 */ /* 0x001064000800017f */
[----:B-1----:R-:W-:Y:S05]  /*12de0*/  @!P0 NANOSLEEP.SYNCS 0x989680 ;  /* 0x009896800000895d */ /* 0x002fea0003900000 */
[----:B------:R-:W1:Y:S02]  /*12df0*/  @!P0 SYNCS.PHASECHK.TRANS64 P0, [R7+URZ], R0 ;  /* 0x00000000070085a7 */ /* 0x000e64000800007f */
[----:B-1----:R-:W-:Y:S05]  /*12e00*/  @!P0 BRA `(.L_x_103) ;  /* 0xfffffffc00f08947 */ /* 0x002fea000383ffff */
[----:B------:R-:W-:Y:S05]  /*12e10*/  BRA `(.L_x_123) ;  /* 0xfffffff400dc7947 */ /* 0x000fea000383ffff */
.L_x_104:
[----:B0-----:R0:W1:Y:S02]  /*12e20*/  SYNCS.PHASECHK.TRANS64.TRYWAIT P0, [R7+URZ], R0 ;  /* 0x00000000070075a7 */ /* 0x001064000800017f */
[----:B-1----:R-:W-:Y:S05]  /*12e30*/  @!P0 NANOSLEEP.SYNCS 0x989680 ;  /* 0x009896800000895d */ /* 0x002fea0003900000 */
[----:B------:R-:W1:Y:S02]  /*12e40*/  @!P0 SYNCS.PHASECHK.TRANS64 P0, [R7+URZ], R0 ;  /* 0x00000000070085a7 */ /* 0x000e64000800007f */
[----:B-1----:R-:W-:Y:S05]  /*12e50*/  @!P0 BRA `(.L_x_104) ;  /* 0xfffffffc00f08947 */ /* 0x002fea000383ffff */
[----:B------:R-:W-:Y:S05]  /*12e60*/  BRA `(.L_x_124) ;  /* 0xfffffff400ec7947 */ /* 0x000fea000383ffff */
.L_x_105:
[----:B0-----:R0:W1:Y:S02]  /*12e70*/  SYNCS.PHASECHK.TRANS64.TRYWAIT P0, [R7+URZ], R0 ;  /* 0x00000000070075a7 */ /* 0x001064000800017f */
[----:B-1----:R-:W-:Y:S05]  /*12e80*/  @!P0 NANOSLEEP.SYNCS 0x989680 ;  /* 0x009896800000895d */ /* 0x002fea0003900000 */
[----:B------:R-:W1:Y:S02]  /*12e90*/  @!P0 SYNCS.PHASECHK.TRANS64 P0, [R7+URZ], R0 ;  /* 0x00000000070085a7 */ /* 0x000e64000800007f */
[----:B-1----:R-:W-:Y:S05]  /*12ea0*/  @!P0 BRA `(.L_x_105) ;  /* 0xfffffffc00f08947 */ /* 0x002fea000383ffff */
[----:B------:R-:W-:Y:S05]  /*12eb0*/  BRA `(.L_x_125) ;  /* 0xfffffff400fc7947 */ /* 0x000fea000383ffff */
.L_x_106:
[----:B0-----:R0:W1:Y:S02]  /*12ec0*/  SYNCS.PHASECHK.TRANS64.TRYWAIT P0, [R7+URZ], R0 ;  /* 0x00000000070075a7 */ /* 0x001064000800017f */
[----:B-1----:R-:W-:Y:S05]  /*12ed0*/  @!P0 NANOSLEEP.SYNCS 0x989680 ;  /* 0x009896800000895d */ /* 0x002fea0003900000 */
[----:B------:R-:W1:Y:S02]  /*12ee0*/  @!P0 SYNCS.PHASECHK.TRANS64 P0, [R7+URZ], R0 ;  /* 0x00000000070085a7 */ /* 0x000e64000800007f */
[----:B-1----:R-:W-:Y:S05]  /*12ef0*/  @!P0 BRA `(.L_x_106) ;  /* 0xfffffffc00f08947 */ /* 0x002fea000383ffff */
[----:B------:R-:W-:Y:S05]  /*12f00*/  BRA `(.L_x_126) ;  /* 0xfffffff8000c7947 */ /* 0x000fea000383ffff */
.L_x_107:
[----:B0-----:R0:W1:Y:S02]  /*12f10*/  SYNCS.PHASECHK.TRANS64.TRYWAIT P0, [R7+URZ], R0 ;  /* 0x00000000070075a7 */ /* 0x001064000800017f */
[----:B-1----:R-:W-:Y:S05]  /*12f20*/  @!P0 NANOSLEEP.SYNCS 0x989680 ;  /* 0x009896800000895d */ /* 0x002fea0003900000 */
[----:B------:R-:W1:Y:S02]  /*12f30*/  @!P0 SYNCS.PHASECHK.TRANS64 P0, [R7+URZ], R0 ;  /* 0x00000000070085a7 */ /* 0x000e64000800007f */
[----:B-1----:R-:W-:Y:S05]  /*12f40*/  @!P0 BRA `(.L_x_107) ;  /* 0xfffffffc00f08947 */ /* 0x002fea000383ffff */
[----:B------:R-:W-:Y:S05]  /*12f50*/  BRA `(.L_x_127) ;  /* 0xfffffff8001c7947 */ /* 0x000fea000383ffff */
.L_x_108:
[----:B0-----:R0:W1:Y:S02]  /*12f60*/  SYNCS.PHASECHK.TRANS64.TRYWAIT P0, [R7+URZ], R0 ;  /* 0x00000000070075a7 */ /* 0x001064000800017f */
[----:B-1----:R-:W-:Y:S05]  /*12f70*/  @!P0 NANOSLEEP.SYNCS 0x989680 ;  /* 0x009896800000895d */ /* 0x002fea0003900000 */
[----:B------:R-:W1:Y:S02]  /*12f80*/  @!P0 SYNCS.PHASECHK.TRANS64 P0, [R7+URZ], R0 ;  /* 0x00000000070085a7 */ /* 0x000e64000800007f */
[----:B-1----:R-:W-:Y:S05]  /*12f90*/  @!P0 BRA `(.L_x_108) ;  /* 0xfffffffc00f08947 */ /* 0x002fea000383ffff */
[----:B------:R-:W-:Y:S05]  /*12fa0*/  BRA `(.L_x_128) ;  /* 0xfffffff8002c7947 */ /* 0x000fea000383ffff */
.L_x_109:
[----:B0-----:R0:W1:Y:S02]  /*12fb0*/  SYNCS.PHASECHK.TRANS64.TRYWAIT P0, [R7+URZ], R0 ;  /* 0x00000000070075a7 */ /* 0x001064000800017f */
[----:B-1----:R-:W-:Y:S05]  /*12fc0*/  @!P0 NANOSLEEP.SYNCS 0x989680 ;  /* 0x009896800000895d */ /* 0x002fea0003900000 */
[----:B------:R-:W1:Y:S02]  /*12fd0*/  @!P0 SYNCS.PHASECHK.TRANS64 P0, [R7+URZ], R0 ;  /* 0x00000000070085a7 */ /* 0x000e64000800007f */
[----:B-1----:R-:W-:Y:S05]  /*12fe0*/  @!P0 BRA `(.L_x_109) ;  /* 0xfffffffc00f08947 */ /* 0x002fea000383ffff */
[----:B------:R-:W-:Y:S05]  /*12ff0*/  BRA `(.L_x_129) ;  /* 0xfffffff8003c7947 */ /* 0x000fea000383ffff */
.L_x_110:
[----:B0-----:R0:W1:Y:S02]  /*13000*/  SYNCS.PHASECHK.TRANS64.TRYWAIT P0, [R7+URZ], R0 ;  /* 0x00000000070075a7 */ /* 0x001064000800017f */
[----:B-1----:R-:W-:Y:S05]  /*13010*/  @!P0 NANOSLEEP.SYNCS 0x989680 ;  /* 0x009896800000895d */ /* 0x002fea0003900000 */
[----:B------:R-:W1:Y:S02]  /*13020*/  @!P0 SYNCS.PHASECHK.TRANS64 P0, [R7+URZ], R0 ;  /* 0x00000000070085a7 */ /* 0x000e64000800007f */
[----:B-1----:R-:W-:Y:S05]  /*13030*/  @!P0 BRA `(.L_x_110) ;  /* 0xfffffffc00f08947 */ /* 0x002fea000383ffff */
[----:B------:R-:W-:Y:S05]  /*13040*/  BRA `(.L_x_130) ;  /* 0xfffffff8004c7947 */ /* 0x000fea000383ffff */
.L_x_111:
[----:B0-----:R0:W1:Y:S02]  /*13050*/  SYNCS.PHASECHK.TRANS64.TRYWAIT P0, [R7+URZ], R0 ;  /* 0x00000000070075a7 */ /* 0x001064000800017f */
[----:B-1----:R-:W-:Y:S05]  /*13060*/  @!P0 NANOSLEEP.SYNCS 0x989680 ;  /* 0x009896800000895d */ /* 0x002fea0003900000 */
[----:B------:R-:W1:Y:S02]  /*13070*/  @!P0 SYNCS.PHASECHK.TRANS64 P0, [R7+URZ], R0 ;  /* 0x00000000070085a7 */ /* 0x000e64000800007f */
[----:B-1----:R-:W-:Y:S05]  /*13080*/  @!P0 BRA `(.L_x_111) ;  /* 0xfffffffc00f08947 */ /* 0x002fea000383ffff */
[----:B------:R-:W-:Y:S05]  /*13090*/  BRA `(.L_x_131) ;  /* 0xfffffff8005c7947 */ /* 0x000fea000383ffff */
.L_x_132:
[----:B------:R-:W-:-:S00]  /*130a0*/  BRA `(.L_x_132) ;  /* 0xfffffffc00fc7947 */ /* 0x000fc0000383ffff */
[----:B------:R-:W-:-:S00]  /*130b0*/  NOP ;  /* 0x0000000000007918 */ /* 0x000fc00000000000 */
        /* <DEDUP_REMOVED lines=12> */
.L_x_133:


//--------------------- .nv.global.init           --------------------------
	.section	.nv.global.init,"aw",@progbits
.nv.global.init:
	.type		$str$22,@object
	.size		$str$22,($str$23 - $str$22)
$str$22:
        /*0000*/ 	.byte	0x6b, 0x5f, 0x74, 0x69, 0x6c, 0x65, 0x5f, 0x63, 0x6f, 0x75, 0x6e, 0x74, 0x20, 0x3e, 0x3d, 0x20
        /*0010*/ 	.byte	0x31, 0x00
	.type		$str$23,@object
	.size		$str$23,(__unnamed_1 - $str$23)
$str$23:
        /*0012*/ 	.byte	0x2f, 0x74, 0x6d, 0x70, 0x2f, 0x63, 0x75, 0x74, 0x6c, 0x61, 0x73, 0x73, 0x5f, 0x73, 0x77, 0x65
        /*0022*/ 	.byte	0x65, 0x70, 0x5f, 0x73, 0x72, 0x63, 0x2f, 0x69, 0x6e, 0x63, 0x6c, 0x75, 0x64, 0x65, 0x2f, 0x63
        /*0032*/ 	.byte	0x75, 0x74, 0x6c, 0x61, 0x73, 0x73, 0x2f, 0x67, 0x65, 0x6d, 0x6d, 0x2f, 0x63, 0x6f, 0x6c, 0x6c
        /*0042*/ 	.byte	0x65, 0x63, 0x74, 0x69, 0x76, 0x65, 0x2f, 0x73, 0x6d, 0x39, 0x30, 0x5f, 0x6d, 0x6d, 0x61, 0x5f
        /*0052*/ 	.byte	0x74, 0x6d, 0x61, 0x5f, 0x67, 0x6d, 0x6d, 0x61, 0x5f, 0x73, 0x73, 0x5f, 0x77, 0x61, 0x72, 0x70
        /*0062*/ 	.byte	0x73, 0x70, 0x65, 0x63, 0x69, 0x61, 0x6c, 0x69, 0x7a, 0x65, 0x64, 0x2e, 0x68, 0x70, 0x70, 0x00
	.type		__unnamed_1,@object
	.size		__unnamed_1,(.L_0 - __unnamed_1)
__unnamed_1:
        /* <DEDUP_REMOVED lines=173> */
        /*0b42*/ 	.byte	0x00
.L_0:


//--------------------- .nv.shared._ZN7cutlass13device_kernelINS_4gemm6kernel13GemmUniversalIN4cute5tupleIJiiiiEEENS1_10collective13CollectiveMmaINS1_34MainloopSm90TmaGmmaWarpSpecializedILi13ENS5_IJNS4_1CILi1EEESB_SB_EEENS1_35KernelTmaWarpSpecializedCooperativeEEENS5_IJNSA_ILi384EEENSA_ILi160EEENSA_ILi32EEEEEEaNS5_IJlSB_lEEEaSJ_NS4_8TiledMMAINS4_8MMA_AtomIJNS4_4SM904GMMA26MMA_64x32x32_S32S8S8_SS_TNEEEENS4_6LayoutINS5_IJNSA_ILi2EEESB_SB_EEENS5_IJSB_NSA_ILi0EEEST_EEEEENS5_IJNS4_10UnderscoreESW_SW_EEEEENS4_13SM90_TMA_LOADENS4_14ComposedLayoutINS4_7SwizzleILi1ELi4ELi3EEENS4_18smem_ptr_flag_bitsILi8EEENSQ_INS5_IJNSA_ILi8EEESH_EEENS5_IJSH_SB_EEEEEEEvNS4_8identityESZ_S19_vS1A_EENS_8epilogue10collective6detail29Sm90TmaWarpSpecializedAdapterINS1D_15DefaultEpilogueIaSJ_SJ_NS1C_6thread17LinearCombinationIaLi1EiiLNS1H_9ScaleType4KindE0ELNS_15FloatRoundStyleE2EaEENS1_15EpilogueDefaultEEEEEvvEEEEvNT_6ParamsE --------------------------
	.section	.nv.shared._ZN7cutlass13device_kernelINS_4gemm6kernel13GemmUniversalIN4cute5tupleIJiiiiEEENS1_10collective13CollectiveMmaINS1_34MainloopSm90TmaGmmaWarpSpecializedILi13ENS5_IJNS4_1CILi1EEESB_SB_EEENS1_35KernelTmaWarpSpecializedCooperativeEEENS5_IJNSA_ILi384EEENSA_ILi160EEENSA_ILi32EEEEEEaNS5_IJlSB_lEEEaSJ_NS4_8TiledMMAINS4_8MMA_AtomIJNS4_4SM904GMMA26MMA_64x32x32_S32S8S8_SS_TNEEEENS4_6LayoutINS5_IJNSA_ILi2EEESB_SB_EEENS5_IJSB_NSA_ILi0EEEST_EEEEENS5_IJNS4_10UnderscoreESW_SW_EEEEENS4_13SM90_TMA_LOADENS4_14ComposedLayoutINS4_7SwizzleILi1ELi4ELi3EEENS4_18smem_ptr_flag_bitsILi8EEENSQ_INS5_IJNSA_ILi8EEESH_EEENS5_IJSH_SB_EEEEEEEvNS4_8identityESZ_S19_vS1A_EENS_8epilogue10collective6detail29Sm90TmaWarpSpecializedAdapterINS1D_15DefaultEpilogueIaSJ_SJ_NS1C_6thread17LinearCombinationIaLi1EiiLNS1H_9ScaleType4KindE0ELNS_15FloatRoundStyleE2EaEENS1_15EpilogueDefaultEEEEEvvEEEEvNT_6ParamsE,"aw",@nobits
	.sectionflags	@""
	.align	16
	.zero		1024


//--------------------- .nv.shared.reserved.0     --------------------------
	.section	.nv.shared.reserved.0,"aw",@nobits
	.weak		__nv_reservedSMEM_offset_0_alias
	.size		__nv_reservedSMEM_offset_0_alias, 0, 0
	.other		__nv_reservedSMEM_offset_0_alias,@"STO_CUDA_RESERVED_SHARED STV_DEFAULT"
__nv_reservedSMEM_offset_0_alias:
	.zero		0


//--------------------- .nv.global                --------------------------
	.section	.nv.global,"aw",@nobits
.nv.global:
	.type		_ZN39_INTERNAL_685bcd47_4_k_cu_b577ac4c_42274cute1_E,@object
	.size		_ZN39_INTERNAL_685bcd47_4_k_cu_b577ac4c_42274cute1_E,(_ZN39_INTERNAL_685bcd47_4_k_cu_b577ac4c_42274cuda3std3__45__cpo6cbeginE - _ZN39_INTERNAL_685bcd47_4_k_cu_b577ac4c_42274cute1_E)
_ZN39_INTERNAL_685bcd47_4_k_cu_b577ac4c_42274cute1_E:
	.zero		1
	.type		_ZN39_INTERNAL_685bcd47_4_k_cu_b577ac4c_42274cuda3std3__45__cpo6cbeginE,@object
	.size		_ZN39_INTERNAL_685bcd47_4_k_cu_b577ac4c_42274cuda3std3__45__cpo6cbeginE,(_ZN39_INTERNAL_685bcd47_4_k_cu_b577ac4c_42274cuda3std3__48in_placeE - _ZN39_INTERNAL_685bcd47_4_k_cu_b577ac4c_42274cuda3std3__45__cpo6cbeginE)
_ZN39_INTERNAL_685bcd47_4_k_cu_b577ac4c_42274cuda3std3__45__cpo6cbeginE:
	.zero		1
	.type		_ZN39_INTERNAL_685bcd47_4_k_cu_b577ac4c_42274cuda3std3__48in_placeE,@object
	.size		_ZN39_INTERNAL_685bcd47_4_k_cu_b577ac4c_42274cuda3std3__48in_placeE,(_ZN39_INTERNAL_685bcd47_4_k_cu_b577ac4c_42274cuda3std6ranges3__45__cpo9iter_moveE - _ZN39_INTERNAL_685bcd47_4_k_cu_b577ac4c_42274cuda3std3__48in_placeE)
_ZN39_INTERNAL_685bcd47_4_k_cu_b577ac4c_42274cuda3std3__48in_placeE:
	.zero		1
	.type		_ZN39_INTERNAL_685bcd47_4_k_cu_b577ac4c_42274cuda3std6ranges3__45__cpo9iter_moveE,@object
	.size		_ZN39_INTERNAL_685bcd47_4_k_cu_b577ac4c_42274cuda3std6ranges3__45__cpo9iter_moveE,(_ZN39_INTERNAL_685bcd47_4_k_cu_b577ac4c_42274cuda3std3__45__cpo5beginE - _ZN39_INTERNAL_685bcd47_4_k_cu_b577ac4c_42274cuda3std6ranges3__45__cpo9iter_moveE)
_ZN39_INTERNAL_685bcd47_4_k_cu_b577ac4c_42274cuda3std6ranges3__45__cpo9iter_moveE:
	.zero		1
	.type		_ZN39_INTERNAL_685bcd47_4_k_cu_b577ac4c_42274cuda3std3__45__cpo5beginE,@object
	.size		_ZN39_INTERNAL_685bcd47_4_k_cu_b577ac4c_42274cuda3std3__45__cpo5beginE,(_ZN39_INTERNAL_685bcd47_4_k_cu_b577ac4c_42274cuda3std3__441_GLOBAL__N__685bcd47_4_k_cu_b577ac4c_42276ignoreE - _ZN39_INTERNAL_685bcd47_4_k_cu_b577ac4c_42274cuda3std3__45__cpo5beginE)
_ZN39_INTERNAL_685bcd47_4_k_cu_b577ac4c_42274cuda3std3__45__cpo5beginE:
	.zero		1
	.type		_ZN39_INTERNAL_685bcd47_4_k_cu_b577ac4c_42274cuda3std3__441_GLOBAL__N__685bcd47_4_k_cu_b577ac4c_42276ignoreE,@object
	.size		_ZN39_INTERNAL_685bcd47_4_k_cu_b577ac4c_42274cuda3std3__441_GLOBAL__N__685bcd47_4_k_cu_b577ac4c_42276ignoreE,(_ZN39_INTERNAL_685bcd47_4_k_cu_b577ac4c_42274cute7productE - _ZN39_INTERNAL_685bcd47_4_k_cu_b577ac4c_42274cuda3std3__441_GLOBAL__N__685bcd47_4_k_cu_b577ac4c_42276ignoreE)
_ZN39_INTERNAL_685bcd47_4_k_cu_b577ac4c_42274cuda3std3__441_GLOBAL__N__685bcd47_4_k_cu_b577ac4c_42276ignoreE:
	.zero		1
	.type		_ZN39_INTERNAL_685bcd47_4_k_cu_b577ac4c_42274cute7productE,@object
	.size		_ZN39_INTERNAL_685bcd47_4_k_cu_b577ac4c_42274cute7productE,(_ZN39_INTERNAL_685bcd47_4_k_cu_b577ac4c_42274cuda3std3__45__cpo3endE - _ZN39_INTERNAL_685bcd47_4_k_cu_b577ac4c_42274cute7productE)
_ZN39_INTERNAL_685bcd47_4_k_cu_b577ac4c_42274cute7productE:
	.zero		1
	.type		_ZN39_INTERNAL_685bcd47_4_k_cu_b577ac4c_42274cuda3std3__45__cpo3endE,@object
	.size		_ZN39_INTERNAL_685bcd47_4_k_cu_b577ac4c_42274cuda3std3__45__cpo3endE,(_ZN39_INTERNAL_685bcd47_4_k_cu_b577ac4c_42274cuda3std3__419piecewise_constructE - _ZN39_INTERNAL_685bcd47_4_k_cu_b577ac4c_42274cuda3std3__45__cpo3endE)
_ZN39_INTERNAL_685bcd47_4_k_cu_b577ac4c_42274cuda3std3__45__cpo3endE:
	.zero		1
	.type		_ZN39_INTERNAL_685bcd47_4_k_cu_b577ac4c_42274cuda3std3__419piecewise_constructE,@object
	.size		_ZN39_INTERNAL_685bcd47_4_k_cu_b577ac4c_42274cuda3std3__419piecewise_constructE,(_ZN39_INTERNAL_685bcd47_4_k_cu_b577ac4c_42274cuda3std3__45__cpo4cendE - _ZN39_INTERNAL_685bcd47_4_k_cu_b577ac4c_42274cuda3std3__419piecewise_constructE)
_ZN39_INTERNAL_685bcd47_4_k_cu_b577ac4c_42274cuda3std3__419piecewise_constructE:
	.zero		1
	.type		_ZN39_INTERNAL_685bcd47_4_k_cu_b577ac4c_42274cuda3std3__45__cpo4cendE,@object
	.size		_ZN39_INTERNAL_685bcd47_4_k_cu_b577ac4c_42274cuda3std3__45__cpo4cendE,(_ZN39_INTERNAL_685bcd47_4_k_cu_b577ac4c_42274cuda3std6ranges3__45__cpo4swapE - _ZN39_INTERNAL_685bcd47_4_k_cu_b577ac4c_42274cuda3std3__45__cpo4cendE)
_ZN39_INTERNAL_685bcd47_4_k_cu_b577ac4c_42274cuda3std3__45__cpo4cendE:
	.zero		1
	.type		_ZN39_INTERNAL_685bcd47_4_k_cu_b577ac4c_42274cuda3std6ranges3__45__cpo4swapE,@object
	.size		_ZN39_INTERNAL_685bcd47_4_k_cu_b577ac4c_42274cuda3std6ranges3__45__cpo4swapE,(.L_8 - _ZN39_INTERNAL_685bcd47_4_k_cu_b577ac4c_42274cuda3std6ranges3__45__cpo4swapE)
_ZN39_INTERNAL_685bcd47_4_k_cu_b577ac4c_42274cuda3std6ranges3__45__cpo4swapE:
	.zero		1
.L_8:


//--------------------- .nv.constant0._ZN7cutlass13device_kernelINS_4gemm6kernel13GemmUniversalIN4cute5tupleIJiiiiEEENS1_10collective13CollectiveMmaINS1_34MainloopSm90TmaGmmaWarpSpecializedILi13ENS5_IJNS4_1CILi1EEESB_SB_EEENS1_35KernelTmaWarpSpecializedCooperativeEEENS5_IJNSA_ILi384EEENSA_ILi160EEENSA_ILi32EEEEEEaNS5_IJlSB_lEEEaSJ_NS4_8TiledMMAINS4_8MMA_AtomIJNS4_4SM904GMMA26MMA_64x32x32_S32S8S8_SS_TNEEEENS4_6LayoutINS5_IJNSA_ILi2EEESB_SB_EEENS5_IJSB_NSA_ILi0EEEST_EEEEENS5_IJNS4_10UnderscoreESW_SW_EEEEENS4_13SM90_TMA_LOADENS4_14ComposedLayoutINS4_7SwizzleILi1ELi4ELi3EEENS4_18smem_ptr_flag_bitsILi8EEENSQ_INS5_IJNSA_ILi8EEESH_EEENS5_IJSH_SB_EEEEEEEvNS4_8identityESZ_S19_vS1A_EENS_8epilogue10collective6detail29Sm90TmaWarpSpecializedAdapterINS1D_15DefaultEpilogueIaSJ_SJ_NS1C_6thread17LinearCombinationIaLi1EiiLNS1H_9ScaleType4KindE0ELNS_15FloatRoundStyleE2EaEENS1_15EpilogueDefaultEEEEEvvEEEEvNT_6ParamsE --------------------------
	.section	.nv.constant0._ZN7cutlass13device_kernelINS_4gemm6kernel13GemmUniversalIN4cute5tupleIJiiiiEEENS1_10collective13CollectiveMmaINS1_34MainloopSm90TmaGmmaWarpSpecializedILi13ENS5_IJNS4_1CILi1EEESB_SB_EEENS1_35KernelTmaWarpSpecializedCooperativeEEENS5_IJNSA_ILi384EEENSA_ILi160EEENSA_ILi32EEEEEEaNS5_IJlSB_lEEEaSJ_NS4_8TiledMMAINS4_8MMA_AtomIJNS4_4SM904GMMA26MMA_64x32x32_S32S8S8_SS_TNEEEENS4_6LayoutINS5_IJNSA_ILi2EEESB_SB_EEENS5_IJSB_NSA_ILi0EEEST_EEEEENS5_IJNS4_10UnderscoreESW_SW_EEEEENS4_13SM90_TMA_LOADENS4_14ComposedLayoutINS4_7SwizzleILi1ELi4ELi3EEENS4_18smem_ptr_flag_bitsILi8EEENSQ_INS5_IJNSA_ILi8EEESH_EEENS5_IJSH_SB_EEEEEEEvNS4_8identityESZ_S19_vS1A_EENS_8epilogue10collective6detail29Sm90TmaWarpSpecializedAdapterINS1D_15DefaultEpilogueIaSJ_SJ_NS1C_6thread17LinearCombinationIaLi1EiiLNS1H_9ScaleType4KindE0ELNS_15FloatRoundStyleE2EaEENS1_15EpilogueDefaultEEEEEvvEEEEvNT_6ParamsE,"a",@progbits
	.sectionflags	@""
	.align	4
.nv.constant0._ZN7cutlass13device_kernelINS_4gemm6kernel13GemmUniversalIN4cute5tupleIJiiiiEEENS1_10collective13CollectiveMmaINS1_34MainloopSm90TmaGmmaWarpSpecializedILi13ENS5_IJNS4_1CILi1EEESB_SB_EEENS1_35KernelTmaWarpSpecializedCooperativeEEENS5_IJNSA_ILi384EEENSA_ILi160EEENSA_ILi32EEEEEEaNS5_IJlSB_lEEEaSJ_NS4_8TiledMMAINS4_8MMA_AtomIJNS4_4SM904GMMA26MMA_64x32x32_S32S8S8_SS_TNEEEENS4_6LayoutINS5_IJNSA_ILi2EEESB_SB_EEENS5_IJSB_NSA_ILi0EEEST_EEEEENS5_IJNS4_10UnderscoreESW_SW_EEEEENS4_13SM90_TMA_LOADENS4_14ComposedLayoutINS4_7SwizzleILi1ELi4ELi3EEENS4_18smem_ptr_flag_bitsILi8EEENSQ_INS5_IJNSA_ILi8EEESH_EEENS5_IJSH_SB_EEEEEEEvNS4_8identityESZ_S19_vS1A_EENS_8epilogue10collective6detail29Sm90TmaWarpSpecializedAdapterINS1D_15DefaultEpilogueIaSJ_SJ_NS1C_6thread17LinearCombinationIaLi1EiiLNS1H_9ScaleType4KindE0ELNS_15FloatRoundStyleE2EaEENS1_15EpilogueDefaultEEEEEvvEEEEvNT_6ParamsE:
	.zero		1664


//--------------------- SYMBOLS --------------------------

	.type		.nv.reservedSmem.offset0,@object
	.size		.nv.reservedSmem.offset0,0x4
	.type		__assertfail,@function
